def matmul_kernel(
    a_ptr,
    b_ptr,
    c_ptr,
    M,
    N,
    K,
    stride_am,
    stride_ak,
    stride_bk,
    stride_bn,
    stride_cm,
    stride_cn,
    BLOCK_M: tl.constexpr,
    BLOCK_N: tl.constexpr,
    BLOCK_K: tl.constexpr,
    GROUP_M: tl.constexpr,
):
    pid = tl.program_id(axis=0)
    num_pid_m = tl.cdiv(M, BLOCK_M)
    num_pid_n = tl.cdiv(N, BLOCK_N)
    num_pid_in_group = GROUP_M * num_pid_n
    group_id = pid // num_pid_in_group
    first_pid_m = group_id * GROUP_M
    group_size_m = min(num_pid_m - first_pid_m, GROUP_M)
    pid_m = first_pid_m + ((pid % num_pid_in_group) % group_size_m)
    pid_n = (pid % num_pid_in_group) // group_size_m

    offs_am = (pid_m * BLOCK_M + tl.arange(0, BLOCK_M)) % M
    offs_bn = (pid_n * BLOCK_N + tl.arange(0, BLOCK_N)) % N
    offs_k = tl.arange(0, BLOCK_K)
    a_ptrs = a_ptr + offs_am[:, None] * stride_am + offs_k[None, :] * stride_ak
    b_ptrs = b_ptr + offs_k[:, None] * stride_bk + offs_bn[None, :] * stride_bn

    acc = tl.zeros((BLOCK_M, BLOCK_N), dtype=tl.float32)
    for kk in range(0, tl.cdiv(K, BLOCK_K)):
        a = tl.load(a_ptrs, mask=offs_k[None, :] < K - kk * BLOCK_K, other=0.0)
        b = tl.load(b_ptrs, mask=offs_k[:, None] < K - kk * BLOCK_K, other=0.0)
        acc = tl.dot(a, b, acc)
        a_ptrs += BLOCK_K * stride_ak
        b_ptrs += BLOCK_K * stride_bk

    c = acc.to(c_ptr.dtype.element_ty)
    offs_cm = pid_m * BLOCK_M + tl.arange(0, BLOCK_M)
    offs_cn = pid_n * BLOCK_N + tl.arange(0, BLOCK_N)
    c_ptrs = c_ptr + offs_cm[:, None] * stride_cm + offs_cn[None, :] * stride_cn
    mask = (offs_cm[:, None] < M) & (offs_cn[None, :] < N)
    tl.store(c_ptrs, c, mask=mask)

# config = {"BLOCK_K": 32, "BLOCK_M": 512, "BLOCK_N": 512, "GROUP_M": 8, "arch": "sm_100", "dtype": "fp8e4m3", "num_ctas": 1, "num_stages": 3, "num_warps": 16}
# arch = sm_100


// ===== COMPILED SASS (sm_100a) =====

	.target	sm_100a

	.elftype	@"ET_EXEC"


//--------------------- .note.nv.tkinfo           --------------------------
	.section	.note.nv.tkinfo,"",@"SHT_NOTE"
	.sectionflags	@"SHF_NOTE_NV_TKINFO"
	.tkinfo
        /*0018*/ 	.word	0x00000081
        /*0030*/ 	.string	""
        /*0030*/ 	.string	"ptxas-blackwell"
        /*0030*/ 	.string	"Cuda compilation tools, release 12.9, V12.9.86"
        /*0030*/ 	.string	"Build cuda_12.9.r12.9/compiler.36037853_0"
        /*0030*/ 	.string	"-v  -suppress-debug-info  -lineinfo  -arch sm_100a "



//--------------------- .note.nv.cuver            --------------------------
	.section	.note.nv.cuver,"",@"SHT_NOTE"
	.sectionflags	@"SHF_NOTE_NV_CUVER"
        /*0018*/ 	.short	0x0001
        /*001a*/ 	.short	0x0064
        /*001c*/ 	.short	0x0001
        /*001e*/ 	.short	0x0000
        /*0020*/ 	.short	0x0001
        /*0022*/ 	.short	0x0000


//--------------------- .nv.info                  --------------------------
	.section	.nv.info,"",@"SHT_CUDA_INFO"
	.align	4


	//----- nvinfo : EIATTR_REGCOUNT
	.align		4
        /*0000*/ 	.byte	0x04, 0x2f
        /*0002*/ 	.short	(.L_1 - .L_0)
	.align		4
.L_0:
        /*0004*/ 	.word	index@(matmul_kernel)
        /*0008*/ 	.word	0x00000020


	//----- nvinfo : EIATTR_FRAME_SIZE
	.align		4
.L_1:
        /*000c*/ 	.byte	0x04, 0x11
        /*000e*/ 	.short	(.L_3 - .L_2)
	.align		4
.L_2:
        /*0010*/ 	.word	index@(matmul_kernel)
        /*0014*/ 	.word	0x000020c8


	//----- nvinfo : EIATTR_MIN_STACK_SIZE
	.align		4
.L_3:
        /*0018*/ 	.byte	0x04, 0x12
        /*001a*/ 	.short	(.L_5 - .L_4)
	.align		4
.L_4:
        /*001c*/ 	.word	index@(matmul_kernel)
        /*0020*/ 	.word	0x000020c8
.L_5:


//--------------------- .nv.info.matmul_kernel    --------------------------
	.section	.nv.info.matmul_kernel,"",@"SHT_CUDA_INFO"
	.sectionflags	@""
	.align	4


	//----- nvinfo : EIATTR_CUDA_API_VERSION
	.align		4
        /*0000*/ 	.byte	0x04, 0x37
        /*0002*/ 	.short	(.L_7 - .L_6)
.L_6:
        /*0004*/ 	.word	0x00000081


	//----- nvinfo : EIATTR_KPARAM_INFO
	.align		4
.L_7:
        /*0008*/ 	.byte	0x04, 0x17
        /*000a*/ 	.short	(.L_9 - .L_8)
.L_8:
        /*000c*/ 	.word	0x00000000
        /*0010*/ 	.short	0x000d
        /*0012*/ 	.short	0x0048
        /*0014*/ 	.byte	0x00, 0xf4, 0x21, 0x00


	//----- nvinfo : EIATTR_KPARAM_INFO
	.align		4
.L_9:
        /*0018*/ 	.byte	0x04, 0x17
        /*001a*/ 	.short	(.L_11 - .L_10)
.L_10:
        /*001c*/ 	.word	0x00000000
        /*0020*/ 	.short	0x000c
        /*0022*/ 	.short	0x0040
        /*0024*/ 	.byte	0x00, 0xf4, 0x21, 0x00


	//----- nvinfo : EIATTR_KPARAM_INFO
	.align		4
.L_11:
        /*0028*/ 	.byte	0x04, 0x17
        /*002a*/ 	.short	(.L_13 - .L_12)
.L_12:
        /*002c*/ 	.word	0x00000000
        /*0030*/ 	.short	0x000b
        /*0032*/ 	.short	0x0038
        /*0034*/ 	.byte	0x00, 0xf0, 0x11, 0x00


	//----- nvinfo : EIATTR_KPARAM_INFO
	.align		4
.L_13:
        /*0038*/ 	.byte	0x04, 0x17
        /*003a*/ 	.short	(.L_15 - .L_14)
.L_14:
        /*003c*/ 	.word	0x00000000
        /*0040*/ 	.short	0x000a
        /*0042*/ 	.short	0x0034
        /*0044*/ 	.byte	0x00, 0xf0, 0x11, 0x00


	//----- nvinfo : EIATTR_KPARAM_INFO
	.align		4
.L_15:
        /*0048*/ 	.byte	0x04, 0x17
        /*004a*/ 	.short	(.L_17 - .L_16)
.L_16:
        /*004c*/ 	.word	0x00000000
        /*0050*/ 	.short	0x0009
        /*0052*/ 	.short	0x0030
        /*0054*/ 	.byte	0x00, 0xf0, 0x11, 0x00


	//----- nvinfo : EIATTR_KPARAM_INFO
	.align		4
.L_17:
        /*0058*/ 	.byte	0x04, 0x17
        /*005a*/ 	.short	(.L_19 - .L_18)
.L_18:
        /*005c*/ 	.word	0x00000000
        /*0060*/ 	.short	0x0008
        /*0062*/ 	.short	0x002c
        /*0064*/ 	.byte	0x00, 0xf0, 0x11, 0x00


	//----- nvinfo : EIATTR_KPARAM_INFO
	.align		4
.L_19:
        /*0068*/ 	.byte	0x04, 0x17
        /*006a*/ 	.short	(.L_21 - .L_20)
.L_20:
        /*006c*/ 	.word	0x00000000
        /*0070*/ 	.short	0x0007
        /*0072*/ 	.short	0x0028
        /*0074*/ 	.byte	0x00, 0xf0, 0x11, 0x00


	//----- nvinfo : EIATTR_KPARAM_INFO
	.align		4
.L_21:
        /*0078*/ 	.byte	0x04, 0x17
        /*007a*/ 	.short	(.L_23 - .L_22)
.L_22:
        /*007c*/ 	.word	0x00000000
        /*0080*/ 	.short	0x0006
        /*0082*/ 	.short	0x0024
        /*0084*/ 	.byte	0x00, 0xf0, 0x11, 0x00


	//----- nvinfo : EIATTR_KPARAM_INFO
	.align		4
.L_23:
        /*0088*/ 	.byte	0x04, 0x17
        /*008a*/ 	.short	(.L_25 - .L_24)
.L_24:
        /*008c*/ 	.word	0x00000000
        /*0090*/ 	.short	0x0005
        /*0092*/ 	.short	0x0020
        /*0094*/ 	.byte	0x00, 0xf0, 0x11, 0x00


	//----- nvinfo : EIATTR_KPARAM_INFO
	.align		4
.L_25:
        /*0098*/ 	.byte	0x04, 0x17
        /*009a*/ 	.short	(.L_27 - .L_26)
.L_26:
        /*009c*/ 	.word	0x00000000
        /*00a0*/ 	.short	0x0004
        /*00a2*/ 	.short	0x001c
        /*00a4*/ 	.byte	0x00, 0xf0, 0x11, 0x00


	//----- nvinfo : EIATTR_KPARAM_INFO
	.align		4
.L_27:
        /*00a8*/ 	.byte	0x04, 0x17
        /*00aa*/ 	.short	(.L_29 - .L_28)
.L_28:
        /*00ac*/ 	.word	0x00000000
        /*00b0*/ 	.short	0x0003
        /*00b2*/ 	.short	0x0018
        /*00b4*/ 	.byte	0x00, 0xf0, 0x11, 0x00


	//----- nvinfo : EIATTR_KPARAM_INFO
	.align		4
.L_29:
        /*00b8*/ 	.byte	0x04, 0x17
        /*00ba*/ 	.short	(.L_31 - .L_30)
.L_30:
        /*00bc*/ 	.word	0x00000000
        /*00c0*/ 	.short	0x0002
        /*00c2*/ 	.short	0x0010
        /*00c4*/ 	.byte	0x00, 0xf4, 0x21, 0x00


	//----- nvinfo : EIATTR_KPARAM_INFO
	.align		4
.L_31:
        /*00c8*/ 	.byte	0x04, 0x17
        /*00ca*/ 	.short	(.L_33 - .L_32)
.L_32:
        /*00cc*/ 	.word	0x00000000
        /*00d0*/ 	.short	0x0001
        /*00d2*/ 	.short	0x0008
        /*00d4*/ 	.byte	0x00, 0xf4, 0x21, 0x00


	//----- nvinfo : EIATTR_KPARAM_INFO
	.align		4
.L_33:
        /*00d8*/ 	.byte	0x04, 0x17
        /*00da*/ 	.short	(.L_35 - .L_34)
.L_34:
        /*00dc*/ 	.word	0x00000000
        /*00e0*/ 	.short	0x0000
        /*00e2*/ 	.short	0x0000
        /*00e4*/ 	.byte	0x00, 0xf4, 0x21, 0x00


	//----- nvinfo : EIATTR_SPARSE_MMA_MASK
	.align		4
.L_35:
        /*00e8*/ 	.byte	0x03, 0x50
        /*00ea*/ 	.short	0x0000


	//----- nvinfo : EIATTR_MAXREG_COUNT
	.align		4
        /*00ec*/ 	.byte	0x03, 0x1b
        /*00ee*/ 	.short	0x0080


	//----- nvinfo : EIATTR_NUM_BARRIERS
	.align		4
        /*00f0*/ 	.byte	0x02, 0x4c
        /*00f2*/ 	.byte	0x01
	.zero		1


	//----- nvinfo : EIATTR_ANNOTATIONS
	.align		4
        /*00f4*/ 	.byte	0x04, 0x55
        /*00f6*/ 	.short	(.L_37 - .L_36)


	//   ....[0]....
.L_36:
        /*00f8*/ 	.word	0x00000001
        /*00fc*/ 	.byte	0xc0, 0x04, 0x00, 0x00, 0x01, 0x00, 0x00, 0x00, 0x50, 0x05, 0x00, 0x00, 0x01, 0x00, 0x00, 0x00
        /* <DEDUP_REMOVED lines=44> */
        /*03cc*/ 	.byte	0x20, 0x0b, 0x00, 0x00, 0x01, 0x00, 0x00, 0x00, 0x30, 0x0b, 0x00, 0x00


	//----- nvinfo : EIATTR_VRC_CTA_INIT_COUNT
	.align		4
.L_37:
        /*03d8*/ 	.byte	0x02, 0x4a
	.zero		1
	.zero		1


	//----- nvinfo : EIATTR_EXIT_INSTR_OFFSETS
	.align		4
        /*03dc*/ 	.byte	0x04, 0x1c
        /*03de*/ 	.short	(.L_39 - .L_38)


	//   ....[0]....
.L_38:
        /*03e0*/ 	.word	0x00044f80


	//   ....[1]....
        /*03e4*/ 	.word	0x00044fb0


	//----- nvinfo : EIATTR_REQNTID
	.align		4
.L_39:
        /*03e8*/ 	.byte	0x04, 0x10
        /*03ea*/ 	.short	(.L_41 - .L_40)
.L_40:
        /*03ec*/ 	.word	0x00000200
        /*03f0*/ 	.word	0x00000001
        /*03f4*/ 	.word	0x00000001


	//----- nvinfo : EIATTR_CBANK_PARAM_SIZE
	.align		4
.L_41:
        /*03f8*/ 	.byte	0x03, 0x19
        /*03fa*/ 	.short	0x0050


	//----- nvinfo : EIATTR_PARAM_CBANK
	.align		4
        /*03fc*/ 	.byte	0x04, 0x0a
        /*03fe*/ 	.short	(.L_43 - .L_42)
	.align		4
.L_42:
        /*0400*/ 	.word	index@(.nv.constant0.matmul_kernel)
        /*0404*/ 	.short	0x0380
        /*0406*/ 	.short	0x0050


	//----- nvinfo : EIATTR_SW_WAR
	.align		4
.L_43:
        /*0408*/ 	.byte	0x04, 0x36
        /*040a*/ 	.short	(.L_45 - .L_44)
.L_44:
        /*040c*/ 	.word	0x00000008
.L_45:


//--------------------- .nv.compat                --------------------------
	.section	.nv.compat,"",@"SHT_CUDA_COMPAT_INFO"
	.align	4
        /*0000*/ 	.byte	0x02, 0x02, 0x02, 0x00, 0x02, 0x05, 0x05, 0x00, 0x02, 0x03, 0x00, 0x00, 0x02, 0x06, 0x01, 0x00


//--------------------- .nv.callgraph             --------------------------
	.section	.nv.callgraph,"",@"SHT_CUDA_CALLGRAPH"
	.align	4
	.sectionentsize	8
	.align		4
        /*0000*/ 	.word	0x00000000
	.align		4
        /*0004*/ 	.word	0xffffffff
	.align		4
        /*0008*/ 	.word	0x00000000
	.align		4
        /*000c*/ 	.word	0xfffffffe
	.align		4
        /*0010*/ 	.word	0x00000000
	.align		4
        /*0014*/ 	.word	0xfffffffd
	.align		4
        /*0018*/ 	.word	0x00000000
	.align		4
        /*001c*/ 	.word	0xfffffffc


//--------------------- .text.matmul_kernel       --------------------------
	.section	.text.matmul_kernel,"ax",@progbits
	.align	128
        .global         matmul_kernel
        .type           matmul_kernel,@function
        .size           matmul_kernel,(.L_x_4 - matmul_kernel)
        .other          matmul_kernel,@"STO_CUDA_ENTRY STV_DEFAULT"
matmul_kernel:
.text.matmul_kernel:
[----:B------:R-:W0:Y:S08]  /*0000*/  LDC R1, c[0x0][0x37c] ;  /* 0x0000df00ff017b82 */ /* 0x000e300000000800 */
[----:B------:R-:W1:Y:S01]  /*0010*/  LDC.64 R4, c[0x0][0x398] ;  /* 0x0000e600ff047b82 */ /* 0x000e620000000a00 */
[----:B------:R-:W2:Y:S01]  /*0020*/  S2R R16, SR_TID.X ;  /* 0x0000000000107919 */ /* 0x000ea20000002100 */
[----:B------:R-:W3:Y:S01]  /*0030*/  LDCU UR7, c[0x0][0x3a0] ;  /* 0x00007400ff0777ac */ /* 0x000ee20008000800 */
[----:B0-----:R-:W-:Y:S01]  /*0040*/  VIADD R1, R1, 0xffffdf38 ;  /* 0xffffdf3801017836 */ /* 0x001fe20000000000 */
[----:B------:R-:W0:Y:S04]  /*0050*/  LDCU UR6, c[0x0][0x3a0] ;  /* 0x00007400ff0677ac */ /* 0x000e280008000800 */
[----:B------:R-:W4:Y:S01]  /*0060*/  S2UR UR4, SR_CgaCtaId ;  /* 0x00000000000479c3 */ /* 0x000f220000008800 */
[----:B------:R-:W-:Y:S01]  /*0070*/  UMOV UR5, 0x400 ;  /* 0x0000040000057882 */ /* 0x000fe20000000000 */
[----:B------:R-:W2:Y:S01]  /*0080*/  LDCU.64 UR40, c[0x0][0x358] ;  /* 0x00006b00ff2877ac */ /* 0x000ea20008000a00 */
[----:B-1----:R-:W-:Y:S01]  /*0090*/  VIADD R0, R5, 0x1ff ;  /* 0x000001ff05007836 */ /* 0x002fe20000000000 */
[----:B0-----:R-:W-:-:S04]  /*00a0*/  UIADD3 UR6, UPT, UPT, UR6, 0x1f, URZ ;  /* 0x0000001f06067890 */ /* 0x001fc8000fffe0ff */
[----:B------:R-:W-:Y:S01]  /*00b0*/  SHF.R.S32.HI R3, RZ, 0x1f, R0 ;  /* 0x0000001fff037819 */ /* 0x000fe20000011400 */
[----:B------:R-:W-:Y:S02]  /*00c0*/  UISETP.GT.AND UP0, UPT, UR6, 0x1f, UPT ;  /* 0x0000001f0600788c */ /* 0x000fe4000bf04270 */
[----:B----4-:R-:W-:Y:S01]  /*00d0*/  ULEA UR5, UR4, UR5, 0x18 ;  /* 0x0000000504057291 */ /* 0x010fe2000f8ec0ff */
[----:B------:R-:W-:Y:S02]  /*00e0*/  LEA.HI R3, R3, R0, RZ, 0x9 ;  /* 0x0000000003037211 */ /* 0x000fe400078f48ff */
[----:B--2---:R-:W-:Y:S02]  /*00f0*/  LOP3.LUT R17, R16, 0x1ff, RZ, 0xc0, !PT ;  /* 0x000001ff10117812 */ /* 0x004fe400078ec0ff */
[----:B------:R-:W-:Y:S02]  /*0100*/  SHF.R.S32.HI R0, RZ, 0x9, R3 ;  /* 0x00000009ff007819 */ /* 0x000fe40000011403 */
[----:B------:R-:W0:Y:S03]  /*0110*/  S2R R3, SR_CTAID.X ;  /* 0x0000000000037919 */ /* 0x000e260000002500 */
[----:B------:R-:W-:-:S05]  /*0120*/  IMAD.SHL.U32 R0, R0, 0x8, RZ ;  /* 0x0000000800007824 */ /* 0x000fca00078e00ff */
[-C--:B------:R-:W-:Y:S02]  /*0130*/  IABS R9, R0.reuse ;  /* 0x0000000000097213 */ /* 0x080fe40000000000 */
[----:B------:R-:W-:Y:S02]  /*0140*/  IABS R12, R0 ;  /* 0x00000000000c7213 */ /* 0x000fe40000000000 */
[----:B------:R-:W1:Y:S08]  /*0150*/  I2F.RP R2, R9 ;  /* 0x0000000900027306 */ /* 0x000e700000209400 */
[----:B-1----:R-:W1:Y:S01]  /*0160*/  MUFU.RCP R2, R2 ;  /* 0x0000000200027308 */ /* 0x002e620000001000 */
[----:B0-----:R-:W-:Y:S01]  /*0170*/  IABS R10, R3 ;  /* 0x00000003000a7213 */ /* 0x001fe20000000000 */
[----:B-1----:R-:W-:-:S02]  /*0180*/  VIADD R6, R2, 0xffffffe ;  /* 0x0ffffffe02067836 */ /* 0x002fc40000000000 */
[----:B------:R-:W-:-:S04]  /*0190*/  IMAD.MOV R2, RZ, RZ, -R12 ;  /* 0x000000ffff027224 */ /* 0x000fc800078e0a0c */
[----:B------:R0:W1:Y:S02]  /*01a0*/  F2I.FTZ.U32.TRUNC.NTZ R7, R6 ;  /* 0x0000000600077305 */ /* 0x000064000021f000 */
[----:B0-----:R-:W-:Y:S02]  /*01b0*/  IMAD.MOV.U32 R6, RZ, RZ, RZ ;  /* 0x000000ffff067224 */ /* 0x001fe400078e00ff */
[----:B-1----:R-:W-:-:S04]  /*01c0*/  IMAD.MOV R8, RZ, RZ, -R7 ;  /* 0x000000ffff087224 */ /* 0x002fc800078e0a07 */
[----:B------:R-:W-:Y:S02]  /*01d0*/  IMAD R11, R8, R9, RZ ;  /* 0x00000009080b7224 */ /* 0x000fe400078e02ff */
[----:B------:R-:W-:Y:S02]  /*01e0*/  IMAD.MOV.U32 R8, RZ, RZ, R10 ;  /* 0x000000ffff087224 */ /* 0x000fe400078e000a */
[----:B------:R-:W-:-:S06]  /*01f0*/  IMAD.HI.U32 R7, R7, R11, R6 ;  /* 0x0000000b07077227 */ /* 0x000fcc00078e0006 */
[----:B------:R-:W-:-:S04]  /*0200*/  IMAD.HI.U32 R7, R7, R8, RZ ;  /* 0x0000000807077227 */ /* 0x000fc800078e00ff */
[----:B------:R-:W-:-:S05]  /*0210*/  IMAD R2, R7, R2, R8 ;  /* 0x0000000207027224 */ /* 0x000fca00078e0208 */
[----:B------:R-:W-:-:S13]  /*0220*/  ISETP.GT.U32.AND P1, PT, R9, R2, PT ;  /* 0x000000020900720c */ /* 0x000fda0003f24070 */
[----:B------:R-:W-:Y:S02]  /*0230*/  @!P1 IMAD.IADD R2, R2, 0x1, -R9 ;  /* 0x0000000102029824 */ /* 0x000fe400078e0a09 */
[----:B------:R-:W-:Y:S01]  /*0240*/  @!P1 VIADD R7, R7, 0x1 ;  /* 0x0000000107079836 */ /* 0x000fe20000000000 */
[----:B------:R-:W-:Y:S02]  /*0250*/  ISETP.NE.AND P1, PT, R0, RZ, PT ;  /* 0x000000ff0000720c */ /* 0x000fe40003f25270 */
[----:B------:R-:W-:Y:S02]  /*0260*/  ISETP.GE.U32.AND P0, PT, R2, R9, PT ;  /* 0x000000090200720c */ /* 0x000fe40003f06070 */
[----:B------:R-:W-:-:S04]  /*0270*/  LOP3.LUT R2, R3, R0, RZ, 0x3c, !PT ;  /* 0x0000000003027212 */ /* 0x000fc800078e3cff */
[----:B------:R-:W-:Y:S01]  /*0280*/  ISETP.GE.AND P2, PT, R2, RZ, PT ;  /* 0x000000ff0200720c */ /* 0x000fe20003f46270 */
[----:B------:R-:W-:-:S06]  /*0290*/  VIADD R2, R4, 0x1ff ;  /* 0x000001ff04027836 */ /* 0x000fcc0000000000 */
[----:B------:R-:W-:-:S04]  /*02a0*/  @P0 VIADD R7, R7, 0x1 ;  /* 0x0000000107070836 */ /* 0x000fc80000000000 */
[----:B------:R-:W-:Y:S01]  /*02b0*/  IMAD.MOV.U32 R6, RZ, RZ, R7 ;  /* 0x000000ffff067224 */ /* 0x000fe200078e0007 */
[----:B------:R-:W-:-:S03]  /*02c0*/  SHF.R.S32.HI R7, RZ, 0x1f, R2 ;  /* 0x0000001fff077819 */ /* 0x000fc60000011402 */
[----:B------:R-:W-:Y:S01]  /*02d0*/  @!P2 IMAD.MOV R6, RZ, RZ, -R6 ;  /* 0x000000ffff06a224 */ /* 0x000fe200078e0a06 */
[----:B------:R-:W-:Y:S02]  /*02e0*/  @!P1 LOP3.LUT R6, RZ, R0, RZ, 0x33, !PT ;  /* 0x00000000ff069212 */ /* 0x000fe400078e33ff */
[----:B------:R-:W-:-:S03]  /*02f0*/  LEA.HI R7, R7, R2, RZ, 0x9 ;  /* 0x0000000207077211 */ /* 0x000fc600078f48ff */
[----:B------:R-:W-:Y:S02]  /*0300*/  IMAD.SHL.U32 R2, R6, 0x8, RZ ;  /* 0x0000000806027824 */ /* 0x000fe400078e00ff */
[----:B------:R-:W-:-:S03]  /*0310*/  IMAD.MOV R6, RZ, RZ, -R6 ;  /* 0x000000ffff067224 */ /* 0x000fc600078e0a06 */
[----:B------:R-:W-:Y:S01]  /*0320*/  LEA.HI.SX32 R7, R7, -R2, 0x17 ;  /* 0x8000000207077211 */ /* 0x000fe200078fbaff */
[----:B------:R-:W-:Y:S02]  /*0330*/  IMAD R15, R0, R6, R3 ;  /* 0x00000006000f7224 */ /* 0x000fe400078e0203 */
[----:B------:R-:W-:Y:S01]  /*0340*/  IMAD.MOV.U32 R6, RZ, RZ, RZ ;  /* 0x000000ffff067224 */ /* 0x000fe200078e00ff */
[----:B------:R-:W-:Y:S02]  /*0350*/  VIMNMX R8, PT, PT, R7, 0x8, PT ;  /* 0x0000000807087848 */ /* 0x000fe40003fe0100 */
[----:B------:R-:W-:Y:S02]  /*0360*/  IABS R13, R15 ;  /* 0x0000000f000d7213 */ /* 0x000fe40000000000 */
[----:B------:R-:W-:-:S04]  /*0370*/  IABS R11, R8 ;  /* 0x00000008000b7213 */ /* 0x000fc80000000000 */
[----:B------:R-:W0:Y:S08]  /*0380*/  I2F.RP R9, R11 ;  /* 0x0000000b00097306 */ /* 0x000e300000209400 */
[----:B0-----:R-:W0:Y:S02]  /*0390*/  MUFU.RCP R9, R9 ;  /* 0x0000000900097308 */ /* 0x001e240000001000 */
[----:B0-----:R-:W-:-:S06]  /*03a0*/  VIADD R7, R9, 0xffffffe ;  /* 0x0ffffffe09077836 */ /* 0x001fcc0000000000 */
[----:B------:R-:W0:Y:S02]  /*03b0*/  F2I.FTZ.U32.TRUNC.NTZ R7, R7 ;  /* 0x0000000700077305 */ /* 0x000e24000021f000 */
[----:B0-----:R-:W-:-:S04]  /*03c0*/  IMAD.MOV R10, RZ, RZ, -R7 ;  /* 0x000000ffff0a7224 */ /* 0x001fc800078e0a07 */
[----:B------:R-:W-:-:S04]  /*03d0*/  IMAD.MOV.U32 R0, RZ, RZ, R10 ;  /* 0x000000ffff007224 */ /* 0x000fc800078e000a */
[----:B------:R-:W-:Y:S01]  /*03e0*/  IMAD R3, R0, R11, RZ ;  /* 0x0000000b00037224 */ /* 0x000fe200078e02ff */
[----:B------:R-:W-:-:S03]  /*03f0*/  IABS R0, R8 ;  /* 0x0000000800007213 */ /* 0x000fc60000000000 */
[----:B------:R-:W-:-:S04]  /*0400*/  IMAD.HI.U32 R6, R7, R3, R6 ;  /* 0x0000000307067227 */ /* 0x000fc800078e0006 */
[----:B------:R-:W-:Y:S02]  /*0410*/  IMAD.MOV R0, RZ, RZ, -R0 ;  /* 0x000000ffff007224 */ /* 0x000fe400078e0a00 */
        /* <DEDUP_REMOVED lines=9> */
[----:B---3--:R-:W-:-:S05]  /*04b0*/  IMAD.U32 R0, RZ, RZ, UR7 ;  /* 0x00000007ff007e24 */ /* 0x008fca000f8e00ff */
[----:B------:R0:W-:Y:S01]  /*04c0*/  STL [R1+0x20], R0 ;  /* 0x0000200001007387 */ /* 0x0001e20000100800 */
[----:B------:R-:W-:-:S06]  /*04d0*/  @P0 VIADD R6, R6, 0x1 ;  /* 0x0000000106060836 */ /* 0x000fcc0000000000 */
[----:B------:R-:W-:Y:S01]  /*04e0*/  @!P2 IMAD.MOV R6, RZ, RZ, -R6 ;  /* 0x000000ffff06a224 */ /* 0x000fe200078e0a06 */
[----:B------:R-:W-:-:S05]  /*04f0*/  @!P1 LOP3.LUT R6, RZ, R8, RZ, 0x33, !PT ;  /* 0x00000008ff069212 */ /* 0x000fca00078e33ff */
[----:B------:R-:W-:Y:S02]  /*0500*/  IMAD.MOV R3, RZ, RZ, -R6 ;  /* 0x000000ffff037224 */ /* 0x000fe400078e0a06 */
[----:B------:R-:W-:Y:S02]  /*0510*/  IMAD.SHL.U32 R14, R6, 0x200, RZ ;  /* 0x00000200060e7824 */ /* 0x000fe400078e00ff */
[----:B------:R-:W-:-:S04]  /*0520*/  IMAD R3, R8, R3, R15 ;  /* 0x0000000308037224 */ /* 0x000fc800078e020f */
[----:B------:R-:W-:-:S04]  /*0530*/  IMAD.IADD R3, R2, 0x1, R3 ;  /* 0x0000000102037824 */ /* 0x000fc800078e0203 */
[----:B------:R-:W-:-:S05]  /*0540*/  IMAD R18, R3, 0x200, R17 ;  /* 0x0000020003127824 */ /* 0x000fca00078e0211 */
[----:B------:R0:W-:Y:S04]  /*0550*/  STL [R1+0xba0], R18 ;  /* 0x000ba01201007387 */ /* 0x0001e80000100800 */
[----:B------:R0:W-:Y:S01]  /*0560*/  STL [R1+0x2c], R14 ;  /* 0x00002c0e01007387 */ /* 0x0001e20000100800 */
[----:B------:R-:W-:Y:S05]  /*0570*/  BRA.U UP0, `(.L_x_0) ;  /* 0x0000002100187547 */ /* 0x000fea000b800000 */
[C---:B------:R-:W-:Y:S01]  /*0580*/  IMAD.SHL.U32 R2, R16.reuse, 0x2, RZ ;  /* 0x0000000210027824 */ /* 0x040fe200078e00ff */
[----:B------:R1:W-:Y:S01]  /*0590*/  STL [R1+0xe0], RZ ;  /* 0x0000e0ff01007387 */ /* 0x0003e20000100800 */
[----:B0-----:R-:W-:-:S03]  /*05a0*/  IMAD.SHL.U32 R0, R16, 0x40, RZ ;  /* 0x0000004010007824 */ /* 0x001fc600078e00ff */
[----:B------:R1:W-:Y:S02]  /*05b0*/  STL [R1+0xcf8], R2 ;  /* 0x000cf80201007387 */ /* 0x0003e40000100800 */
[----:B------:R-:W-:Y:S02]  /*05c0*/  LOP3.LUT R0, R0, 0x400, RZ, 0xc0, !PT ;  /* 0x0000040000007812 */ /* 0x000fe400078ec0ff */
[----:B------:R1:W-:Y:S04]  /*05d0*/  STL [R1+0xe4], RZ ;  /* 0x0000e4ff01007387 */ /* 0x0003e80000100800 */
        /* <DEDUP_REMOVED lines=481> */
[----:B------:R1:W-:Y:S04]  /*23f0*/  STL [R1+0xce0], R0 ;  /* 0x000ce00001007387 */ /* 0x0003e80000100800 */
        /* <DEDUP_REMOVED lines=28> */
[----:B------:R1:W-:Y:S01]  /*25c0*/  STL [R1+0xbc], RZ ;  /* 0x0000bcff01007387 */ /* 0x0003e20000100800 */
[----:B------:R-:W-:Y:S05]  /*25d0*/  BRA `(.L_x_1) ;  /* 0x00000158002c7947 */ /* 0x000fea0003800000 */
.L_x_0:
[----:B------:R-:W-:Y:S01]  /*25e0*/  IABS R3, R4 ;  /* 0x0000000400037213 */ /* 0x000fe20000000000 */
[----:B------:R-:W-:Y:S01]  /*25f0*/  STL [R1+0x12f4], R5 ;  /* 0x0012f40501007387 */ /* 0x000fe20000100800 */
[----:B------:R-:W-:Y:S01]  /*2600*/  IABS R2, R5 ;  /* 0x0000000500027213 */ /* 0x000fe20000000000 */
[----:B------:R-:W1:Y:S01]  /*2610*/  LDCU UR8, c[0x0][0x3a4] ;  /* 0x00007480ff0877ac */ /* 0x000e620008000800 */
[----:B------:R-:W2:Y:S01]  /*2620*/  I2F.RP R8, R3 ;  /* 0x0000000300087306 */ /* 0x000ea20000209400 */
[----:B------:R-:W-:Y:S02]  /*2630*/  IABS R13, R18 ;  /* 0x00000012000d7213 */ /* 0x000fe40000000000 */
[----:B------:R-:W-:Y:S01]  /*2640*/  ISETP.GE.AND P6, PT, R18, RZ, PT ;  /* 0x000000ff1200720c */ /* 0x000fe20003fc6270 */
[----:B------:R-:W3:Y:S04]  /*2650*/  LDCU UR4, c[0x0][0x3b0] ;  /* 0x00007600ff0477ac */ /* 0x000ee80008000800 */
[----:B0-----:R-:W0:Y:S01]  /*2660*/  I2F.RP R0, R2 ;  /* 0x0000000200007306 */ /* 0x001e220000209400 */
[----:B------:R-:W4:Y:S01]  /*2670*/  LDCU.128 UR12, c[0x0][0x380] ;  /* 0x00007000ff0c77ac */ /* 0x000f220008000c00 */
[----:B------:R-:W5:Y:S06]  /*2680*/  LDCU UR9, c[0x0][0x3ac] ;  /* 0x00007580ff0977ac */ /* 0x000f6c0008000800 */
[----:B--2---:R-:W2:Y:S08]  /*2690*/  MUFU.RCP R8, R8 ;  /* 0x0000000800087308 */ /* 0x004eb00000001000 */
[----:B0-----:R-:W0:Y:S01]  /*26a0*/  MUFU.RCP R0, R0 ;  /* 0x0000000000007308 */ /* 0x001e220000001000 */
[----:B--2---:R-:W-:-:S07]  /*26b0*/  VIADD R7, R8, 0xffffffe ;  /* 0x0ffffffe08077836 */ /* 0x004fce0000000000 */
[----:B------:R-:W2:Y:S01]  /*26c0*/  F2I.FTZ.U32.TRUNC.NTZ R7, R7 ;  /* 0x0000000700077305 */ /* 0x000ea2000021f000 */
[----:B0-----:R-:W-:Y:S01]  /*26d0*/  VIADD R10, R0, 0xffffffe ;  /* 0x0ffffffe000a7836 */ /* 0x001fe20000000000 */
[----:B------:R-:W-:-:S04]  /*26e0*/  SHF.R.U32.HI R0, RZ, 0x5, R16 ;  /* 0x00000005ff007819 */ /* 0x000fc80000011610 */
[----:B------:R-:W-:Y:S02]  /*26f0*/  SGXT.U32 R0, R0, 0x4 ;  /* 0x000000040000781a */ /* 0x000fe40000000000 */
[----:B------:R0:W1:Y:S02]  /*2700*/  F2I.FTZ.U32.TRUNC.NTZ R11, R10 ;  /* 0x0000000a000b7305 */ /* 0x000064000021f000 */
[----:B------:R-:W-:Y:S01]  /*2710*/  LOP3.LUT R0, R14, R0, RZ, 0xfc, !PT ;  /* 0x000000000e007212 */ /* 0x000fe200078efcff */
[----:B--2---:R-:W-:-:S03]  /*2720*/  IMAD.MOV R6, RZ, RZ, -R7 ;  /* 0x000000ffff067224 */ /* 0x004fc600078e0a07 */
[----:B------:R-:W-:Y:S01]  /*2730*/  LOP3.LUT R22, R0, 0x140, RZ, 0xfc, !PT ;  /* 0x0000014000167812 */ /* 0x000fe200078efcff */
[----:B0-----:R-:W-:Y:S02]  /*2740*/  IMAD.MOV.U32 R10, RZ, RZ, RZ ;  /* 0x000000ffff0a7224 */ /* 0x001fe400078e00ff */
[----:B------:R-:W-:Y:S02]  /*2750*/  IMAD R9, R6, R3, RZ ;  /* 0x0000000306097224 */ /* 0x000fe400078e02ff */
[----:B------:R-:W-:Y:S02]  /*2760*/  IMAD.MOV.U32 R6, RZ, RZ, RZ ;  /* 0x000000ffff067224 */ /* 0x000fe400078e00ff */
[----:B-1----:R-:W-:Y:S02]  /*2770*/  IMAD.MOV R12, RZ, RZ, -R11 ;  /* 0x000000ffff0c7224 */ /* 0x002fe400078e0a0b */
[----:B------:R-:W-:Y:S01]  /*2780*/  IMAD.HI.U32 R8, R7, R9, R6 ;  /* 0x0000000907087227 */ /* 0x000fe200078e0006 */
[----:B------:R-:W-:-:S02]  /*2790*/  LEA.HI R6, R16, R14, RZ, 0x1b ;  /* 0x0000000e10067211 */ /* 0x000fc400078fd8ff */
[C---:B------:R-:W-:Y:S01]  /*27a0*/  LOP3.LUT R9, R0.reuse, 0x1e0, RZ, 0xfc, !PT ;  /* 0x000001e000097812 */ /* 0x040fe200078efcff */
[----:B------:R-:W-:Y:S01]  /*27b0*/  IMAD.MOV.U32 R7, RZ, RZ, R12 ;  /* 0x000000ffff077224 */ /* 0x000fe200078e000c */
[----:B------:R-:W-:Y:S01]  /*27c0*/  LOP3.LUT R14, R0, 0x1c0, RZ, 0xfc, !PT ;  /* 0x000001c0000e7812 */ /* 0x000fe200078efcff */
[----:B------:R-:W-:Y:S01]  /*27d0*/  IMAD.MOV.U32 R12, RZ, RZ, R13 ;  /* 0x000000ffff0c7224 */ /* 0x000fe200078e000d */
[----:B------:R-:W-:Y:S01]  /*27e0*/  IABS R13, R9 ;  /* 0x00000009000d7213 */ /* 0x000fe20000000000 */
[----:B------:R-:W-:Y:S02]  /*27f0*/  VIADD R15, R6, 0x1f0 ;  /* 0x000001f0060f7836 */ /* 0x000fe40000000000 */
[----:B------:R-:W-:-:S03]  /*2800*/  IMAD.HI.U32 R8, R8, R12, RZ ;  /* 0x0000000c08087227 */ /* 0x000fc600078e00ff */
[----:B------:R-:W-:Y:S01]  /*2810*/  IABS R29, R15 ;  /* 0x0000000f001d7213 */ /* 0x000fe20000000000 */
[----:B------:R-:W-:Y:S01]  /*2820*/  IMAD R7, R7, R2, RZ ;  /* 0x0000000207077224 */ /* 0x000fe200078e02ff */
[----:B------:R-:W-:Y:S01]  /*2830*/  ISETP.GE.AND P0, PT, R15, RZ, PT ;  /* 0x000000ff0f00720c */ /* 0x000fe20003f06270 */
[----:B------:R-:W-:Y:S02]  /*2840*/  IMAD.MOV R8, RZ, RZ, -R8 ;  /* 0x000000ffff087224 */ /* 0x000fe400078e0a08 */
[----:B------:R-:W-:-:S04]  /*2850*/  IMAD.HI.U32 R10, R11, R7, R10 ;  /* 0x000000070b0a7227 */ /* 0x000fc800078e000a */
[----:B------:R-:W-:Y:S01]  /*2860*/  IMAD R8, R3, R8, R12 ;  /* 0x0000000803087224 */ /* 0x000fe200078e020c */
[----:B------:R-:W-:Y:S01]  /*2870*/  IABS R12, R14 ;  /* 0x0000000e000c7213 */ /* 0x000fe20000000000 */
[----:B------:R-:W-:-:S03]  /*2880*/  IMAD.HI.U32 R7, R10, R29, RZ ;  /* 0x0000001d0a077227 */ /* 0x000fc600078e00ff */
[----:B------:R-:W-:Y:S01]  /*2890*/  ISETP.GT.U32.AND P1, PT, R3, R8, PT ;  /* 0x000000080300720c */ /* 0x000fe20003f24070 */
[----:B------:R-:W-:Y:S02]  /*28a0*/  IMAD.MOV R11, RZ, RZ, -R7 ;  /* 0x000000ffff0b7224 */ /* 0x000fe400078e0a07 */
[----:B------:R-:W-:-:S04]  /*28b0*/  IMAD.HI.U32 R7, R10, R13, RZ ;  /* 0x0000000d0a077227 */ /* 0x000fc800078e00ff */
[----:B------:R-:W-:Y:S02]  /*28c0*/  IMAD R29, R2, R11, R29 ;  /* 0x0000000b021d7224 */ /* 0x000fe400078e021d */
[----:B------:R-:W-:Y:S02]  /*28d0*/  IMAD.MOV R28, RZ, RZ, -R7 ;  /* 0x000000ffff1c7224 */ /* 0x000fe400078e0a07 */
[----:B------:R-:W-:Y:S02]  /*28e0*/  VIADD R16, R6, 0x1d0 ;  /* 0x000001d006107836 */ /* 0x000fe40000000000 */
[----:B------:R-:W-:Y:S01]  /*28f0*/  @!P1 IMAD.IADD R8, R8, 0x1, -R3 ;  /* 0x0000000108089824 */ /* 0x000fe200078e0a03 */
[C---:B------:R-:W-:Y:S01]  /*2900*/  ISETP.GT.U32.AND P1, PT, R2.reuse, R29, PT ;  /* 0x0000001d0200720c */ /* 0x040fe20003f24070 */
[----:B------:R-:W-:Y:S01]  /*2910*/  IMAD R28, R2, R28, R13 ;  /* 0x0000001c021c7224 */ /* 0x000fe200078e020d */
[----:B------:R-:W-:Y:S01]  /*2920*/  IABS R11, R16 ;  /* 0x00000010000b7213 */ /* 0x000fe20000000000 */
[----:B------:R-:W-:Y:S01]  /*2930*/  VIADD R17, R6, 0x1b0 ;  /* 0x000001b006117836 */ /* 0x000fe20000000000 */
[----:B------:R-:W-:Y:S01]  /*2940*/  ISETP.GT.U32.AND P5, PT, R3, R8, PT ;  /* 0x000000080300720c */ /* 0x000fe20003fa4070 */
[----:B------:R-:W-:Y:S01]  /*2950*/  IMAD.MOV.U32 R7, RZ, RZ, R12 ;  /* 0x000000ffff077224 */ /* 0x000fe200078e000c */
[----:B------:R-:W-:Y:S01]  /*2960*/  ISETP.GT.U32.AND P4, PT, R2, R28, PT ;  /* 0x0000001c0200720c */ /* 0x000fe20003f84070 */
[----:B------:R-:W-:Y:S01]  /*2970*/  IMAD.HI.U32 R12, R10, R11, RZ ;  /* 0x0000000b0a0c7227 */ /* 0x000fe200078e00ff */
[----:B------:R-:W-:-:S02]  /*2980*/  IABS R13, R17 ;  /* 0x00000011000d7213 */ /* 0x000fc40000000000 */
[----:B------:R-:W-:Y:S01]  /*2990*/  ISETP.GE.AND P3, PT, R16, RZ, PT ;  /* 0x000000ff1000720c */ /* 0x000fe20003f66270 */
[----:B------:R-:W-:Y:S01]  /*29a0*/  IMAD.HI.U32 R15, R10, R7, RZ ;  /* 0x000000070a0f7227 */ /* 0x000fe200078e00ff */
[----:B------:R-:W-:-:S03]  /*29b0*/  ISETP.GE.AND P2, PT, R17, RZ, PT ;  /* 0x000000ff1100720c */ /* 0x000fc60003f46270 */
[----:B------:R-:W-:Y:S02]  /*29c0*/  @!P1 IMAD.IADD R29, R29, 0x1, -R2 ;  /* 0x000000011d1d9824 */ /* 0x000fe400078e0a02 */
[----:B------:R-:W-:Y:S02]  /*29d0*/  IMAD.MOV R12, RZ, RZ, -R12 ;  /* 0x000000ffff0c7224 */ /* 0x000fe400078e0a0c */
[----:B------:R-:W-:Y:S01]  /*29e0*/  @!P4 IMAD.IADD R28, R28, 0x1, -R2 ;  /* 0x000000011c1cc824 */ /* 0x000fe200078e0a02 */
[----:B------:R-:W-:Y:S01]  /*29f0*/  ISETP.GT.U32.AND P1, PT, R2, R29, PT ;  /* 0x0000001d0200720c */ /* 0x000fe20003f24070 */
[----:B------:R-:W-:Y:S02]  /*2a00*/  IMAD.MOV R16, RZ, RZ, -R15 ;  /* 0x000000ffff107224 */ /* 0x000fe400078e0a0f */
[----:B------:R-:W-:Y:S01]  /*2a10*/  IMAD.HI.U32 R15, R10, R13, RZ ;  /* 0x0000000d0a0f7227 */ /* 0x000fe200078e00ff */
[----:B------:R-:W-:-:S03]  /*2a20*/  ISETP.GT.U32.AND P4, PT, R2, R28, PT ;  /* 0x0000001c0200720c */ /* 0x000fc60003f84070 */
[----:B------:R-:W-:Y:S01]  /*2a30*/  @!P5 IMAD.IADD R8, R8, 0x1, -R3 ;  /* 0x000000010808d824 */ /* 0x000fe200078e0a03 */
[----:B------:R-:W-:Y:S01]  /*2a40*/  ISETP.NE.AND P5, PT, R4, RZ, PT ;  /* 0x000000ff0400720c */ /* 0x000fe20003fa5270 */
[C---:B------:R-:W-:Y:S02]  /*2a50*/  IMAD R11, R2.reuse, R12, R11 ;  /* 0x0000000c020b7224 */ /* 0x040fe400078e020b */
[----:B------:R-:W-:Y:S01]  /*2a60*/  IMAD R12, R2, R16, R7 ;  /* 0x00000010020c7224 */ /* 0x000fe200078e0207 */
[C---:B------:R-:W-:Y:S01]  /*2a70*/  LOP3.LUT R7, R0.reuse, 0x1a0, RZ, 0xfc, !PT ;  /* 0x000001a000077812 */ /* 0x040fe200078efcff */
[----:B------:R-:W-:Y:S01]  /*2a80*/  IMAD.MOV R15, RZ, RZ, -R15 ;  /* 0x000000ffff0f7224 */ /* 0x000fe200078e0a0f */
[----:B------:R-:W-:Y:S01]  /*2a90*/  LOP3.LUT R16, R0, 0x180, RZ, 0xfc, !PT ;  /* 0x0000018000107812 */ /* 0x000fe200078efcff */
[----:B------:R-:W-:Y:S01]  /*2aa0*/  IMAD.MOV.U32 R3, RZ, RZ, R8 ;  /* 0x000000ffff037224 */ /* 0x000fe200078e0008 */
[----:B------:R-:W-:Y:S01]  /*2ab0*/  IABS R23, R7 ;  /* 0x0000000700177213 */ /* 0x000fe20000000000 */
[C---:B------:R-:W-:Y:S01]  /*2ac0*/  IMAD R13, R2.reuse, R15, R13 ;  /* 0x0000000f020d7224 */ /* 0x040fe200078e020d */
[----:B------:R-:W-:Y:S01]  /*2ad0*/  IABS R19, R16 ;  /* 0x0000001000137213 */ /* 0x000fe20000000000 */
[----:B------:R-:W-:Y:S01]  /*2ae0*/  @!P6 IMAD.MOV R3, RZ, RZ, -R3 ;  /* 0x000000ffff03e224 */ /* 0x000fe200078e0a03 */
[C---:B------:R-:W-:Y:S01]  /*2af0*/  ISETP.GT.U32.AND P6, PT, R2.reuse, R11, PT ;  /* 0x0000000b0200720c */ /* 0x040fe20003fc4070 */
[--C-:B------:R-:W-:Y:S01]  /*2b00*/  @!P1 IMAD.IADD R29, R29, 0x1, -R2.reuse ;  /* 0x000000011d1d9824 */ /* 0x100fe200078e0a02 */
[----:B------:R-:W-:Y:S01]  /*2b10*/  ISETP.GT.U32.AND P1, PT, R2, R12, PT ;  /* 0x0000000c0200720c */ /* 0x000fe20003f24070 */
[----:B------:R-:W-:Y:S01]  /*2b20*/  @!P4 IMAD.IADD R28, R28, 0x1, -R2 ;  /* 0x000000011c1cc824 */ /* 0x000fe200078e0a02 */
[----:B------:R-:W-:Y:S01]  /*2b30*/  ISETP.GT.U32.AND P4, PT, R2, R13, PT ;  /* 0x0000000d0200720c */ /* 0x000fe20003f84070 */
[----:B------:R-:W-:Y:S01]  /*2b40*/  VIADD R15, R6, 0x190 ;  /* 0x00000190060f7836 */ /* 0x000fe20000000000 */
[----:B------:R-:W-:Y:S01]  /*2b50*/  @!P5 LOP3.LUT R3, RZ, R4, RZ, 0x33, !PT ;  /* 0x00000004ff03d212 */ /* 0x000fe200078e33ff */
[----:B------:R-:W-:-:S03]  /*2b60*/  IMAD.HI.U32 R4, R10, R23, RZ ;  /* 0x000000170a047227 */ /* 0x000fc600078e00ff */
[----:B------:R-:W-:Y:S01]  /*2b70*/  IABS R21, R15 ;  /* 0x0000000f00157213 */ /* 0x000fe20000000000 */
[----:B------:R-:W-:Y:S01]  /*2b80*/  IMAD.MOV R4, RZ, RZ, -R4 ;  /* 0x000000ffff047224 */ /* 0x000fe200078e0a04 */
[----:B------:R-:W-:Y:S01]  /*2b90*/  ISETP.GE.AND P5, PT, R15, RZ, PT ;  /* 0x000000ff0f00720c */ /* 0x000fe20003fa6270 */
[--C-:B------:R-:W-:Y:S01]  /*2ba0*/  @!P6 IMAD.IADD R11, R11, 0x1, -R2.reuse ;  /* 0x000000010b0be824 */ /* 0x100fe200078e0a02 */
[----:B------:R-:W-:Y:S01]  /*2bb0*/  ISETP.GE.AND P6, PT, R9, RZ, PT ;  /* 0x000000ff0900720c */ /* 0x000fe20003fc6270 */
[--C-:B------:R-:W-:Y:S01]  /*2bc0*/  @!P1 IMAD.IADD R12, R12, 0x1, -R2.reuse ;  /* 0x000000010c0c9824 */ /* 0x100fe200078e0a02 */
[----:B------:R-:W-:Y:S01]  /*2bd0*/  STL [R1+0x12e0], R3 ;  /* 0x0012e00301007387 */ /* 0x000fe20000100800 */
[----:B------:R-:W-:Y:S01]  /*2be0*/  @!P4 IMAD.IADD R13, R13, 0x1, -R2 ;  /* 0x000000010d0dc824 */ /* 0x000fe200078e0a02 */
[C---:B------:R-:W-:Y:S01]  /*2bf0*/  ISETP.GT.U32.AND P1, PT, R2.reuse, R11, PT ;  /* 0x0000000b0200720c */ /* 0x040fe20003f24070 */
[C---:B------:R-:W-:Y:S01]  /*2c00*/  IMAD R23, R2.reuse, R4, R23 ;  /* 0x0000000402177224 */ /* 0x040fe200078e0217 */
[----:B------:R-:W-:Y:S01]  /*2c10*/  ISETP.GT.U32.AND P4, PT, R2, R12, PT ;  /* 0x0000000c0200720c */ /* 0x000fe20003f84070 */
[----:B------:R-:W-:-:S04]  /*2c20*/  IMAD.HI.U32 R4, R10, R21, RZ ;  /* 0x000000150a047227 */ /* 0x000fc800078e00ff */
[----:B------:R-:W-:Y:S02]  /*2c30*/  IMAD.MOV R4, RZ, RZ, -R4 ;  /* 0x000000ffff047224 */ /* 0x000fe400078e0a04 */
[----:B------:R-:W-:Y:S01]  /*2c40*/  @!P0 IMAD.MOV R29, RZ, RZ, -R29 ;  /* 0x000000ffff1d8224 */ /* 0x000fe200078e0a1d */
[C---:B------:R-:W-:Y:S01]  /*2c50*/  ISETP.GT.U32.AND P0, PT, R2.reuse, R13, PT ;  /* 0x0000000d0200720c */ /* 0x040fe20003f04070 */
[C---:B------:R-:W-:Y:S02]  /*2c60*/  IMAD R21, R2.reuse, R4, R21 ;  /* 0x0000000402157224 */ /* 0x040fe400078e0215 */
[----:B------:R-:W-:Y:S01]  /*2c70*/  @!P6 IMAD.MOV R28, RZ, RZ, -R28 ;  /* 0x000000ffff1ce224 */ /* 0x000fe200078e0a1c */
[----:B------:R-:W-:Y:S01]  /*2c80*/  ISETP.GT.U32.AND P6, PT, R2, R23, PT ;  /* 0x000000170200720c */ /* 0x000fe20003fc4070 */
[----:B------:R-:W-:Y:S01]  /*2c90*/  IMAD.HI.U32 R4, R10, R19, RZ ;  /* 0x000000130a047227 */ /* 0x000fe200078e00ff */
[----:B------:R-:W-:Y:S03]  /*2ca0*/  STL [R1+0x12f8], R29 ;  /* 0x0012f81d01007387 */ /* 0x000fe60000100800 */
[----:B------:R-:W-:Y:S01]  /*2cb0*/  @!P4 IMAD.IADD R12, R12, 0x1, -R2 ;  /* 0x000000010c0cc824 */ /* 0x000fe200078e0a02 */
[----:B------:R-:W-:Y:S01]  /*2cc0*/  ISETP.GT.U32.AND P4, PT, R2, R21, PT ;  /* 0x000000150200720c */ /* 0x000fe20003f84070 */
[----:B------:R-:W-:Y:S01]  /*2cd0*/  IMAD.MOV R4, RZ, RZ, -R4 ;  /* 0x000000ffff047224 */ /* 0x000fe200078e0a04 */
[----:B------:R0:W-:Y:S01]  /*2ce0*/  STL [R1+0x12fc], R28 ;  /* 0x0012fc1c01007387 */ /* 0x0001e20000100800 */
[----:B------:R-:W-:-:S02]  /*2cf0*/  VIADD R8, R6, 0x170 ;  /* 0x0000017006087836 */ /* 0x000fc40000000000 */
[----:B------:R-:W-:Y:S01]  /*2d00*/  IMAD R19, R2, R4, R19 ;  /* 0x0000000402137224 */ /* 0x000fe200078e0213 */
[----:B------:R-:W-:Y:S01]  /*2d10*/  LOP3.LUT R4, R0, 0x160, RZ, 0xfc, !PT ;  /* 0x0000016000047812 */ /* 0x000fe200078efcff */
[--C-:B------:R-:W-:Y:S01]  /*2d20*/  @!P0 IMAD.IADD R13, R13, 0x1, -R2.reuse ;  /* 0x000000010d0d8824 */ /* 0x100fe200078e0a02 */
[----:B------:R-:W-:Y:S01]  /*2d30*/  IABS R9, R8 ;  /* 0x0000000800097213 */ /* 0x000fe20000000000 */
[--C-:B------:R-:W-:Y:S01]  /*2d40*/  @!P6 IMAD.IADD R23, R23, 0x1, -R2.reuse ;  /* 0x000000011717e824 */ /* 0x100fe200078e0a02 */
[----:B------:R-:W-:Y:S01]  /*2d50*/  ISETP.GE.AND P0, PT, R14, RZ, PT ;  /* 0x000000ff0e00720c */ /* 0x000fe20003f06270 */
[--C-:B------:R-:W-:Y:S01]  /*2d60*/  @!P1 IMAD.IADD R11, R11, 0x1, -R2.reuse ;  /* 0x000000010b0b9824 */ /* 0x100fe200078e0a02 */
[C---:B------:R-:W-:Y:S01]  /*2d70*/  ISETP.GT.U32.AND P6, PT, R2.reuse, R19, PT ;  /* 0x000000130200720c */ /* 0x040fe20003fc4070 */
[----:B------:R-:W-:Y:S01]  /*2d80*/  @!P4 IMAD.IADD R21, R21, 0x1, -R2 ;  /* 0x000000011515c824 */ /* 0x000fe200078e0a02 */
[----:B------:R-:W-:Y:S01]  /*2d90*/  ISETP.GT.U32.AND P4, PT, R2, R23, PT ;  /* 0x000000170200720c */ /* 0x000fe20003f84070 */
[----:B------:R-:W-:Y:S01]  /*2da0*/  IMAD.HI.U32 R15, R10, R9, RZ ;  /* 0x000000090a0f7227 */ /* 0x000fe200078e00ff */
[----:B------:R-:W-:-:S02]  /*2db0*/  IABS R20, R4 ;  /* 0x0000000400147213 */ /* 0x000fc40000000000 */
[----:B------:R-:W-:Y:S01]  /*2dc0*/  ISETP.GE.AND P1, PT, R8, RZ, PT ;  /* 0x000000ff0800720c */ /* 0x000fe20003f26270 */
[----:B------:R-:W-:Y:S01]  /*2dd0*/  IMAD.MOV R15, RZ, RZ, -R15 ;  /* 0x000000ffff0f7224 */ /* 0x000fe200078e0a0f */
[----:B------:R-:W-:Y:S01]  /*2de0*/  IABS R14, R22 ;  /* 0x00000016000e7213 */ /* 0x000fe20000000000 */
[----:B------:R-:W-:Y:S01]  /*2df0*/  VIADD R8, R6, 0x150 ;  /* 0x0000015006087836 */ /* 0x000fe20000000000 */
[----:B0-----:R-:W-:Y:S01]  /*2e00*/  IABS R28, R0 ;  /* 0x00000000001c7213 */ /* 0x001fe20000000000 */
[----:B------:R-:W-:Y:S01]  /*2e10*/  IMAD R9, R2, R15, R9 ;  /* 0x0000000f02097224 */ /* 0x000fe200078e0209 */
[----:B------:R-:W-:Y:S01]  /*2e20*/  LOP3.LUT R29, R0, 0x20, RZ, 0xfc, !PT ;  /* 0x00000020001d7812 */ /* 0x000fe200078efcff */
[----:B------:R-:W-:Y:S01]  /*2e30*/  @!P0 IMAD.MOV R12, RZ, RZ, -R12 ;  /* 0x000000ffff0c8224 */ /* 0x000fe200078e0a0c */
[C---:B------:R-:W-:Y:S01]  /*2e40*/  ISETP.GT.U32.AND P0, PT, R2.reuse, R21, PT ;  /* 0x000000150200720c */ /* 0x040fe20003f04070 */
[--C-:B------:R-:W-:Y:S02]  /*2e50*/  @!P6 IMAD.IADD R19, R19, 0x1, -R2.reuse ;  /* 0x000000011313e824 */ /* 0x100fe400078e0a02 */
[----:B------:R-:W-:Y:S01]  /*2e60*/  @!P4 IMAD.IADD R23, R23, 0x1, -R2 ;  /* 0x000000011717c824 */ /* 0x000fe200078e0a02 */
[----:B------:R-:W-:Y:S01]  /*2e70*/  ISETP.GT.U32.AND P4, PT, R2, R9, PT ;  /* 0x000000090200720c */ /* 0x000fe20003f84070 */
[----:B------:R-:W-:Y:S01]  /*2e80*/  IMAD.HI.U32 R18, R10, R20, RZ ;  /* 0x000000140a127227 */ /* 0x000fe200078e00ff */
[----:B------:R-:W-:-:S03]  /*2e90*/  ISETP.GT.U32.AND P6, PT, R2, R19, PT ;  /* 0x000000130200720c */ /* 0x000fc60003fc4070 */
[----:B------:R-:W-:Y:S01]  /*2ea0*/  @!P3 IMAD.MOV R11, RZ, RZ, -R11 ;  /* 0x000000ffff0bb224 */ /* 0x000fe200078e0a0b */
[----:B------:R-:W-:Y:S01]  /*2eb0*/  ISETP.GE.AND P3, PT, R8, RZ, PT ;  /* 0x000000ff0800720c */ /* 0x000fe20003f66270 */
[----:B------:R-:W-:Y:S01]  /*2ec0*/  IMAD.MOV R18, RZ, RZ, -R18 ;  /* 0x000000ffff127224 */ /* 0x000fe200078e0a12 */
[----:B------:R-:W-:Y:S01]  /*2ed0*/  IABS R8, R8 ;  /* 0x0000000800087213 */ /* 0x000fe20000000000 */
[----:B------:R-:W-:Y:S01]  /*2ee0*/  @!P0 IMAD.IADD R21, R21, 0x1, -R2 ;  /* 0x0000000115158824 */ /* 0x000fe200078e0a02 */
[----:B------:R-:W-:Y:S01]  /*2ef0*/  ISETP.GE.AND P0, PT, R7, RZ, PT ;  /* 0x000000ff0700720c */ /* 0x000fe20003f06270 */
[----:B------:R-:W-:Y:S01]  /*2f00*/  IMAD R20, R2, R18, R20 ;  /* 0x0000001202147224 */ /* 0x000fe200078e0214 */
[----:B------:R-:W-:Y:S01]  /*2f10*/  LOP3.LUT R7, R0, 0x120, RZ, 0xfc, !PT ;  /* 0x0000012000077812 */ /* 0x000fe200078efcff */
[----:B------:R-:W-:Y:S01]  /*2f20*/  IMAD.HI.U32 R25, R10, R8, RZ ;  /* 0x000000080a197227 */ /* 0x000fe200078e00ff */
[----:B------:R-:W-:Y:S03]  /*2f30*/  STL [R1+0x1300], R11 ;  /* 0x0013000b01007387 */ /* 0x000fe60000100800 */
[--C-:B------:R-:W-:Y:S01]  /*2f40*/  @!P4 IMAD.IADD R9, R9, 0x1, -R2.reuse ;  /* 0x000000010909c824 */ /* 0x100fe200078e0a02 */
[----:B------:R-:W-:Y:S01]  /*2f50*/  ISETP.GE.AND P4, PT, R16, RZ, PT ;  /* 0x000000ff1000720c */ /* 0x000fe20003f86270 */
[----:B------:R-:W-:Y:S01]  /*2f60*/  IMAD.HI.U32 R24, R10, R14, RZ ;  /* 0x0000000e0a187227 */ /* 0x000fe200078e00ff */
[----:B------:R-:W-:Y:S01]  /*2f70*/  IABS R16, R7 ;  /* 0x0000000700107213 */ /* 0x000fe20000000000 */
[----:B------:R-:W-:Y:S02]  /*2f80*/  STL [R1+0x1304], R12 ;  /* 0x0013040c01007387 */ /* 0x000fe40000100800 */
[----:B------:R-:W-:Y:S01]  /*2f90*/  @!P6 IMAD.IADD R19, R19, 0x1, -R2 ;  /* 0x000000011313e824 */ /* 0x000fe200078e0a02 */
[----:B------:R-:W-:Y:S01]  /*2fa0*/  ISETP.GT.U32.AND P6, PT, R2, R20, PT ;  /* 0x000000140200720c */ /* 0x000fe20003fc4070 */
[----:B------:R-:W-:-:S02]  /*2fb0*/  IMAD.MOV R25, RZ, RZ, -R25 ;  /* 0x000000ffff197224 */ /* 0x000fc400078e0a19 */
[----:B------:R-:W-:Y:S02]  /*2fc0*/  IMAD.MOV R24, RZ, RZ, -R24 ;  /* 0x000000ffff187224 */ /* 0x000fe400078e0a18 */
[----:B------:R-:W-:Y:S02]  /*2fd0*/  IMAD R8, R2, R25, R8 ;  /* 0x0000001902087224 */ /* 0x000fe400078e0208 */
[----:B------:R-:W-:Y:S02]  /*2fe0*/  IMAD.MOV.U32 R26, RZ, RZ, R23 ;  /* 0x000000ffff1a7224 */ /* 0x000fe400078e0017 */
[----:B------:R-:W-:Y:S02]  /*2ff0*/  VIADD R15, R6, 0x130 ;  /* 0x00000130060f7836 */ /* 0x000fe40000000000 */
[----:B------:R-:W-:Y:S01]  /*3000*/  IMAD R14, R2, R24, R14 ;  /* 0x00000018020e7224 */ /* 0x000fe200078e020e */
[----:B------:R-:W-:Y:S01]  /*3010*/  LOP3.LUT R24, R0, 0x100, RZ, 0xfc, !PT ;  /* 0x0000010000187812 */ /* 0x000fe200078efcff */
[----:B------:R-:W-:Y:S01]  /*3020*/  @!P0 IMAD.MOV R26, RZ, RZ, -R26 ;  /* 0x000000ffff1a8224 */ /* 0x000fe200078e0a1a */
[----:B------:R-:W-:Y:S01]  /*3030*/  ISETP.GT.U32.AND P0, PT, R2, R8, PT ;  /* 0x000000080200720c */ /* 0x000fe20003f04070 */
[----:B------:R-:W-:Y:S01]  /*3040*/  IMAD.MOV.U32 R3, RZ, RZ, R19 ;  /* 0x000000ffff037224 */ /* 0x000fe200078e0013 */
[----:B------:R-:W-:Y:S01]  /*3050*/  IABS R17, R15 ;  /* 0x0000000f00117213 */ /* 0x000fe20000000000 */
[----:B------:R-:W-:Y:S01]  /*3060*/  @!P6 IMAD.IADD R20, R20, 0x1, -R2 ;  /* 0x000000011414e824 */ /* 0x000fe200078e0a02 */
[C---:B------:R-:W-:Y:S01]  /*3070*/  ISETP.GT.U32.AND P6, PT, R2.reuse, R9, PT ;  /* 0x000000090200720c */ /* 0x040fe20003fc4070 */
[----:B------:R-:W-:Y:S01]  /*3080*/  @!P4 IMAD.MOV R3, RZ, RZ, -R3 ;  /* 0x000000ffff03c224 */ /* 0x000fe200078e0a03 */
[----:B------:R-:W-:Y:S01]  /*3090*/  ISETP.GT.U32.AND P4, PT, R2, R14, PT ;  /* 0x0000000e0200720c */ /* 0x000fe20003f84070 */
[----:B------:R-:W-:Y:S01]  /*30a0*/  IMAD.HI.U32 R18, R10, R17, RZ ;  /* 0x000000110a127227 */ /* 0x000fe200078e00ff */
[----:B------:R-:W-:Y:S03]  /*30b0*/  STL [R1+0x1c], R26 ;  /* 0x00001c1a01007387 */ /* 0x000fe60000100800 */
[----:B------:R-:W-:-:S02]  /*30c0*/  IMAD.MOV.U32 R5, RZ, RZ, R21 ;  /* 0x000000ffff057224 */ /* 0x000fc400078e0015 */
[----:B------:R-:W-:Y:S02]  /*30d0*/  IMAD.MOV R18, RZ, RZ, -R18 ;  /* 0x000000ffff127224 */ /* 0x000fe400078e0a12 */
[----:B------:R-:W-:Y:S01]  /*30e0*/  @!P5 IMAD.MOV R5, RZ, RZ, -R5 ;  /* 0x000000ffff05d224 */ /* 0x000fe200078e0a05 */
[----:B------:R-:W-:Y:S01]  /*30f0*/  ISETP.GE.AND P5, PT, R15, RZ, PT ;  /* 0x000000ff0f00720c */ /* 0x000fe20003fa6270 */
[--C-:B------:R-:W-:Y:S01]  /*3100*/  @!P0 IMAD.IADD R8, R8, 0x1, -R2.reuse ;  /* 0x0000000108088824 */ /* 0x100fe200078e0a02 */
[----:B------:R-:W-:Y:S01]  /*3110*/  ISETP.GE.AND P0, PT, R4, RZ, PT ;  /* 0x000000ff0400720c */ /* 0x000fe20003f06270 */
[----:B------:R-:W-:Y:S01]  /*3120*/  @!P2 IMAD.MOV R13, RZ, RZ, -R13 ;  /* 0x000000ffff0da224 */ /* 0x000fe200078e0a0d */
[C---:B------:R-:W-:Y:S01]  /*3130*/  ISETP.GT.U32.AND P2, PT, R2.reuse, R20, PT ;  /* 0x000000140200720c */ /* 0x040fe20003f44070 */
[----:B------:R-:W-:Y:S01]  /*3140*/  IMAD R15, R2, R18, R17 ;  /* 0x00000012020f7224 */ /* 0x000fe200078e0211 */
[----:B------:R-:W-:Y:S01]  /*3150*/  STL [R1+0x24], R5 ;  /* 0x0000240501007387 */ /* 0x000fe20000100800 */
[--C-:B------:R-:W-:Y:S01]  /*3160*/  @!P4 IMAD.IADD R14, R14, 0x1, -R2.reuse ;  /* 0x000000010e0ec824 */ /* 0x100fe200078e0a02 */
[----:B------:R-:W-:Y:S01]  /*3170*/  ISETP.GT.U32.AND P4, PT, R2, R8, PT ;  /* 0x000000080200720c */ /* 0x000fe20003f84070 */
[----:B------:R-:W-:Y:S01]  /*3180*/  IMAD.HI.U32 R19, R10, R16, RZ ;  /* 0x000000100a137227 */ /* 0x000fe200078e00ff */
[----:B------:R0:W-:Y:S03]  /*3190*/  STL [R1+0x30], R3 ;  /* 0x0000300301007387 */ /* 0x0001e60000100800 */
[----:B------:R-:W-:Y:S01]  /*31a0*/  @!P6 IMAD.IADD R9, R9, 0x1, -R2 ;  /* 0x000000010909e824 */ /* 0x000fe200078e0a02 */
[----:B------:R-:W-:Y:S01]  /*31b0*/  ISETP.GT.U32.AND P6, PT, R2, R15, PT ;  /* 0x0000000f0200720c */ /* 0x000fe20003fc4070 */
[----:B------:R-:W-:-:S02]  /*31c0*/  IMAD.MOV R19, RZ, RZ, -R19 ;  /* 0x000000ffff137224 */ /* 0x000fc400078e0a13 */
[----:B------:R-:W-:Y:S02]  /*31d0*/  VIADD R17, R6, 0x110 ;  /* 0x0000011006117836 */ /* 0x000fe40000000000 */
[----:B------:R-:W-:Y:S02]  /*31e0*/  IMAD R4, R2, R19, R16 ;  /* 0x0000001302047224 */ /* 0x000fe400078e0210 */
[--C-:B------:R-:W-:Y:S01]  /*31f0*/  @!P2 IMAD.IADD R20, R20, 0x1, -R2.reuse ;  /* 0x000000011414a824 */ /* 0x100fe200078e0a02 */
[----:B------:R-:W-:Y:S01]  /*3200*/  ISETP.GE.AND P2, PT, R17, RZ, PT ;  /* 0x000000ff1100720c */ /* 0x000fe20003f46270 */
[----:B------:R-:W-:Y:S01]  /*3210*/  @!P4 IMAD.IADD R8, R8, 0x1, -R2 ;  /* 0x000000010808c824 */ /* 0x000fe200078e0a02 */
[----:B------:R-:W-:Y:S01]  /*3220*/  IABS R17, R17 ;  /* 0x0000001100117213 */ /* 0x000fe20000000000 */
[----:B------:R-:W-:Y:S01]  /*3230*/  VIADD R23, R6, 0xf0 ;  /* 0x000000f006177836 */ /* 0x000fe20000000000 */
[----:B------:R-:W-:Y:S01]  /*3240*/  ISETP.GT.U32.AND P4, PT, R2, R4, PT ;  /* 0x000000040200720c */ /* 0x000fe20003f84070 */
[----:B0-----:R-:W-:-:S02]  /*3250*/  IMAD.MOV.U32 R3, RZ, RZ, R9 ;  /* 0x000000ffff037224 */ /* 0x001fc400078e0009 */
[----:B------:R-:W-:Y:S01]  /*3260*/  @!P6 IMAD.IADD R15, R15, 0x1, -R2 ;  /* 0x000000010f0fe824 */ /* 0x000fe200078e0a02 */
[C---:B------:R-:W-:Y:S01]  /*3270*/  ISETP.GT.U32.AND P6, PT, R2.reuse, R14, PT ;  /* 0x0000000e0200720c */ /* 0x040fe20003fc4070 */
[----:B------:R-:W-:Y:S01]  /*3280*/  IMAD.MOV.U32 R16, RZ, RZ, R17 ;  /* 0x000000ffff107224 */ /* 0x000fe200078e0011 */
[----:B------:R-:W-:Y:S01]  /*3290*/  IABS R18, R23 ;  /* 0x0000001700127213 */ /* 0x000fe20000000000 */
[----:B------:R-:W-:Y:S01]  /*32a0*/  @!P1 IMAD.MOV R3, RZ, RZ, -R3 ;  /* 0x000000ffff039224 */ /* 0x000fe200078e0a03 */
[----:B------:R-:W-:Y:S01]  /*32b0*/  ISETP.GT.U32.AND P1, PT, R2, R15, PT ;  /* 0x0000000f0200720c */ /* 0x000fe20003f24070 */
[----:B------:R-:W-:Y:S01]  /*32c0*/  IMAD.HI.U32 R9, R10, R16, RZ ;  /* 0x000000100a097227 */ /* 0x000fe200078e00ff */
[----:B------:R-:W-:Y:S02]  /*32d0*/  IABS R17, R24 ;  /* 0x0000001800117213 */ /* 0x000fe40000000000 */
[----:B------:R0:W-:Y:S01]  /*32e0*/  STL [R1+0x38], R3 ;  /* 0x0000380301007387 */ /* 0x0001e20000100800 */
[----:B------:R-:W-:-:S02]  /*32f0*/  IMAD.MOV R9, RZ, RZ, -R9 ;  /* 0x000000ffff097224 */ /* 0x000fc400078e0a09 */
[----:B------:R-:W-:-:S04]  /*3300*/  IMAD.HI.U32 R21, R10, R18, RZ ;  /* 0x000000120a157227 */ /* 0x000fc800078e00ff */
[----:B------:R-:W-:Y:S01]  /*3310*/  @!P4 IMAD.IADD R4, R4, 0x1, -R2 ;  /* 0x000000010404c824 */ /* 0x000fe200078e0a02 */
[----:B------:R-:W-:Y:S01]  /*3320*/  ISETP.GE.AND P4, PT, R22, RZ, PT ;  /* 0x000000ff1600720c */ /* 0x000fe20003f86270 */
[----:B------:R-:W-:Y:S01]  /*3330*/  IMAD R16, R2, R9, R16 ;  /* 0x0000000902107224 */ /* 0x000fe200078e0210 */
[----:B------:R-:W-:Y:S01]  /*3340*/  LOP3.LUT R9, R0, 0xe0, RZ, 0xfc, !PT ;  /* 0x000000e000097812 */ /* 0x000fe200078efcff */
[----:B------:R-:W-:Y:S02]  /*3350*/  IMAD.MOV R21, RZ, RZ, -R21 ;  /* 0x000000ffff157224 */ /* 0x000fe400078e0a15 */
[----:B------:R-:W-:Y:S01]  /*3360*/  IMAD.MOV.U32 R5, RZ, RZ, R20 ;  /* 0x000000ffff057224 */ /* 0x000fe200078e0014 */
[----:B------:R-:W-:Y:S01]  /*3370*/  IABS R19, R9 ;  /* 0x0000000900137213 */ /* 0x000fe20000000000 */
[--C-:B------:R-:W-:Y:S01]  /*3380*/  @!P6 IMAD.IADD R14, R14, 0x1, -R2.reuse ;  /* 0x000000010e0ee824 */ /* 0x100fe200078e0a02 */
[C---:B------:R-:W-:Y:S01]  /*3390*/  ISETP.GT.U32.AND P6, PT, R2.reuse, R16, PT ;  /* 0x000000100200720c */ /* 0x040fe20003fc4070 */
[----:B------:R-:W-:Y:S01]  /*33a0*/  @!P1 IMAD.IADD R15, R15, 0x1, -R2 ;  /* 0x000000010f0f9824 */ /* 0x000fe200078e0a02 */
[----:B------:R-:W-:Y:S01]  /*33b0*/  ISETP.GE.AND P1, PT, R23, RZ, PT ;  /* 0x000000ff1700720c */ /* 0x000fe20003f26270 */
[----:B------:R-:W-:-:S02]  /*33c0*/  IMAD R18, R2, R21, R18 ;  /* 0x0000001502127224 */ /* 0x000fc400078e0212 */
[----:B------:R-:W-:Y:S01]  /*33d0*/  @!P0 IMAD.MOV R5, RZ, RZ, -R5 ;  /* 0x000000ffff058224 */ /* 0x000fe200078e0a05 */
[----:B------:R-:W-:Y:S01]  /*33e0*/  ISETP.GT.U32.AND P0, PT, R2, R4, PT ;  /* 0x000000040200720c */ /* 0x000fe20003f04070 */
[----:B------:R-:W-:-:S03]  /*33f0*/  IMAD.HI.U32 R25, R10, R17, RZ ;  /* 0x000000110a197227 */ /* 0x000fc600078e00ff */
[----:B------:R1:W-:Y:S01]  /*3400*/  STL [R1+0x18], R5 ;  /* 0x0000180501007387 */ /* 0x0003e20000100800 */
[----:B------:R-:W-:Y:S01]  /*3410*/  @!P5 IMAD.MOV R15, RZ, RZ, -R15 ;  /* 0x000000ffff0fd224 */ /* 0x000fe200078e0a0f */
[C---:B------:R-:W-:Y:S01]  /*3420*/  ISETP.GT.U32.AND P5, PT, R2.reuse, R18, PT ;  /* 0x000000120200720c */ /* 0x040fe20003fa4070 */
[----:B------:R-:W-:Y:S02]  /*3430*/  IMAD.MOV R23, RZ, RZ, -R25 ;  /* 0x000000ffff177224 */ /* 0x000fe400078e0a19 */
[----:B0-----:R-:W-:Y:S02]  /*3440*/  IMAD.MOV.U32 R3, RZ, RZ, R8 ;  /* 0x000000ffff037224 */ /* 0x001fe400078e0008 */
[----:B------:R-:W-:Y:S01]  /*3450*/  @!P4 IMAD.MOV R14, RZ, RZ, -R14 ;  /* 0x000000ffff0ec224 */ /* 0x000fe200078e0a0e */
[----:B------:R-:W-:Y:S01]  /*3460*/  ISETP.GE.AND P4, PT, R7, RZ, PT ;  /* 0x000000ff0700720c */ /* 0x000fe20003f86270 */
[----:B------:R-:W-:Y:S01]  /*3470*/  IMAD R17, R2, R23, R17 ;  /* 0x0000001702117224 */ /* 0x000fe200078e0211 */
[C---:B------:R-:W-:Y:S01]  /*3480*/  LOP3.LUT R7, R0.reuse, 0xc0, RZ, 0xfc, !PT ;  /* 0x000000c000077812 */ /* 0x040fe200078efcff */
[----:B------:R-:W-:Y:S01]  /*3490*/  @!P3 IMAD.MOV R3, RZ, RZ, -R3 ;  /* 0x000000ffff03b224 */ /* 0x000fe200078e0a03 */
[----:B-1----:R-:W-:Y:S01]  /*34a0*/  LOP3.LUT R5, R0, 0x40, RZ, 0xfc, !PT ;  /* 0x0000004000057812 */ /* 0x002fe200078efcff */
[----:B------:R-:W-:Y:S01]  /*34b0*/  IMAD.HI.U32 R20, R10, R19, RZ ;  /* 0x000000130a147227 */ /* 0x000fe200078e00ff */
[----:B------:R-:W-:-:S02]  /*34c0*/  IABS R21, R7 ;  /* 0x0000000700157213 */ /* 0x000fc40000000000 */
[----:B------:R0:W-:Y:S01]  /*34d0*/  STL [R1+0x10], R3 ;  /* 0x0000100301007387 */ /* 0x0001e20000100800 */
[--C-:B------:R-:W-:Y:S01]  /*34e0*/  @!P6 IMAD.IADD R16, R16, 0x1, -R2.reuse ;  /* 0x000000011010e824 */ /* 0x100fe200078e0a02 */
[----:B------:R-:W-:Y:S01]  /*34f0*/  ISETP.GT.U32.AND P6, PT, R2, R17, PT ;  /* 0x000000110200720c */ /* 0x000fe20003fc4070 */
[----:B------:R-:W-:Y:S01]  /*3500*/  @!P0 IMAD.IADD R4, R4, 0x1, -R2 ;  /* 0x0000000104048824 */ /* 0x000fe200078e0a02 */
[----:B------:R1:W-:Y:S01]  /*3510*/  STL [R1+0x12e4], R14 ;  /* 0x0012e40e01007387 */ /* 0x0003e20000100800 */
[----:B------:R-:W-:Y:S01]  /*3520*/  IMAD.MOV R8, RZ, RZ, -R20 ;  /* 0x000000ffff087224 */ /* 0x000fe200078e0a14 */
[----:B------:R-:W-:Y:S01]  /*3530*/  ISETP.GT.U32.AND P3, PT, R2, R16, PT ;  /* 0x000000100200720c */ /* 0x000fe20003f64070 */
[----:B------:R-:W-:Y:S01]  /*3540*/  VIADD R20, R6, 0xd0 ;  /* 0x000000d006147836 */ /* 0x000fe20000000000 */
[----:B------:R2:W-:Y:S01]  /*3550*/  STL [R1+0x12e8], R15 ;  /* 0x0012e80f01007387 */ /* 0x0005e20000100800 */
[----:B------:R-:W-:Y:S02]  /*3560*/  @!P5 IMAD.IADD R18, R18, 0x1, -R2 ;  /* 0x000000011212d824 */ /* 0x000fe400078e0a02 */
[----:B0-----:R-:W-:Y:S01]  /*3570*/  IMAD.MOV.U32 R3, RZ, RZ, R4 ;  /* 0x000000ffff037224 */ /* 0x001fe200078e0004 */
[----:B------:R-:W-:Y:S01]  /*3580*/  ISETP.GE.AND P0, PT, R20, RZ, PT ;  /* 0x000000ff1400720c */ /* 0x000fe20003f06270 */
[----:B------:R-:W-:Y:S01]  /*3590*/  VIADD R22, R6, 0xb0 ;  /* 0x000000b006167836 */ /* 0x000fe20000000000 */
[----:B------:R-:W-:Y:S01]  /*35a0*/  IABS R20, R20 ;  /* 0x0000001400147213 */ /* 0x000fe20000000000 */
[----:B------:R-:W-:Y:S01]  /*35b0*/  @!P4 IMAD.MOV R3, RZ, RZ, -R3 ;  /* 0x000000ffff03c224 */ /* 0x000fe200078e0a03 */
[C---:B------:R-:W-:Y:S01]  /*35c0*/  ISETP.GT.U32.AND P4, PT, R2.reuse, R18, PT ;  /* 0x000000120200720c */ /* 0x040fe20003f84070 */
[----:B------:R-:W-:Y:S01]  /*35d0*/  IMAD R19, R2, R8, R19 ;  /* 0x0000000802137224 */ /* 0x000fe200078e0213 */
[----:B------:R-:W-:Y:S01]  /*35e0*/  LOP3.LUT R4, R0, 0xa0, RZ, 0xfc, !PT ;  /* 0x000000a000047812 */ /* 0x000fe200078efcff */
[----:B------:R-:W-:Y:S01]  /*35f0*/  @!P6 IMAD.IADD R17, R17, 0x1, -R2 ;  /* 0x000000011111e824 */ /* 0x000fe200078e0a02 */
[----:B------:R-:W-:Y:S01]  /*3600*/  ISETP.GE.AND P6, PT, R22, RZ, PT ;  /* 0x000000ff1600720c */ /* 0x000fe20003fc6270 */
[----:B------:R-:W-:Y:S01]  /*3610*/  IMAD.HI.U32 R8, R10, R20, RZ ;  /* 0x000000140a087227 */ /* 0x000fe200078e00ff */
[----:B------:R-:W-:Y:S01]  /*3620*/  IABS R22, R22 ;  /* 0x0000001600167213 */ /* 0x000fe20000000000 */
[----:B------:R0:W-:Y:S01]  /*3630*/  STL [R1+0x12ec], R3 ;  /* 0x0012ec0301007387 */ /* 0x0001e20000100800 */
[----:B------:R-:W-:Y:S01]  /*3640*/  ISETP.GT.U32.AND P5, PT, R2, R17, PT ;  /* 0x000000110200720c */ /* 0x000fe20003fa4070 */
[----:B------:R-:W-:Y:S01]  /*3650*/  IMAD.MOV R8, RZ, RZ, -R8 ;  /* 0x000000ffff087224 */ /* 0x000fe200078e0a08 */
[----:B------:R-:W-:Y:S01]  /*3660*/  IABS R23, R4 ;  /* 0x0000000400177213 */ /* 0x000fe20000000000 */
[--C-:B------:R-:W-:Y:S01]  /*3670*/  @!P3 IMAD.IADD R16, R16, 0x1, -R2.reuse ;  /* 0x000000011010b824 */ /* 0x100fe200078e0a02 */
[----:B------:R-:W-:Y:S01]  /*3680*/  ISETP.GT.U32.AND P3, PT, R2, R19, PT ;  /* 0x000000130200720c */ /* 0x000fe20003f64070 */
[----:B------:R-:W-:Y:S01]  /*3690*/  @!P4 IMAD.IADD R18, R18, 0x1, -R2 ;  /* 0x000000011212c824 */ /* 0x000fe200078e0a02 */
[----:B------:R-:W-:Y:S01]  /*36a0*/  ISETP.GE.AND P4, PT, R24, RZ, PT ;  /* 0x000000ff1800720c */ /* 0x000fe20003f86270 */
[----:B------:R-:W-:Y:S01]  /*36b0*/  IMAD R20, R2, R8, R20 ;  /* 0x0000000802147224 */ /* 0x000fe200078e0214 */
[----:B-1----:R-:W-:Y:S01]  /*36c0*/  LOP3.LUT R14, R0, 0x80, RZ, 0xfc, !PT ;  /* 0x00000080000e7812 */ /* 0x002fe200078efcff */
[----:B------:R-:W-:Y:S01]  /*36d0*/  IMAD.HI.U32 R8, R10, R22, RZ ;  /* 0x000000160a087227 */ /* 0x000fe200078e00ff */
[----:B--2---:R-:W-:-:S02]  /*36e0*/  LOP3.LUT R15, R0, 0x60, RZ, 0xfc, !PT ;  /* 0x00000060000f7812 */ /* 0x004fc400078efcff */
[----:B0-----:R-:W-:Y:S01]  /*36f0*/  IABS R3, R29 ;  /* 0x0000001d00037213 */ /* 0x001fe20000000000 */
[----:B------:R-:W-:Y:S01]  /*3700*/  IMAD.MOV R8, RZ, RZ, -R8 ;  /* 0x000000ffff087224 */ /* 0x000fe200078e0a08 */
[----:B------:R-:W-:Y:S01]  /*3710*/  IABS R27, R15 ;  /* 0x0000000f001b7213 */ /* 0x000fe20000000000 */
[----:B------:R-:W-:Y:S01]  /*3720*/  @!P5 IMAD.IADD R17, R17, 0x1, -R2 ;  /* 0x000000011111d824 */ /* 0x000fe200078e0a02 */
[C---:B------:R-:W-:Y:S01]  /*3730*/  ISETP.GT.U32.AND P5, PT, R2.reuse, R20, PT ;  /* 0x000000140200720c */ /* 0x040fe20003fa4070 */
[C---:B------:R-:W-:Y:S02]  /*3740*/  IMAD R22, R2.reuse, R8, R22 ;  /* 0x0000000802167224 */ /* 0x040fe400078e0216 */
[----:B------:R-:W-:Y:S02]  /*3750*/  @!P3 IMAD.IADD R19, R19, 0x1, -R2 ;  /* 0x000000011313b824 */ /* 0x000fe400078e0a02 */
[----:B------:R-:W-:Y:S01]  /*3760*/  @!P4 IMAD.MOV R17, RZ, RZ, -R17 ;  /* 0x000000ffff11c224 */ /* 0x000fe200078e0a11 */
[----:B------:R-:W-:Y:S01]  /*3770*/  ISETP.GT.U32.AND P4, PT, R2, R22, PT ;  /* 0x000000160200720c */ /* 0x000fe20003f84070 */
[----:B------:R-:W-:Y:S01]  /*3780*/  IMAD.HI.U32 R25, R10, R21, RZ ;  /* 0x000000150a197227 */ /* 0x000fe200078e00ff */
[----:B------:R-:W-:-:S03]  /*3790*/  ISETP.GT.U32.AND P3, PT, R2, R19, PT ;  /* 0x000000130200720c */ /* 0x000fc60003f64070 */
[----:B------:R-:W-:Y:S01]  /*37a0*/  IMAD.MOV R24, RZ, RZ, -R25 ;  /* 0x000000ffff187224 */ /* 0x000fe200078e0a19 */
[----:B------:R-:W-:Y:S01]  /*37b0*/  IABS R25, R14 ;  /* 0x0000000e00197213 */ /* 0x000fe20000000000 */
[----:B------:R-:W-:Y:S02]  /*37c0*/  @!P5 IMAD.IADD R20, R20, 0x1, -R2 ;  /* 0x000000011414d824 */ /* 0x000fe400078e0a02 */
[C---:B------:R-:W-:Y:S02]  /*37d0*/  IMAD R21, R2.reuse, R24, R21 ;  /* 0x0000001802157224 */ /* 0x040fe400078e0215 */
[----:B------:R-:W-:Y:S01]  /*37e0*/  @!P2 IMAD.MOV R16, RZ, RZ, -R16 ;  /* 0x000000ffff10a224 */ /* 0x000fe200078e0a10 */
[----:B------:R-:W-:Y:S01]  /*37f0*/  ISETP.GT.U32.AND P2, PT, R2, R20, PT ;  /* 0x000000140200720c */ /* 0x000fe20003f44070 */
[--C-:B------:R-:W-:Y:S01]  /*3800*/  @!P4 IMAD.IADD R22, R22, 0x1, -R2.reuse ;  /* 0x000000011616c824 */ /* 0x100fe200078e0a02 */
[----:B------:R-:W-:Y:S01]  /*3810*/  ISETP.GT.U32.AND P5, PT, R2, R21, PT ;  /* 0x000000150200720c */ /* 0x000fe20003fa4070 */
[----:B------:R-:W-:Y:S01]  /*3820*/  @!P3 IMAD.IADD R19, R19, 0x1, -R2 ;  /* 0x000000011313b824 */ /* 0x000fe200078e0a02 */
[----:B------:R-:W-:Y:S01]  /*3830*/  ISETP.GE.AND P3, PT, R9, RZ, PT ;  /* 0x000000ff0900720c */ /* 0x000fe20003f66270 */
[----:B------:R-:W-:Y:S01]  /*3840*/  IMAD.HI.U32 R9, R10, R23, RZ ;  /* 0x000000170a097227 */ /* 0x000fe200078e00ff */
[----:B------:R-:W-:Y:S01]  /*3850*/  ISETP.GT.U32.AND P4, PT, R2, R22, PT ;  /* 0x000000160200720c */ /* 0x000fe20003f84070 */
[----:B------:R0:W-:Y:S02]  /*3860*/  STL [R1+0x12f0], R16 ;  /* 0x0012f01001007387 */ /* 0x0001e40000100800 */
[----:B------:R-:W-:-:S02]  /*3870*/  IMAD.MOV R8, RZ, RZ, -R9 ;  /* 0x000000ffff087224 */ /* 0x000fc400078e0a09 */
[----:B------:R-:W-:Y:S01]  /*3880*/  @!P1 IMAD.MOV R18, RZ, RZ, -R18 ;  /* 0x000000ffff129224 */ /* 0x000fe200078e0a12 */
[----:B------:R-:W-:Y:S01]  /*3890*/  ISETP.GE.AND P1, PT, R7, RZ, PT ;  /* 0x000000ff0700720c */ /* 0x000fe20003f26270 */
[----:B------:R-:W-:Y:S02]  /*38a0*/  IMAD R23, R2, R8, R23 ;  /* 0x0000000802177224 */ /* 0x000fe400078e0217 */
[--C-:B------:R-:W-:Y:S02]  /*38b0*/  @!P5 IMAD.IADD R21, R21, 0x1, -R2.reuse ;  /* 0x000000011515d824 */ /* 0x100fe400078e0a02 */
[----:B------:R-:W-:Y:S01]  /*38c0*/  @!P3 IMAD.MOV R19, RZ, RZ, -R19 ;  /* 0x000000ffff13b224 */ /* 0x000fe200078e0a13 */
[----:B------:R-:W-:Y:S01]  /*38d0*/  ISETP.GE.AND P3, PT, R4, RZ, PT ;  /* 0x000000ff0400720c */ /* 0x000fe20003f66270 */
[----:B------:R-:W-:Y:S01]  /*38e0*/  @!P4 IMAD.IADD R22, R22, 0x1, -R2 ;  /* 0x000000011616c824 */ /* 0x000fe200078e0a02 */
[----:B------:R-:W-:Y:S01]  /*38f0*/  ISETP.GT.U32.AND P4, PT, R2, R23, PT ;  /* 0x000000170200720c */ /* 0x000fe20003f84070 */
[----:B------:R-:W-:Y:S01]  /*3900*/  IMAD.HI.U32 R4, R10, R25, RZ ;  /* 0x000000190a047227 */ /* 0x000fe200078e00ff */
[----:B------:R-:W-:-:S03]  /*3910*/  ISETP.GT.U32.AND P5, PT, R2, R21, PT ;  /* 0x000000150200720c */ /* 0x000fc60003fa4070 */
[----:B------:R-:W-:Y:S02]  /*3920*/  IMAD.MOV R4, RZ, RZ, -R4 ;  /* 0x000000ffff047224 */ /* 0x000fe400078e0a04 */
[----:B------:R-:W-:Y:S02]  /*3930*/  @!P6 IMAD.MOV R22, RZ, RZ, -R22 ;  /* 0x000000ffff16e224 */ /* 0x000fe400078e0a16 */
[----:B------:R-:W-:Y:S02]  /*3940*/  IMAD R25, R2, R4, R25 ;  /* 0x0000000402197224 */ /* 0x000fe400078e0219 */
[----:B------:R-:W-:Y:S02]  /*3950*/  VIADD R7, R6, 0x90 ;  /* 0x0000009006077836 */ /* 0x000fe40000000000 */
[----:B------:R-:W-:Y:S01]  /*3960*/  @!P4 IMAD.IADD R23, R23, 0x1, -R2 ;  /* 0x000000011717c824 */ /* 0x000fe200078e0a02 */
[----:B------:R-:W-:Y:S01]  /*3970*/  ISETP.GT.U32.AND P6, PT, R2, R25, PT ;  /* 0x000000190200720c */ /* 0x000fe20003fc4070 */
[----:B------:R-:W-:-:S02]  /*3980*/  VIADD R26, R6, 0x70 ;  /* 0x00000070061a7836 */ /* 0x000fc40000000000 */
[----:B------:R-:W-:Y:S01]  /*3990*/  @!P2 IMAD.IADD R20, R20, 0x1, -R2 ;  /* 0x000000011414a824 */ /* 0x000fe200078e0a02 */
[----:B------:R-:W-:Y:S01]  /*39a0*/  ISETP.GT.U32.AND P4, PT, R2, R23, PT ;  /* 0x000000170200720c */ /* 0x000fe20003f84070 */
[----:B------:R-:W-:Y:S01]  /*39b0*/  VIADD R9, R6, 0x50 ;  /* 0x0000005006097836 */ /* 0x000fe20000000000 */
[----:B------:R-:W-:Y:S01]  /*39c0*/  ISETP.GE.AND P2, PT, R7, RZ, PT ;  /* 0x000000ff0700720c */ /* 0x000fe20003f46270 */
[----:B------:R-:W-:Y:S01]  /*39d0*/  @!P0 IMAD.MOV R20, RZ, RZ, -R20 ;  /* 0x000000ffff148224 */ /* 0x000fe200078e0a14 */
[----:B------:R-:W-:Y:S01]  /*39e0*/  IABS R7, R7 ;  /* 0x0000000700077213 */ /* 0x000fe20000000000 */
[----:B------:R-:W-:Y:S01]  /*39f0*/  @!P5 IMAD.IADD R21, R21, 0x1, -R2 ;  /* 0x000000011515d824 */ /* 0x000fe200078e0a02 */
[----:B------:R-:W-:Y:S01]  /*3a00*/  ISETP.GE.AND P0, PT, R26, RZ, PT ;  /* 0x000000ff1a00720c */ /* 0x000fe20003f06270 */
[----:B------:R-:W-:Y:S01]  /*3a10*/  VIADD R11, R6, 0x10 ;  /* 0x00000010060b7836 */ /* 0x000fe20000000000 */
[----:B------:R-:W-:Y:S01]  /*3a20*/  IABS R26, R26 ;  /* 0x0000001a001a7213 */ /* 0x000fe20000000000 */
[----:B------:R-:W-:Y:S01]  /*3a30*/  IMAD.HI.U32 R24, R10, R7, RZ ;  /* 0x000000070a187227 */ /* 0x000fe200078e00ff */
[----:B------:R-:W-:-:S02]  /*3a40*/  ISETP.GE.AND P5, PT, R9, RZ, PT ;  /* 0x000000ff0900720c */ /* 0x000fc40003fa6270 */
[----:B------:R-:W-:Y:S01]  /*3a50*/  IABS R9, R9 ;  /* 0x0000000900097213 */ /* 0x000fe20000000000 */
[--C-:B------:R-:W-:Y:S01]  /*3a60*/  @!P4 IMAD.IADD R23, R23, 0x1, -R2.reuse ;  /* 0x000000011717c824 */ /* 0x100fe200078e0a02 */
[----:B------:R-:W-:Y:S01]  /*3a70*/  IABS R12, R11 ;  /* 0x0000000b000c7213 */ /* 0x000fe20000000000 */
[----:B------:R-:W-:Y:S02]  /*3a80*/  @!P6 IMAD.IADD R25, R25, 0x1, -R2 ;  /* 0x000000011919e824 */ /* 0x000fe400078e0a02 */
[----:B------:R-:W-:-:S04]  /*3a90*/  IMAD.HI.U32 R4, R10, R26, RZ ;  /* 0x0000001a0a047227 */ /* 0x000fc800078e00ff */
[----:B------:R-:W-:Y:S02]  /*3aa0*/  IMAD.MOV R24, RZ, RZ, -R24 ;  /* 0x000000ffff187224 */ /* 0x000fe400078e0a18 */
[----:B------:R-:W-:Y:S01]  /*3ab0*/  @!P3 IMAD.MOV R23, RZ, RZ, -R23 ;  /* 0x000000ffff17b224 */ /* 0x000fe200078e0a17 */
[C---:B------:R-:W-:Y:S01]  /*3ac0*/  ISETP.GT.U32.AND P3, PT, R2.reuse, R25, PT ;  /* 0x000000190200720c */ /* 0x040fe20003f64070 */
[----:B------:R-:W-:Y:S02]  /*3ad0*/  IMAD.MOV R4, RZ, RZ, -R4 ;  /* 0x000000ffff047224 */ /* 0x000fe400078e0a04 */
[----:B------:R-:W-:Y:S02]  /*3ae0*/  IMAD R24, R2, R24, R7 ;  /* 0x0000001802187224 */ /* 0x000fe400078e0207 */
[----:B------:R-:W-:-:S04]  /*3af0*/  IMAD.HI.U32 R8, R10, R9, RZ ;  /* 0x000000090a087227 */ /* 0x000fc800078e00ff */
[----:B------:R-:W-:Y:S02]  /*3b00*/  IMAD R26, R2, R4, R26 ;  /* 0x00000004021a7224 */ /* 0x000fe400078e021a */
[----:B------:R-:W-:-:S03]  /*3b10*/  IMAD.HI.U32 R7, R10, R27, RZ ;  /* 0x0000001b0a077227 */ /* 0x000fc600078e00ff */
[C---:B------:R-:W-:Y:S01]  /*3b20*/  ISETP.GT.U32.AND P4, PT, R2.reuse, R26, PT ;  /* 0x0000001a0200720c */ /* 0x040fe20003f84070 */
[----:B------:R-:W-:Y:S01]  /*3b30*/  @!P1 IMAD.MOV R21, RZ, RZ, -R21 ;  /* 0x000000ffff159224 */ /* 0x000fe200078e0a15 */
[C---:B------:R-:W-:Y:S01]  /*3b40*/  ISETP.GT.U32.AND P1, PT, R2.reuse, R24, PT ;  /* 0x000000180200720c */ /* 0x040fe20003f24070 */
[----:B------:R-:W-:Y:S02]  /*3b50*/  IMAD.MOV R4, RZ, RZ, -R8 ;  /* 0x000000ffff047224 */ /* 0x000fe400078e0a08 */
[----:B------:R-:W-:Y:S02]  /*3b60*/  IMAD.MOV R7, RZ, RZ, -R7 ;  /* 0x000000ffff077224 */ /* 0x000fe400078e0a07 */
[C---:B------:R-:W-:Y:S02]  /*3b70*/  IMAD R4, R2.reuse, R4, R9 ;  /* 0x0000000402047224 */ /* 0x040fe400078e0209 */
[C---:B------:R-:W-:Y:S02]  /*3b80*/  IMAD R27, R2.reuse, R7, R27 ;  /* 0x00000007021b7224 */ /* 0x040fe400078e021b */
[--C-:B------:R-:W-:Y:S01]  /*3b90*/  @!P3 IMAD.IADD R25, R25, 0x1, -R2.reuse ;  /* 0x000000011919b824 */ /* 0x100fe200078e0a02 */
[----:B------:R-:W-:Y:S01]  /*3ba0*/  ISETP.GT.U32.AND P3, PT, R2, R4, PT ;  /* 0x000000040200720c */ /* 0x000fe20003f64070 */
[----:B------:R-:W-:Y:S01]  /*3bb0*/  VIADD R7, R6, 0x30 ;  /* 0x0000003006077836 */ /* 0x000fe20000000000 */
[----:B------:R-:W-:Y:S01]  /*3bc0*/  IABS R6, R5 ;  /* 0x0000000500067213 */ /* 0x000fe20000000000 */
[----:B------:R-:W-:-:S02]  /*3bd0*/  @!P1 IMAD.IADD R24, R24, 0x1, -R2 ;  /* 0x0000000118189824 */ /* 0x000fc400078e0a02 */
[----:B------:R-:W-:Y:S01]  /*3be0*/  @!P4 IMAD.IADD R26, R26, 0x1, -R2 ;  /* 0x000000011a1ac824 */ /* 0x000fe200078e0a02 */
[----:B------:R-:W-:Y:S01]  /*3bf0*/  IABS R8, R7 ;  /* 0x0000000700087213 */ /* 0x000fe20000000000 */
[----:B0-----:R-:W-:Y:S01]  /*3c00*/  IMAD.MOV.U32 R16, RZ, RZ, R28 ;  /* 0x000000ffff107224 */ /* 0x001fe200078e001c */
[----:B------:R-:W-:Y:S01]  /*3c10*/  ISETP.GE.AND P1, PT, R7, RZ, PT ;  /* 0x000000ff0700720c */ /* 0x000fe20003f26270 */
[----:B------:R-:W-:Y:S01]  /*3c20*/  IMAD.HI.U32 R7, R10, R6, RZ ;  /* 0x000000060a077227 */ /* 0x000fe200078e00ff */
[C---:B------:R-:W-:Y:S02]  /*3c30*/  ISETP.GT.U32.AND P6, PT, R2.reuse, R24, PT ;  /* 0x000000180200720c */ /* 0x040fe40003fc4070 */
[----:B------:R-:W-:Y:S01]  /*3c40*/  ISETP.GT.U32.AND P4, PT, R2, R26, PT ;  /* 0x0000001a0200720c */ /* 0x000fe20003f84070 */
[----:B------:R-:W-:-:S04]  /*3c50*/  IMAD.HI.U32 R9, R10, R8, RZ ;  /* 0x000000080a097227 */ /* 0x000fc800078e00ff */
[----:B------:R-:W-:Y:S02]  /*3c60*/  IMAD.MOV R7, RZ, RZ, -R7 ;  /* 0x000000ffff077224 */ /* 0x000fe400078e0a07 */
[----:B------:R-:W-:Y:S01]  /*3c70*/  @!P3 IMAD.IADD R4, R4, 0x1, -R2 ;  /* 0x000000010404b824 */ /* 0x000fe200078e0a02 */
[----:B------:R-:W-:Y:S01]  /*3c80*/  ISETP.GE.AND P3, PT, R14, RZ, PT ;  /* 0x000000ff0e00720c */ /* 0x000fe20003f66270 */
[----:B------:R-:W-:Y:S01]  /*3c90*/  IMAD.MOV R9, RZ, RZ, -R9 ;  /* 0x000000ffff097224 */ /* 0x000fe200078e0a09 */
[----:B------:R-:W0:Y:S01]  /*3ca0*/  S2R R14, SR_TID.X ;  /* 0x00000000000e7919 */ /* 0x000e220000002100 */
[C---:B------:R-:W-:Y:S02]  /*3cb0*/  IMAD R6, R2.reuse, R7, R6 ;  /* 0x0000000702067224 */ /* 0x040fe400078e0206 */
[----:B------:R-:W-:Y:S02]  /*3cc0*/  IMAD R7, R2, R9, R8 ;  /* 0x0000000902077224 */ /* 0x000fe400078e0208 */
[----:B------:R-:W-:-:S04]  /*3cd0*/  IMAD.HI.U32 R9, R10, R12, RZ ;  /* 0x0000000c0a097227 */ /* 0x000fc800078e00ff */
[----:B------:R-:W-:-:S04]  /*3ce0*/  IMAD.HI.U32 R8, R10, R16, RZ ;  /* 0x000000100a087227 */ /* 0x000fc800078e00ff */
[----:B------:R-:W-:Y:S01]  /*3cf0*/  @!P6 IMAD.IADD R24, R24, 0x1, -R2 ;  /* 0x000000011818e824 */ /* 0x000fe200078e0a02 */
[----:B------:R-:W-:Y:S01]  /*3d00*/  ISETP.GT.U32.AND P6, PT, R2, R27, PT ;  /* 0x0000001b0200720c */ /* 0x000fe20003fc4070 */
[----:B------:R-:W-:Y:S02]  /*3d10*/  IMAD.MOV R28, RZ, RZ, -R9 ;  /* 0x000000ffff1c7224 */ /* 0x000fe400078e0a09 */
[----:B------:R-:W-:Y:S02]  /*3d20*/  IMAD.MOV R9, RZ, RZ, -R8 ;  /* 0x000000ffff097224 */ /* 0x000fe400078e0a08 */
[----:B------:R-:W-:Y:S01]  /*3d30*/  @!P4 IMAD.IADD R26, R26, 0x1, -R2 ;  /* 0x000000011a1ac824 */ /* 0x000fe200078e0a02 */
[C---:B------:R-:W-:Y:S01]  /*3d40*/  ISETP.GT.U32.AND P4, PT, R2.reuse, R6, PT ;  /* 0x000000060200720c */ /* 0x040fe20003f84070 */
[C---:B------:R-:W-:Y:S02]  /*3d50*/  IMAD R8, R2.reuse, R28, R12 ;  /* 0x0000001c02087224 */ /* 0x040fe400078e020c */
[----:B------:R-:W-:Y:S01]  /*3d60*/  @!P0 IMAD.MOV R26, RZ, RZ, -R26 ;  /* 0x000000ffff1a8224 */ /* 0x000fe200078e0a1a */
[----:B------:R-:W2:Y:S02]  /*3d70*/  LDL.LU R12, [R1+0x1304] ;  /* 0x00130400010c7983 */ /* 0x000ea40000300800 */
[C---:B------:R-:W-:Y:S01]  /*3d80*/  ISETP.GT.U32.AND P0, PT, R2.reuse, R8, PT ;  /* 0x000000080200720c */ /* 0x040fe20003f04070 */
[----:B------:R-:W-:Y:S01]  /*3d90*/  @!P6 IMAD.IADD R27, R27, 0x1, -R2 ;  /* 0x000000011b1be824 */ /* 0x000fe200078e0a02 */
[C---:B------:R-:W-:Y:S01]  /*3da0*/  ISETP.GT.U32.AND P6, PT, R2.reuse, R7, PT ;  /* 0x000000070200720c */ /* 0x040fe20003fc4070 */
[----:B------:R-:W-:Y:S01]  /*3db0*/  @!P2 IMAD.MOV R24, RZ, RZ, -R24 ;  /* 0x000000ffff18a224 */ /* 0x000fe200078e0a18 */
[----:B------:R-:W-:-:S03]  /*3dc0*/  ISETP.GT.U32.AND P2, PT, R2, R4, PT ;  /* 0x000000040200720c */ /* 0x000fc60003f44070 */
[----:B------:R-:W-:Y:S01]  /*3dd0*/  @!P4 IMAD.IADD R6, R6, 0x1, -R2 ;  /* 0x000000010606c824 */ /* 0x000fe200078e0a02 */
[----:B------:R-:W-:Y:S01]  /*3de0*/  ISETP.GT.U32.AND P4, PT, R2, R27, PT ;  /* 0x0000001b0200720c */ /* 0x000fe20003f84070 */
[----:B------:R-:W-:-:S04]  /*3df0*/  IMAD.HI.U32 R10, R10, R3, RZ ;  /* 0x000000030a0a7227 */ /* 0x000fc800078e00ff */
[----:B------:R-:W-:Y:S01]  /*3e00*/  @!P0 IMAD.IADD R8, R8, 0x1, -R2 ;  /* 0x0000000108088824 */ /* 0x000fe200078e0a02 */
[----:B------:R-:W-:Y:S01]  /*3e10*/  ISETP.GE.AND P0, PT, R0, RZ, PT ;  /* 0x000000ff0000720c */ /* 0x000fe20003f06270 */
[----:B------:R-:W-:Y:S01]  /*3e20*/  IMAD.MOV R10, RZ, RZ, -R10 ;  /* 0x000000ffff0a7224 */ /* 0x000fe200078e0a0a */
[----:B0-----:R-:W-:Y:S01]  /*3e30*/  SHF.R.S32.HI R0, RZ, 0x2, R14 ;  /* 0x00000002ff007819 */ /* 0x001fe2000001140e */
[C---:B------:R-:W-:Y:S01]  /*3e40*/  IMAD R9, R2.reuse, R9, R16 ;  /* 0x0000000902097224 */ /* 0x040fe200078e0210 */
[----:B------:R-:W-:Y:S01]  /*3e50*/  SHF.R.U32.HI R16, RZ, 0x2, R14 ;  /* 0x00000002ff107819 */ /* 0x000fe2000001160e */
[----:B------:R-:W-:Y:S01]  /*3e60*/  IMAD R10, R2, R10, R3 ;  /* 0x0000000a020a7224 */ /* 0x000fe200078e0203 */
[----:B------:R-:W-:Y:S01]  /*3e70*/  SGXT R0, R0, 0x1 ;  /* 0x000000010000781a */ /* 0x000fe20000000200 */
[----:B------:R-:W-:Y:S01]  /*3e80*/  @!P3 IMAD.MOV R25, RZ, RZ, -R25 ;  /* 0x000000ffff19b224 */ /* 0x000fe200078e0a19 */
[----:B------:R-:W-:Y:S01]  /*3e90*/  ISETP.GT.U32.AND P3, PT, R2, R6, PT ;  /* 0x000000060200720c */ /* 0x000fe20003f64070 */
[--C-:B------:R-:W-:Y:S01]  /*3ea0*/  @!P2 IMAD.IADD R4, R4, 0x1, -R2.reuse ;  /* 0x000000010404a824 */ /* 0x100fe200078e0a02 */
[----:B------:R-:W-:Y:S01]  /*3eb0*/  ISETP.GT.U32.AND P2, PT, R2, R9, PT ;  /* 0x000000090200720c */ /* 0x000fe20003f44070 */
[----:B------:R-:W-:Y:S01]  /*3ec0*/  IMAD.SHL.U32 R3, R14, 0x2, RZ ;  /* 0x000000020e037824 */ /* 0x000fe200078e00ff */
[----:B------:R-:W-:Y:S01]  /*3ed0*/  LOP3.LUT R0, R0, 0x90, RZ, 0xc0, !PT ;  /* 0x0000009000007812 */ /* 0x000fe200078ec0ff */
[----:B------:R-:W-:Y:S01]  /*3ee0*/  @!P4 IMAD.IADD R27, R27, 0x1, -R2 ;  /* 0x000000011b1bc824 */ /* 0x000fe200078e0a02 */
[----:B------:R-:W-:-:S02]  /*3ef0*/  ISETP.GE.AND P4, PT, R11, RZ, PT ;  /* 0x000000ff0b00720c */ /* 0x000fc40003f86270 */
[----:B------:R-:W-:Y:S01]  /*3f00*/  SHF.R.U32.HI R28, RZ, 0x3, R14 ;  /* 0x00000003ff1c7819 */ /* 0x000fe2000001160e */
[----:B------:R-:W2:Y:S01]  /*3f10*/  LDL.LU R11, [R1+0x1300] ;  /* 0x00130000010b7983 */ /* 0x000ea20000300800 */
[----:B------:R-:W-:-:S03]  /*3f20*/  SGXT.U32 R16, R16, 0x3 ;  /* 0x000000031010781a */ /* 0x000fc60000000000 */
[----:B------:R0:W-:Y:S01]  /*3f30*/  STL [R1+0xcf8], R3 ;  /* 0x000cf80301007387 */ /* 0x0001e20000100800 */
[----:B------:R-:W-:Y:S02]  /*3f40*/  LOP3.LUT R16, R16, 0x30, R28, 0xf8, !PT ;  /* 0x0000003010107812 */ /* 0x000fe400078ef81c */
[----:B------:R-:W-:Y:S02]  /*3f50*/  LOP3.LUT R16, R14, 0x3, RZ, 0xc0, !PT ;  /* 0x000000030e107812 */ /* 0x000fe400078ec0ff */
[----:B0-----:R-:W-:Y:S02]  /*3f60*/  LOP3.LUT R3, R0, 0x10, R3, 0x78, !PT ;  /* 0x0000001000037812 */ /* 0x001fe400078e7803 */
[----:B------:R-:W-:Y:S01]  /*3f70*/  SHF.R.U32.HI R0, RZ, 0x2, R14 ;  /* 0x00000002ff007819 */ /* 0x000fe2000001160e */
[----:B------:R-:W-:-:S03]  /*3f80*/  @!P3 IMAD.IADD R6, R6, 0x1, -R2 ;  /* 0x000000010606b824 */ /* 0x000fc600078e0a02 */
[----:B------:R-:W-:Y:S01]  /*3f90*/  SGXT.U32 R0, R0, 0x3 ;  /* 0x000000030000781a */ /* 0x000fe20000000000 */
[----:B------:R-:W-:Y:S01]  /*3fa0*/  IMAD R16, R16, 0x820, RZ ;  /* 0x0000082010107824 */ /* 0x000fe200078e02ff */
[----:B------:R-:W-:Y:S01]  /*3fb0*/  ISETP.GE.AND P3, PT, R15, RZ, PT ;  /* 0x000000ff0f00720c */ /* 0x000fe20003f66270 */
[----:B------:R-:W-:Y:S01]  /*3fc0*/  @!P2 IMAD.IADD R9, R9, 0x1, -R2 ;  /* 0x000000010909a824 */ /* 0x000fe200078e0a02 */
[----:B------:R-:W-:Y:S01]  /*3fd0*/  ISETP.GT.U32.AND P2, PT, R2, R8, PT ;  /* 0x000000080200720c */ /* 0x000fe20003f44070 */
[----:B------:R-:W-:Y:S01]  /*3fe0*/  IMAD.SHL.U32 R15, R14, 0x8, RZ ;  /* 0x000000080e0f7824 */ /* 0x000fe200078e00ff */
[----:B------:R-:W-:Y:S01]  /*3ff0*/  LOP3.LUT R0, R0, 0x30, R28, 0xf8, !PT ;  /* 0x0000003000007812 */ /* 0x000fe200078ef81c */
[----:B------:R-:W-:Y:S01]  /*4000*/  @!P6 IMAD.IADD R7, R7, 0x1, -R2 ;  /* 0x000000010707e824 */ /* 0x000fe200078e0a02 */
[----:B------:R-:W2:Y:S01]  /*4010*/  LDL.LU R28, [R1+0x12fc] ;  /* 0x0012fc00011c7983 */ /* 0x000ea20000300800 */
[----:B------:R-:W-:Y:S01]  /*4020*/  IMAD.SHL.U32 R14, R14, 0x40, RZ ;  /* 0x000000400e0e7824 */ /* 0x000fe200078e00ff */
[----:B------:R-:W-:-:S02]  /*4030*/  LOP3.LUT R0, R16, R0, RZ, 0x3c, !PT ;  /* 0x0000000010007212 */ /* 0x000fc400078e3cff */
[----:B------:R-:W-:Y:S02]  /*4040*/  LOP3.LUT R15, R15, 0x300, RZ, 0xc0, !PT ;  /* 0x000003000f0f7812 */ /* 0x000fe400078ec0ff */
[----:B------:R-:W-:Y:S01]  /*4050*/  ISETP.GT.U32.AND P6, PT, R2, R7, PT ;  /* 0x000000070200720c */ /* 0x000fe20003fc4070 */
[----:B------:R0:W-:Y:S01]  /*4060*/  STL [R1+0x12cc], R0 ;  /* 0x0012cc0001007387 */ /* 0x0001e20000100800 */
[----:B------:R-:W-:Y:S01]  /*4070*/  IADD3 R3, PT, PT, R3, UR5, R15 ;  /* 0x0000000503037c10 */ /* 0x000fe2000fffe00f */
[----:B------:R-:W-:Y:S01]  /*4080*/  @!P2 IMAD.IADD R8, R8, 0x1, -R2 ;  /* 0x000000010808a824 */ /* 0x000fe200078e0a02 */
[----:B------:R-:W-:Y:S02]  /*4090*/  ISETP.GE.AND P2, PT, R5, RZ, PT ;  /* 0x000000ff0500720c */ /* 0x000fe40003f46270 */
[----:B0-----:R-:W-:-:S05]  /*40a0*/  LOP3.LUT R0, R14, 0x400, RZ, 0xc0, !PT ;  /* 0x000004000e007812 */ /* 0x001fca00078ec0ff */
[----:B------:R0:W-:Y:S01]  /*40b0*/  STL [R1+0xce0], R0 ;  /* 0x000ce00001007387 */ /* 0x0001e20000100800 */
[----:B------:R-:W-:Y:S02]  /*40c0*/  IMAD.IADD R5, R3, 0x1, R0 ;  /* 0x0000000103057824 */ /* 0x000fe400078e0200 */
[--C-:B------:R-:W-:Y:S01]  /*40d0*/  @!P6 IMAD.IADD R7, R7, 0x1, -R2.reuse ;  /* 0x000000010707e824 */ /* 0x100fe200078e0a02 */
[----:B------:R-:W2:Y:S01]  /*40e0*/  LDL.LU R16, [R1+0x30] ;  /* 0x0000300001107983 */ /* 0x000ea20000300800 */
[----:B0-----:R-:W0:Y:S01]  /*40f0*/  S2R R0, SR_TID.X ;  /* 0x0000000000007919 */ /* 0x001e220000002100 */
[----:B------:R-:W-:Y:S02]  /*4100*/  ISETP.GT.U32.AND P6, PT, R2, R10, PT ;  /* 0x0000000a0200720c */ /* 0x000fe40003fc4070 */
[----:B------:R-:W2:Y:S04]  /*4110*/  LDL.LU R3, [R1+0x38] ;  /* 0x0000380001037983 */ /* 0x000ea80000300800 */
[----:B------:R-:W2:Y:S04]  /*4120*/  LDL.LU R15, [R1+0x18] ;  /* 0x00001800010f7983 */ /* 0x000ea80000300800 */
[----:B------:R-:W2:Y:S03]  /*4130*/  LDL.LU R14, [R1+0x10] ;  /* 0x00001000010e7983 */ /* 0x000ea60000300800 */
[----:B------:R-:W-:Y:S01]  /*4140*/  @!P6 IMAD.IADD R10, R10, 0x1, -R2 ;  /* 0x000000010a0ae824 */ /* 0x000fe200078e0a02 */
[----:B------:R-:W-:-:S13]  /*4150*/  ISETP.GT.U32.AND P6, PT, R2, R9, PT ;  /* 0x000000090200720c */ /* 0x000fda0003fc4070 */
[----:B------:R-:W-:Y:S01]  /*4160*/  @!P6 IMAD.IADD R9, R9, 0x1, -R2 ;  /* 0x000000010909e824 */ /* 0x000fe200078e0a02 */
[----:B0-----:R-:W-:Y:S02]  /*4170*/  LOP3.LUT R0, R0, 0x3, RZ, 0xc0, !PT ;  /* 0x0000000300007812 */ /* 0x001fe400078ec0ff */
[----:B------:R-:W-:Y:S02]  /*4180*/  ISETP.GE.AND P6, PT, R29, RZ, PT ;  /* 0x000000ff1d00720c */ /* 0x000fe40003fc6270 */
[----:B------:R-:W2:Y:S01]  /*4190*/  LDL.LU R29, [R1+0x12f8] ;  /* 0x0012f800011d7983 */ /* 0x000ea20000300800 */
[----:B------:R-:W-:-:S03]  /*41a0*/  IMAD R0, R0, 0x20, R5 ;  /* 0x0000002000007824 */ /* 0x000fc600078e0205 */
[----:B------:R-:W2:Y:S01]  /*41b0*/  LDL.LU R5, [R1+0x12f4] ;  /* 0x0012f40001057983 */ /* 0x000ea20000300800 */
[----:B------:R-:W-:Y:S01]  /*41c0*/  @!P3 IMAD.MOV R27, RZ, RZ, -R27 ;  /* 0x000000ffff1bb224 */ /* 0x000fe200078e0a1b */
[----:B------:R-:W-:Y:S02]  /*41d0*/  ISETP.GT.U32.AND P3, PT, R2, R10, PT ;  /* 0x0000000a0200720c */ /* 0x000fe40003f64070 */
[----:B------:R0:W-:Y:S11]  /*41e0*/  STL [R1+0x34], R0 ;  /* 0x0000340001007387 */ /* 0x0001f60000100800 */
[----:B------:R-:W-:-:S02]  /*41f0*/  @!P3 IMAD.IADD R10, R10, 0x1, -R2 ;  /* 0x000000010a0ab824 */ /* 0x000fc400078e0a02 */
[----:B------:R-:W3:Y:S01]  /*4200*/  LDL.LU R2, [R1+0x1c] ;  /* 0x00001c0001027983 */ /* 0x000ee20000300800 */
[----:B--2---:R-:W-:Y:S02]  /*4210*/  ISETP.NE.AND P3, PT, R5, RZ, PT ;  /* 0x000000ff0500720c */ /* 0x004fe40003f65270 */
[----:B0-----:R-:W-:Y:S02]  /*4220*/  LOP3.LUT R0, RZ, R5, RZ, 0x33, !PT ;  /* 0x00000005ff007212 */ /* 0x001fe400078e33ff */
[----:B------:R-:W2:Y:S02]  /*4230*/  LDL.LU R5, [R1+0x24] ;  /* 0x0000240001057983 */ /* 0x000ea40000300800 */
[C---:B------:R-:W-:Y:S02]  /*4240*/  SEL R16, R0.reuse, R16, !P3 ;  /* 0x0000001000107207 */ /* 0x040fe40005800000 */
[C---:B------:R-:W-:Y:S02]  /*4250*/  SEL R3, R0.reuse, R3, !P3 ;  /* 0x0000000300037207 */ /* 0x040fe40005800000 */
[C---:B------:R-:W-:Y:S01]  /*4260*/  SEL R15, R0.reuse, R15, !P3 ;  /* 0x0000000f000f7207 */ /* 0x040fe20005800000 */
[----:B------:R0:W-:Y:S01]  /*4270*/  STL [R1], R16 ;  /* 0x0000001001007387 */ /* 0x0001e20000100800 */
[----:B------:R-:W-:-:S03]  /*4280*/  SEL R14, R0, R14, !P3 ;  /* 0x0000000e000e7207 */ /* 0x000fc60005800000 */
[----:B0-----:R-:W2:Y:S04]  /*4290*/  LDL.LU R16, [R1+0x12f0] ;  /* 0x0012f00001107983 */ /* 0x001ea80000300800 */
[----:B------:R0:W-:Y:S04]  /*42a0*/  STL [R1+0x24], R3 ;  /* 0x0000240301007387 */ /* 0x0001e80000100800 */
[----:B0-----:R-:W3:Y:S04]  /*42b0*/  LDL.LU R3, [R1+0x12ec] ;  /* 0x0012ec0001037983 */ /* 0x001ee80000300800 */
[----:B------:R0:W-:Y:S04]  /*42c0*/  STL [R1+0x1c], R15 ;  /* 0x00001c0f01007387 */ /* 0x0001e80000100800 */
[----:B0-----:R-:W3:Y:S04]  /*42d0*/  LDL.LU R15, [R1+0x12e8] ;  /* 0x0012e800010f7983 */ /* 0x001ee80000300800 */
[----:B------:R0:W-:Y:S04]  /*42e0*/  STL [R1+0x18], R14 ;  /* 0x0000180e01007387 */ /* 0x0001e80000100800 */
[----:B0-----:R-:W3:Y:S01]  /*42f0*/  LDL.LU R14, [R1+0x12e4] ;  /* 0x0012e400010e7983 */ /* 0x001ee20000300800 */
[----:B------:R-:W-:-:S02]  /*4300*/  SEL R17, R0, R17, !P3 ;  /* 0x0000001100117207 */ /* 0x000fc40005800000 */
[C---:B--2---:R-:W-:Y:S02]  /*4310*/  SEL R16, R0.reuse, R16, !P3 ;  /* 0x0000001000107207 */ /* 0x044fe40005800000 */
[----:B---3--:R-:W-:-:S05]  /*4320*/  SEL R14, R0, R14, !P3 ;  /* 0x0000000e000e7207 */ /* 0x008fca0005800000 */
[----:B------:R0:W-:Y:S02]  /*4330*/  STL [R1+0x10], R14 ;  /* 0x0000100e01007387 */ /* 0x0001e40000100800 */
[C---:B0-----:R-:W-:Y:S02]  /*4340*/  SEL R14, R0.reuse, R15, !P3 ;  /* 0x0000000f000e7207 */ /* 0x041fe40005800000 */
[----:B------:R-:W-:Y:S02]  /*4350*/  SEL R15, R0, R3, !P3 ;  /* 0x00000003000f7207 */ /* 0x000fe40005800000 */
[----:B------:R-:W2:Y:S04]  /*4360*/  LDL.LU R3, [R1+0x12e0] ;  /* 0x0012e00001037983 */ /* 0x000ea80000300800 */
[----:B------:R0:W-:Y:S04]  /*4370*/  STL [R1+0xc], R14 ;  /* 0x00000c0e01007387 */ /* 0x0001e80000100800 */
[----:B0-----:R-:W3:Y:S04]  /*4380*/  LDL.LU R14, [R1+0x24] ;  /* 0x00002400010e7983 */ /* 0x001ee80000300800 */
[----:B------:R0:W-:Y:S04]  /*4390*/  STL [R1+0x8], R15 ;  /* 0x0000080f01007387 */ /* 0x0001e80000100800 */
[----:B0-----:R-:W2:Y:S04]  /*43a0*/  LDL.LU R15, [R1+0x1c] ;  /* 0x00001c00010f7983 */ /* 0x001ea80000300800 */
[----:B------:R0:W-:Y:S04]  /*43b0*/  STL [R1+0x4], R16 ;  /* 0x0000041001007387 */ /* 0x0001e80000100800 */
[----:B0-----:R-:W2:Y:S04]  /*43c0*/  LDL.LU R16, [R1+0x18] ;  /* 0x0000180001107983 */ /* 0x001ea80000300800 */
[----:B------:R0:W-:Y:S04]  /*43d0*/  STL [R1+0x12d4], R17 ;  /* 0x0012d41101007387 */ /* 0x0001e80000100800 */
[----:B0-----:R-:W2:Y:S04]  /*43e0*/  LDL.LU R17, [R1+0x8] ;  /* 0x0000080001117983 */ /* 0x001ea80000300800 */
[----:B--2---:R0:W-:Y:S04]  /*43f0*/  STL [R1+0x12d8], R17 ;  /* 0x0012d81101007387 */ /* 0x0041e80000100800 */
[----:B0-----:R-:W2:Y:S01]  /*4400*/  LDL.LU R17, [R1+0xc] ;  /* 0x00000c0001117983 */ /* 0x001ea20000300800 */
[----:B------:R-:W-:-:S02]  /*4410*/  @!P5 IMAD.MOV R4, RZ, RZ, -R4 ;  /* 0x000000ffff04d224 */ /* 0x000fc400078e0a04 */
[----:B------:R-:W-:Y:S02]  /*4420*/  @!P2 IMAD.MOV R6, RZ, RZ, -R6 ;  /* 0x000000ffff06a224 */ /* 0x000fe400078e0a06 */
[----:B------:R-:W-:Y:S02]  /*4430*/  @!P1 IMAD.MOV R7, RZ, RZ, -R7 ;  /* 0x000000ffff079224 */ /* 0x000fe400078e0a07 */
[----:B------:R-:W-:Y:S01]  /*4440*/  @!P4 IMAD.MOV R8, RZ, RZ, -R8 ;  /* 0x000000ffff08c224 */ /* 0x000fe200078e0a08 */
[----:B--2---:R0:W-:Y:S04]  /*4450*/  STL [R1+0x12dc], R17 ;  /* 0x0012dc1101007387 */ /* 0x0041e80000100800 */
[----:B0-----:R-:W2:Y:S01]  /*4460*/  LDL.LU R17, [R1+0x10] ;  /* 0x0000100001117983 */ /* 0x001ea20000300800 */
[----:B------:R-:W-:-:S02]  /*4470*/  @!P0 IMAD.MOV R9, RZ, RZ, -R9 ;  /* 0x000000ffff098224 */ /* 0x000fc400078e0a09 */
[----:B------:R-:W-:Y:S01]  /*4480*/  @!P6 IMAD.MOV R10, RZ, RZ, -R10 ;  /* 0x000000ffff0ae224 */ /* 0x000fe200078e0a0a */
[C---:B------:R-:W-:Y:S02]  /*4490*/  SEL R29, R0.reuse, R29, !P3 ;  /* 0x0000001d001d7207 */ /* 0x040fe40005800000 */
[C---:B------:R-:W-:Y:S02]  /*44a0*/  SEL R28, R0.reuse, R28, !P3 ;  /* 0x0000001c001c7207 */ /* 0x040fe40005800000 */
[C---:B------:R-:W-:Y:S02]  /*44b0*/  SEL R11, R0.reuse, R11, !P3 ;  /* 0x0000000b000b7207 */ /* 0x040fe40005800000 */
[C---:B------:R-:W-:Y:S02]  /*44c0*/  SEL R12, R0.reuse, R12, !P3 ;  /* 0x0000000c000c7207 */ /* 0x040fe40005800000 */
[C---:B------:R-:W-:Y:S02]  /*44d0*/  SEL R13, R0.reuse, R13, !P3 ;  /* 0x0000000d000d7207 */ /* 0x040fe40005800000 */
[----:B------:R-:W-:-:S02]  /*44e0*/  SEL R2, R0, R2, !P3 ;  /* 0x0000000200027207 */ /* 0x000fc40005800000 */
        /* <DEDUP_REMOVED lines=16> */
[----:B------:R-:W-:Y:S01]  /*45f0*/  SEL R9, R0, R9, !P3 ;  /* 0x0000000900097207 */ /* 0x000fe20005800000 */
[----:B------:R-:W-:Y:S02]  /*4600*/  IMAD R0, R3, UR8, RZ ;  /* 0x0000000803007c24 */ /* 0x000fe4000f8e02ff */
[----:B------:R-:W-:-:S03]  /*4610*/  IMAD R3, R5, UR4, RZ ;  /* 0x0000000405037c24 */ /* 0x000fc6000f8e02ff */
[----:B------:R0:W-:Y:S04]  /*4620*/  STL [R1+0x12d0], R0 ;  /* 0x0012d00001007387 */ /* 0x0001e80000100800 */
[----:B0-----:R-:W3:Y:S04]  /*4630*/  LDL.LU R0, [R1+0x4] ;  /* 0x0000040001007983 */ /* 0x001ee80000300800 */
[----:B------:R-:W3:Y:S01]  /*4640*/  LDL.LU R5, [R1] ;  /* 0x0000000001057983 */ /* 0x000ee20000300800 */
[----:B--2---:R-:W-:-:S05]  /*4650*/  IMAD R17, R17, UR4, RZ ;  /* 0x0000000411117c24 */ /* 0x004fca000f8e02ff */
[----:B------:R0:W-:Y:S04]  /*4660*/  STL [R1], R17 ;  /* 0x0000001101007387 */ /* 0x0001e80000100800 */
[----:B0-----:R-:W2:Y:S02]  /*4670*/  LDL.LU R17, [R1+0x12dc] ;  /* 0x0012dc0001117983 */ /* 0x001ea40000300800 */
[----:B--2---:R-:W-:-:S05]  /*4680*/  IMAD R17, R17, UR4, RZ ;  /* 0x0000000411117c24 */ /* 0x004fca000f8e02ff */
[----:B------:R0:W-:Y:S04]  /*4690*/  STL [R1+0xc], R17 ;  /* 0x00000c1101007387 */ /* 0x0001e80000100800 */
[----:B0-----:R-:W2:Y:S01]  /*46a0*/  LDL.LU R17, [R1+0x12d8] ;  /* 0x0012d80001117983 */ /* 0x001ea20000300800 */
[----:B------:R-:W-:Y:S02]  /*46b0*/  IMAD R4, R4, UR4, RZ ;  /* 0x0000000404047c24 */ /* 0x000fe4000f8e02ff */
[----:B------:R-:W-:Y:S02]  /*46c0*/  IMAD R29, R29, UR4, RZ ;  /* 0x000000041d1d7c24 */ /* 0x000fe4000f8e02ff */
[----:B------:R-:W-:Y:S02]  /*46d0*/  IMAD R28, R28, UR4, RZ ;  /* 0x000000041c1c7c24 */ /* 0x000fe4000f8e02ff */
[----:B------:R-:W-:-:S02]  /*46e0*/  IMAD R11, R11, UR4, RZ ;  /* 0x000000040b0b7c24 */ /* 0x000fc4000f8e02ff */
[----:B------:R-:W-:Y:S02]  /*46f0*/  IMAD R12, R12, UR4, RZ ;  /* 0x000000040c0c7c24 */ /* 0x000fe4000f8e02ff */
[----:B--2---:R-:W-:-:S05]  /*4700*/  IMAD R17, R17, UR4, RZ ;  /* 0x0000000411117c24 */ /* 0x004fca000f8e02ff */
[----:B------:R0:W-:Y:S04]  /*4710*/  STL [R1+0x8], R17 ;  /* 0x0000081101007387 */ /* 0x0001e80000100800 */
[----:B0-----:R-:W2:Y:S04]  /*4720*/  LDL.LU R17, [R1+0x12d4] ;  /* 0x0012d40001117983 */ /* 0x001ea80000300800 */
[----:B------:R0:W-:Y:S02]  /*4730*/  STL [R1+0x30], R4 ;  /* 0x0000300401007387 */ /* 0x0001e40000100800 */
[----:B0-----:R-:W-:-:S02]  /*4740*/  IMAD R4, R6, UR4, RZ ;  /* 0x0000000406047c24 */ /* 0x001fc4000f8e02ff */
[----:B------:R-:W-:Y:S02]  /*4750*/  IMAD R6, R7, UR4, RZ ;  /* 0x0000000407067c24 */ /* 0x000fe4000f8e02ff */
[----:B------:R-:W-:Y:S01]  /*4760*/  IMAD R7, R8, UR4, RZ ;  /* 0x0000000408077c24 */ /* 0x000fe2000f8e02ff */
[----:B------:R0:W-:Y:S04]  /*4770*/  STL [R1+0x24], R4 ;  /* 0x0000240401007387 */ /* 0x0001e80000100800 */
[----:B------:R1:W-:Y:S01]  /*4780*/  STL [R1+0x1c], R6 ;  /* 0x00001c0601007387 */ /* 0x0003e20000100800 */
[----:B0-----:R-:W-:-:S03]  /*4790*/  IMAD R4, R10, UR4, RZ ;  /* 0x000000040a047c24 */ /* 0x001fc6000f8e02ff */
[----:B------:R-:W-:Y:S01]  /*47a0*/  STL [R1+0x38], R7 ;  /* 0x0000380701007387 */ /* 0x000fe20000100800 */
[----:B-1----:R-:W-:-:S03]  /*47b0*/  IMAD R6, R9, UR4, RZ ;  /* 0x0000000409067c24 */ /* 0x002fc6000f8e02ff */
[----:B------:R4:W-:Y:S01]  /*47c0*/  STL [R1+0x10], R4 ;  /* 0x0000100401007387 */ /* 0x0009e20000100800 */
[----:B------:R-:W-:-:S03]  /*47d0*/  SHF.R.S32.HI R9, RZ, 0x1f, R29 ;  /* 0x0000001fff097819 */ /* 0x000fc6000001141d */
[----:B------:R0:W-:Y:S01]  /*47e0*/  STL [R1+0x18], R6 ;  /* 0x0000180601007387 */ /* 0x0001e20000100800 */
[----:B----4-:R-:W-:-:S03]  /*47f0*/  IADD3 R4, P5, PT, R29, UR14, RZ ;  /* 0x0000000e1d047c10 */ /* 0x010fc6000ffbe0ff */
[----:B------:R-:W4:Y:S01]  /*4800*/  LDL.LU R29, [R1+0x8] ;  /* 0x00000800011d7983 */ /* 0x000f220000300800 */
[----:B------:R-:W-:-:S03]  /*4810*/  IADD3 R10, P3, PT, R11, UR14, RZ ;  /* 0x0000000e0b0a7c10 */ /* 0x000fc6000ff7e0ff */
[----:B------:R1:W-:Y:S01]  /*4820*/  STL [R1+0xa28], R4 ;  /* 0x000a280401007387 */ /* 0x0003e20000100800 */
[----:B------:R-:W-:Y:S02]  /*4830*/  SHF.R.S32.HI R8, RZ, 0x1f, R28 ;  /* 0x0000001fff087819 */ /* 0x000fe4000001141c */
[----:B0-----:R-:W-:Y:S02]  /*4840*/  SHF.R.S32.HI R6, RZ, 0x1f, R12 ;  /* 0x0000001fff067819 */ /* 0x001fe4000001140c */
[----:B-1----:R-:W-:Y:S02]  /*4850*/  IADD3 R4, P4, PT, R28, UR14, RZ ;  /* 0x0000000e1c047c10 */ /* 0x002fe4000ff9e0ff */
[----:B------:R-:W4:Y:S04]  /*4860*/  LDL.LU R28, [R1+0xc] ;  /* 0x00000c00011c7983 */ /* 0x000f280000300800 */
[----:B------:R0:W-:Y:S04]  /*4870*/  STL [R1+0xa24], R4 ;  /* 0x000a240401007387 */ /* 0x0001e80000100800 */
[----:B------:R1:W-:Y:S01]  /*4880*/  STL [R1+0xa20], R10 ;  /* 0x000a200a01007387 */ /* 0x0003e20000100800 */
[----:B0-----:R-:W-:-:S03]  /*4890*/  IADD3 R4, P2, PT, R12, UR14, RZ ;  /* 0x0000000e0c047c10 */ /* 0x001fc6000ff5e0ff */
[----:B------:R-:W4:Y:S01]  /*48a0*/  LDL.LU R12, [R1] ;  /* 0x00000000010c7983 */ /* 0x000f220000300800 */
[----:B------:R-:W-:Y:S02]  /*48b0*/  IMAD R13, R13, UR4, RZ ;  /* 0x000000040d0d7c24 */ /* 0x000fe4000f8e02ff */
[----:B------:R-:W-:-:S03]  /*48c0*/  IMAD R2, R2, UR4, RZ ;  /* 0x0000000402027c24 */ /* 0x000fc6000f8e02ff */
[----:B-1----:R-:W-:Y:S01]  /*48d0*/  IADD3 R10, P1, PT, R13, UR14, RZ ;  /* 0x0000000e0d0a7c10 */ /* 0x002fe2000ff3e0ff */
[----:B------:R0:W-:Y:S01]  /*48e0*/  STL [R1+0xa1c], R4 ;  /* 0x000a1c0401007387 */ /* 0x0001e20000100800 */
[----:B---3--:R-:W-:-:S03]  /*48f0*/  IMAD R5, R5, UR4, RZ ;  /* 0x0000000405057c24 */ /* 0x008fc6000f8e02ff */
[----:B------:R1:W-:Y:S01]  /*4900*/  STL [R1+0xa18], R10 ;  /* 0x000a180a01007387 */ /* 0x0003e20000100800 */
[----:B------:R-:W-:Y:S02]  /*4910*/  SHF.R.S32.HI R7, RZ, 0x1f, R11 ;  /* 0x0000001fff077819 */ /* 0x000fe4000001140b */
[----:B0-----:R-:W-:Y:S02]  /*4920*/  SHF.R.S32.HI R4, RZ, 0x1f, R2 ;  /* 0x0000001fff047819 */ /* 0x001fe40000011402 */
[----:B------:R-:W-:Y:S02]  /*4930*/  IADD3 R2, P0, PT, R2, UR14, RZ ;  /* 0x0000000e02027c10 */ /* 0x000fe4000ff1e0ff */
[----:B-1----:R-:W-:Y:S02]  /*4940*/  SHF.R.S32.HI R10, RZ, 0x1f, R3 ;  /* 0x0000001fff0a7819 */ /* 0x002fe40000011403 */
[----:B------:R-:W-:Y:S01]  /*4950*/  IADD3 R3, P6, PT, R3, UR14, RZ ;  /* 0x0000000e03037c10 */ /* 0x000fe2000ffde0ff */
[----:B------:R0:W-:Y:S01]  /*4960*/  STL [R1+0xa14], R2 ;  /* 0x000a140201007387 */ /* 0x0001e20000100800 */
[----:B------:R-:W-:-:S02]  /*4970*/  SHF.R.S32.HI R11, RZ, 0x1f, R13 ;  /* 0x0000001fff0b7819 */ /* 0x000fc4000001140d */
[----:B------:R-:W-:Y:S01]  /*4980*/  IADD3.X R13, PT, PT, R9, UR15, RZ, P5, !PT ;  /* 0x0000000f090d7c10 */ /* 0x000fe2000affe4ff */
[----:B------:R1:W-:Y:S01]  /*4990*/  STL [R1+0xa10], R3 ;  /* 0x000a100301007387 */ /* 0x0003e20000100800 */
[----:B------:R-:W-:-:S03]  /*49a0*/  IMAD R14, R14, UR4, RZ ;  /* 0x000000040e0e7c24 */ /* 0x000fc6000f8e02ff */
[----:B------:R-:W-:Y:S01]  /*49b0*/  STL [R1+0xa0c], R13 ;  /* 0x000a0c0d01007387 */ /* 0x000fe20000100800 */
[----:B0-----:R-:W-:Y:S02]  /*49c0*/  SHF.R.S32.HI R2, RZ, 0x1f, R5 ;  /* 0x0000001fff027819 */ /* 0x001fe40000011405 */
[----:B-1----:R-:W-:Y:S02]  /*49d0*/  IADD3 R3, P5, PT, R5, UR14, RZ ;  /* 0x0000000e05037c10 */ /* 0x002fe4000ffbe0ff */
[----:B------:R-:W-:Y:S01]  /*49e0*/  IADD3.X R5, PT, PT, R8, UR15, RZ, P4, !PT ;  /* 0x0000000f08057c10 */ /* 0x000fe2000a7fe4ff */
[----:B------:R-:W-:Y:S02]  /*49f0*/  IMAD R15, R15, UR4, RZ ;  /* 0x000000040f0f7c24 */ /* 0x000fe4000f8e02ff */
[----:B------:R0:W-:Y:S01]  /*4a00*/  STL [R1+0xa08], R3 ;  /* 0x000a080301007387 */ /* 0x0001e20000100800 */
[----:B------:R-:W-:-:S03]  /*4a10*/  IMAD R16, R16, UR4, RZ ;  /* 0x0000000410107c24 */ /* 0x000fc6000f8e02ff */
[----:B------:R1:W-:Y:S01]  /*4a20*/  STL [R1+0xa04], R5 ;  /* 0x000a040501007387 */ /* 0x0003e20000100800 */
[----:B0-----:R-:W-:Y:S02]  /*4a30*/  IADD3 R3, P4, PT, R14, UR14, RZ ;  /* 0x0000000e0e037c10 */ /* 0x001fe4000ff9e0ff */
[----:B-1----:R-:W-:-:S03]  /*4a40*/  IADD3.X R5, PT, PT, R7, UR15, RZ, P3, !PT ;  /* 0x0000000f07057c10 */ /* 0x002fc60009ffe4ff */
[----:B------:R0:W-:Y:S01]  /*4a50*/  STL [R1+0xa00], R3 ;  /* 0x000a000301007387 */ /* 0x0001e20000100800 */
[----:B------:R-:W-:-:S03]  /*4a60*/  IADD3.X R11, PT, PT, R11, UR15, RZ, P1, !PT ;  /* 0x0000000f0b0b7c10 */ /* 0x000fc60008ffe4ff */
[----:B------:R1:W-:Y:S01]  /*4a70*/  STL [R1+0x9fc], R5 ;  /* 0x0009fc0501007387 */ /* 0x0003e20000100800 */
[----:B0-----:R-:W-:Y:S02]  /*4a80*/  IADD3 R3, P3, PT, R15, UR14, RZ ;  /* 0x0000000e0f037c10 */ /* 0x001fe4000ff7e0ff */
[----:B-1----:R-:W-:-:S03]  /*4a90*/  IADD3.X R5, PT, PT, R6, UR15, RZ, P2, !PT ;  /* 0x0000000f06057c10 */ /* 0x002fc600097fe4ff */
[----:B------:R0:W-:Y:S04]  /*4aa0*/  STL [R1+0x9f8], R3 ;  /* 0x0009f80301007387 */ /* 0x0001e80000100800 */
[----:B------:R-:W-:Y:S01]  /*4ab0*/  STL [R1+0x9f4], R5 ;  /* 0x0009f40501007387 */ /* 0x000fe20000100800 */
[----:B0-----:R-:W-:-:S05]  /*4ac0*/  IADD3 R3, P2, PT, R16, UR14, RZ ;  /* 0x0000000e10037c10 */ /* 0x001fca000ff5e0ff */
[----:B------:R-:W-:Y:S04]  /*4ad0*/  STL [R1+0x948], R3 ;  /* 0x0009480301007387 */ /* 0x000fe80000100800 */
[----:B------:R0:W-:Y:S01]  /*4ae0*/  STL [R1+0x92c], R11 ;  /* 0x00092c0b01007387 */ /* 0x0001e20000100800 */
[----:B------:R-:W-:Y:S01]  /*4af0*/  IMAD R0, R0, UR4, RZ ;  /* 0x0000000400007c24 */ /* 0x000fe2000f8e02ff */
[----:B0-----:R-:W-:Y:S02]  /*4b00*/  IADD3.X R11, PT, PT, R4, UR15, RZ, P0, !PT ;  /* 0x0000000f040b7c10 */ /* 0x001fe400087fe4ff */
[----:B------:R-:W-:Y:S02]  /*4b10*/  IADD3.X R2, PT, PT, R2, UR15, RZ, P5, !PT ;  /* 0x0000000f02027c10 */ /* 0x000fe4000affe4ff */
[----:B------:R-:W-:Y:S01]  /*4b20*/  SHF.R.S32.HI R9, RZ, 0x1f, R14 ;  /* 0x0000001fff097819 */ /* 0x000fe2000001140e */
[----:B------:R-:W-:Y:S01]  /*4b30*/  IMAD R18, R18, UR4, RZ ;  /* 0x0000000412127c24 */ /* 0x000fe2000f8e02ff */
[----:B------:R-:W-:Y:S01]  /*4b40*/  SHF.R.S32.HI R8, RZ, 0x1f, R15 ;  /* 0x0000001fff087819 */ /* 0x000fe2000001140f */
[----:B------:R-:W-:Y:S01]  /*4b50*/  IMAD R19, R19, UR4, RZ ;  /* 0x0000000413137c24 */ /* 0x000fe2000f8e02ff */
[----:B------:R-:W-:Y:S01]  /*4b60*/  SHF.R.S32.HI R7, RZ, 0x1f, R16 ;  /* 0x0000001fff077819 */ /* 0x000fe20000011410 */
[----:B------:R-:W-:-:S02]  /*4b70*/  IMAD R20, R20, UR4, RZ ;  /* 0x0000000414147c24 */ /* 0x000fc4000f8e02ff */
[----:B--2---:R-:W-:Y:S01]  /*4b80*/  IMAD R17, R17, UR4, RZ ;  /* 0x0000000411117c24 */ /* 0x004fe2000f8e02ff */
[----:B----4-:R-:W-:-:S05]  /*4b90*/  IADD3 R3, P1, PT, R12, UR14, RZ ;  /* 0x0000000e0c037c10 */ /* 0x010fca000ff3e0ff */
[----:B------:R0:W-:Y:S04]  /*4ba0*/  STL [R1+0x950], R3 ;  /* 0x0009500301007387 */ /* 0x0001e80000100800 */
[----:B------:R1:W-:Y:S01]  /*4bb0*/  STL [R1+0x930], R11 ;  /* 0x0009300b01007387 */ /* 0x0003e20000100800 */
[----:B0-----:R-:W-:Y:S02]  /*4bc0*/  IADD3 R3, P0, PT, R28, UR14, RZ ;  /* 0x0000000e1c037c10 */ /* 0x001fe4000ff1e0ff */
[----:B-1----:R-:W-:-:S03]  /*4bd0*/  IADD3.X R11, PT, PT, R10, UR15, RZ, P6, !PT ;  /* 0x0000000f0a0b7c10 */ /* 0x002fc6000b7fe4ff */
[----:B------:R0:W-:Y:S01]  /*4be0*/  STL [R1+0x958], R3 ;  /* 0x0009580301007387 */ /* 0x0001e20000100800 */
[----:B------:R-:W-:-:S03]  /*4bf0*/  IADD3 R10, P6, PT, R29, UR14, RZ ;  /* 0x0000000e1d0a7c10 */ /* 0x000fc6000ffde0ff */
[----:B------:R1:W-:Y:S04]  /*4c00*/  STL [R1+0x934], R11 ;  /* 0x0009340b01007387 */ /* 0x0003e80000100800 */
[----:B------:R2:W-:Y:S01]  /*4c10*/  STL [R1+0x960], R10 ;  /* 0x0009600a01007387 */ /* 0x0005e20000100800 */
[----:B0-----:R-:W-:Y:S02]  /*4c20*/  SHF.R.S32.HI R3, RZ, 0x1f, R0 ;  /* 0x0000001fff037819 */ /* 0x001fe40000011400 */
[----:B-1----:R-:W-:Y:S02]  /*4c30*/  IADD3 R11, P5, PT, R0, UR14, RZ ;  /* 0x0000000e000b7c10 */ /* 0x002fe4000ffbe0ff */
[----:B------:R-:W3:Y:S01]  /*4c40*/  LDL.LU R0, [R1+0x12d0] ;  /* 0x0012d00001007983 */ /* 0x000ee20000300800 */
[----:B--2---:R-:W-:-:S03]  /*4c50*/  IADD3.X R10, PT, PT, R9, UR15, RZ, P4, !PT ;  /* 0x0000000f090a7c10 */ /* 0x004fc6000a7fe4ff */
[----:B------:R-:W-:Y:S04]  /*4c60*/  STL [R1+0x938], R2 ;  /* 0x0009380201007387 */ /* 0x000fe80000100800 */
[----:B------:R0:W-:Y:S04]  /*4c70*/  STL [R1+0x968], R11 ;  /* 0x0009680b01007387 */ /* 0x0001e80000100800 */
[----:B------:R1:W-:Y:S01]  /*4c80*/  STL [R1+0x93c], R10 ;  /* 0x00093c0a01007387 */ /* 0x0003e20000100800 */
[----:B0-----:R-:W-:Y:S02]  /*4c90*/  IADD3 R11, P4, PT, R17, UR14, RZ ;  /* 0x0000000e110b7c10 */ /* 0x001fe4000ff9e0ff */
[----:B-1----:R-:W-:-:S03]  /*4ca0*/  IADD3.X R10, PT, PT, R8, UR15, RZ, P3, !PT ;  /* 0x0000000f080a7c10 */ /* 0x002fc60009ffe4ff */
[----:B------:R0:W-:Y:S04]  /*4cb0*/  STL [R1+0x970], R11 ;  /* 0x0009700b01007387 */ /* 0x0001e80000100800 */
[----:B------:R1:W-:Y:S01]  /*4cc0*/  STL [R1+0x940], R10 ;  /* 0x0009400a01007387 */ /* 0x0003e20000100800 */
[----:B0-----:R-:W-:Y:S02]  /*4cd0*/  IADD3 R11, P3, PT, R18, UR14, RZ ;  /* 0x0000000e120b7c10 */ /* 0x001fe4000ff7e0ff */
[----:B-1----:R-:W-:-:S03]  /*4ce0*/  IADD3.X R10, PT, PT, R7, UR15, RZ, P2, !PT ;  /* 0x0000000f070a7c10 */ /* 0x002fc600097fe4ff */
[----:B------:R-:W-:Y:S01]  /*4cf0*/  STL [R1+0x978], R11 ;  /* 0x0009780b01007387 */ /* 0x000fe20000100800 */
[----:B------:R-:W-:-:S03]  /*4d00*/  IADD3 R7, P2, PT, R19, UR14, RZ ;  /* 0x0000000e13077c10 */ /* 0x000fc6000ff5e0ff */
[----:B------:R-:W2:Y:S01]  /*4d10*/  LDL R15, [R1+0x30] ;  /* 0x00003000010f7983 */ /* 0x000ea20000100800 */
[----:B------:R-:W-:-:S03]  /*4d20*/  SHF.R.S32.HI R6, RZ, 0x1f, R12 ;  /* 0x0000001fff067819 */ /* 0x000fc6000001140c */
[----:B------:R0:W-:Y:S04]  /*4d30*/  STL [R1+0x944], R10 ;  /* 0x0009440a01007387 */ /* 0x0001e80000100800 */
[----:B------:R-:W4:Y:S04]  /*4d40*/  LDL.LU R14, [R1+0x24] ;  /* 0x00002400010e7983 */ /* 0x000f280000300800 */
[----:B------:R-:W-:Y:S01]  /*4d50*/  STL [R1+0x980], R7 ;  /* 0x0009800701007387 */ /* 0x000fe20000100800 */
[----:B0-----:R-:W-:-:S03]  /*4d60*/  IADD3.X R10, PT, PT, R6, UR15, RZ, P1, !PT ;  /* 0x0000000f060a7c10 */ /* 0x001fc60008ffe4ff */
[----:B------:R-:W3:Y:S01]  /*4d70*/  LDL.LU R13, [R1+0x1c] ;  /* 0x00001c00010d7983 */ /* 0x000ee20000300800 */
[----:B------:R-:W-:-:S03]  /*4d80*/  SHF.R.S32.HI R5, RZ, 0x1f, R28 ;  /* 0x0000001fff057819 */ /* 0x000fc6000001141c */
[----:B------:R0:W-:Y:S01]  /*4d90*/  STL [R1+0x94c], R10 ;  /* 0x00094c0a01007387 */ /* 0x0001e20000100800 */
[----:B------:R-:W-:-:S03]  /*4da0*/  IADD3 R6, P1, PT, R20, UR14, RZ ;  /* 0x0000000e14067c10 */ /* 0x000fc6000ff3e0ff */
[----:B------:R-:W5:Y:S04]  /*4db0*/  LDL.LU R12, [R1+0x10] ;  /* 0x00001000010c7983 */ /* 0x000f680000300800 */
[----:B------:R-:W5:Y:S01]  /*4dc0*/  LDL.LU R28, [R1+0x38] ;  /* 0x00003800011c7983 */ /* 0x000f620000300800 */
[----:B------:R-:W-:-:S03]  /*4dd0*/  SHF.R.S32.HI R4, RZ, 0x1f, R29 ;  /* 0x0000001fff047819 */ /* 0x000fc6000001141d */
[----:B------:R-:W-:Y:S04]  /*4de0*/  STL [R1+0x988], R6 ;  /* 0x0009880601007387 */ /* 0x000fe80000100800 */
[----:B------:R-:W5:Y:S01]  /*4df0*/  LDL.LU R29, [R1+0x18] ;  /* 0x00001800011d7983 */ /* 0x000f620000300800 */
[----:B------:R-:W-:Y:S01]  /*4e00*/  IMAD R21, R21, UR4, RZ ;  /* 0x0000000415157c24 */ /* 0x000fe2000f8e02ff */
[----:B------:R-:W-:Y:S01]  /*4e10*/  IADD3.X R5, PT, PT, R5, UR15, RZ, P0, !PT ;  /* 0x0000000f05057c10 */ /* 0x000fe200087fe4ff */
[----:B------:R-:W-:-:S03]  /*4e20*/  IMAD R22, R22, UR4, RZ ;  /* 0x0000000416167c24 */ /* 0x000fc6000f8e02ff */
[----:B0-----:R-:W-:Y:S01]  /*4e30*/  IADD3 R10, P0, PT, R21, UR14, RZ ;  /* 0x0000000e150a7c10 */ /* 0x001fe2000ff1e0ff */
[----:B------:R-:W-:Y:S01]  /*4e40*/  STL [R1+0x954], R5 ;  /* 0x0009540501007387 */ /* 0x000fe20000100800 */
[----:B------:R-:W-:Y:S01]  /*4e50*/  IADD3.X R11, PT, PT, R4, UR15, RZ, P6, !PT ;  /* 0x0000000f040b7c10 */ /* 0x000fe2000b7fe4ff */
[----:B------:R-:W-:Y:S02]  /*4e60*/  IMAD R23, R23, UR4, RZ ;  /* 0x0000000417177c24 */ /* 0x000fe4000f8e02ff */
[----:B------:R0:W-:Y:S01]  /*4e70*/  STL [R1+0x990], R10 ;  /* 0x0009900a01007387 */ /* 0x0001e20000100800 */
[----:B------:R-:W-:-:S03]  /*4e80*/  IMAD R24, R24, UR4, RZ ;  /* 0x0000000418187c24 */ /* 0x000fc6000f8e02ff */
[----:B------:R1:W-:Y:S01]  /*4e90*/  STL [R1+0x95c], R11 ;  /* 0x00095c0b01007387 */ /* 0x0003e20000100800 */
[----:B0-----:R-:W-:Y:S02]  /*4ea0*/  IADD3 R10, P6, PT, R22, UR14, RZ ;  /* 0x0000000e160a7c10 */ /* 0x001fe4000ffde0ff */
[----:B------:R-:W-:Y:S02]  /*4eb0*/  SHF.R.S32.HI R2, RZ, 0x1f, R17 ;  /* 0x0000001fff027819 */ /* 0x000fe40000011411 */
[----:B-1----:R-:W-:Y:S01]  /*4ec0*/  IADD3.X R11, PT, PT, R3, UR15, RZ, P5, !PT ;  /* 0x0000000f030b7c10 */ /* 0x002fe2000affe4ff */
        /* <DEDUP_REMOVED lines=13> */
[----:B------:R-:W-:-:S03]  /*4fa0*/  SHF.R.S32.HI R7, RZ, 0x1f, R20 ;  /* 0x0000001fff077819 */ /* 0x000fc60000011414 */
[----:B------:R1:W-:Y:S01]  /*4fb0*/  STL [R1+0x974], R11 ;  /* 0x0009740b01007387 */ /* 0x0003e20000100800 */
[----:B0-----:R-:W-:Y:S01]  /*4fc0*/  IADD3 R10, P3, PT, R25, UR14, RZ ;  /* 0x0000000e190a7c10 */ /* 0x001fe2000ff7e0ff */
[----:B------:R-:W-:Y:S01]  /*4fd0*/  IMAD R27, R27, UR4, RZ ;  /* 0x000000041b1b7c24 */ /* 0x000fe2000f8e02ff */
[----:B------:R-:W-:Y:S01]  /*4fe0*/  IADD3.X R7, PT, PT, R7, UR15, RZ, P1, !PT ;  /* 0x0000000f07077c10 */ /* 0x000fe20008ffe4ff */
[----:B------:R-:W-:Y:S01]  /*4ff0*/  USHF.R.S32.HI UR7, URZ, 0x1f, UR6 ;  /* 0x0000001fff077899 */ /* 0x000fe20008011406 */
[----:B-1----:R-:W-:Y:S01]  /*5000*/  IADD3.X R11, PT, PT, R8, UR15, RZ, P2, !PT ;  /* 0x0000000f080b7c10 */ /* 0x002fe200097fe4ff */
[----:B------:R0:W-:Y:S01]  /*5010*/  STL [R1+0x9b0], R10 ;  /* 0x0009b00a01007387 */ /* 0x0001e20000100800 */
[----:B------:R-:W-:Y:S01]  /*5020*/  SHF.R.S32.HI R6, RZ, 0x1f, R21 ;  /* 0x0000001fff067819 */ /* 0x000fe20000011415 */
[----:B------:R-:W1:Y:S01]  /*5030*/  LDCU UR4, c[0x0][0x3a8] ;  /* 0x00007500ff0477ac */ /* 0x000e620008000800 */
[----:B------:R-:W-:Y:S01]  /*5040*/  SHF.R.S32.HI R5, RZ, 0x1f, R22 ;  /* 0x0000001fff057819 */ /* 0x000fe20000011416 */
[----:B------:R-:W-:Y:S01]  /*5050*/  STL [R1+0x97c], R11 ;  /* 0x00097c0b01007387 */ /* 0x000fe20000100800 */
[----:B0-----:R-:W-:-:S02]  /*5060*/  IADD3 R10, P2, PT, R26, UR14, RZ ;  /* 0x0000000e1a0a7c10 */ /* 0x001fc4000ff5e0ff */
[----:B------:R-:W-:-:S03]  /*5070*/  IADD3.X R6, PT, PT, R6, UR15, RZ, P0, !PT ;  /* 0x0000000f06067c10 */ /* 0x000fc600087fe4ff */
[----:B------:R0:W-:Y:S01]  /*5080*/  STL [R1+0x9b8], R10 ;  /* 0x0009b80a01007387 */ /* 0x0001e20000100800 */
[----:B------:R-:W-:-:S03]  /*5090*/  IADD3.X R5, PT, PT, R5, UR15, RZ, P6, !PT ;  /* 0x0000000f05057c10 */ /* 0x000fc6000b7fe4ff */
[----:B------:R2:W-:Y:S01]  /*50a0*/  STL [R1+0x984], R7 ;  /* 0x0009840701007387 */ /* 0x0005e20000100800 */
[----:B------:R-:W-:Y:S02]  /*50b0*/  SHF.R.S32.HI R4, RZ, 0x1f, R23 ;  /* 0x0000001fff047819 */ /* 0x000fe40000011417 */
[----:B0-----:R-:W-:Y:S02]  /*50c0*/  IADD3 R10, P1, PT, R27, UR14, RZ ;  /* 0x0000000e1b0a7c10 */ /* 0x001fe4000ff3e0ff */
[----:B------:R-:W-:-:S03]  /*50d0*/  SHF.R.S32.HI R3, RZ, 0x1f, R24 ;  /* 0x0000001fff037819 */ /* 0x000fc60000011418 */
[----:B------:R-:W-:Y:S01]  /*50e0*/  STL [R1+0x9c0], R10 ;  /* 0x0009c00a01007387 */ /* 0x000fe20000100800 */
[----:B------:R-:W-:-:S03]  /*50f0*/  IADD3.X R4, PT, PT, R4, UR15, RZ, P5, !PT ;  /* 0x0000000f04047c10 */ /* 0x000fc6000affe4ff */
[----:B------:R4:W-:Y:S01]  /*5100*/  STL [R1+0x98c], R6 ;  /* 0x00098c0601007387 */ /* 0x0009e20000100800 */
[----:B------:R-:W-:Y:S02]  /*5110*/  IADD3.X R3, PT, PT, R3, UR15, RZ, P4, !PT ;  /* 0x0000000f03037c10 */ /* 0x000fe4000a7fe4ff */
[----:B------:R-:W-:Y:S02]  /*5120*/  SHF.R.S32.HI R2, RZ, 0x1f, R25 ;  /* 0x0000001fff027819 */ /* 0x000fe40000011419 */
[----:B------:R-:W-:Y:S02]  /*5130*/  SHF.R.S32.HI R9, RZ, 0x1f, R26 ;  /* 0x0000001fff097819 */ /* 0x000fe4000001141a */
[----:B------:R-:W-:Y:S02]  /*5140*/  IADD3.X R2, PT, PT, R2, UR15, RZ, P3, !PT ;  /* 0x0000000f02027c10 */ /* 0x000fe40009ffe4ff */
[----:B------:R-:W-:Y:S02]  /*5150*/  SHF.R.S32.HI R8, RZ, 0x1f, R27 ;  /* 0x0000001fff087819 */ /* 0x000fe4000001141b */
[----:B--2---:R-:W-:-:S05]  /*5160*/  IADD3 R7, P0, PT, R15, UR14, RZ ;  /* 0x0000000e0f077c10 */ /* 0x004fca000ff1e0ff */
[----:B------:R-:W-:Y:S01]  /*5170*/  STL [R1+0x9c8], R7 ;  /* 0x0009c80701007387 */ /* 0x000fe20000100800 */
[----:B----4-:R-:W-:-:S03]  /*5180*/  IADD3 R6, P6, PT, R14, UR14, RZ ;  /* 0x0000000e0e067c10 */ /* 0x010fc6000ffde0ff */
[----:B------:R3:W-:Y:S04]  /*5190*/  STL [R1+0x994], R5 ;  /* 0x0009940501007387 */ /* 0x0007e80000100800 */
[----:B------:R-:W-:Y:S01]  /*51a0*/  STL [R1+0x9d0], R6 ;  /* 0x0009d00601007387 */ /* 0x000fe20000100800 */
[----:B---3--:R-:W-:-:S03]  /*51b0*/  IADD3 R5, P5, PT, R13, UR14, RZ ;  /* 0x0000000e0d057c10 */ /* 0x008fc6000ffbe0ff */
[----:B------:R5:W-:Y:S04]  /*51c0*/  STL [R1+0x99c], R4 ;  /* 0x00099c0401007387 */ /* 0x000be80000100800 */
[----:B------:R-:W-:Y:S04]  /*51d0*/  STL [R1+0x9d8], R5 ;  /* 0x0009d80501007387 */ /* 0x000fe80000100800 */
[----:B------:R0:W-:Y:S01]  /*51e0*/  STL [R1+0x9a4], R3 ;  /* 0x0009a40301007387 */ /* 0x0001e20000100800 */
[----:B-----5:R-:W-:-:S05]  /*51f0*/  IADD3 R4, P4, PT, R12, UR14, RZ ;  /* 0x0000000e0c047c10 */ /* 0x020fca000ff9e0ff */
[----:B------:R2:W-:Y:S01]  /*5200*/  STL [R1+0x9e0], R4 ;  /* 0x0009e00401007387 */ /* 0x0005e20000100800 */
[----:B0-----:R-:W-:-:S03]  /*5210*/  IADD3 R3, P3, PT, R28, UR14, RZ ;  /* 0x0000000e1c037c10 */ /* 0x001fc6000ff7e0ff */
[----:B------:R0:W-:Y:S04]  /*5220*/  STL [R1+0x9ac], R2 ;  /* 0x0009ac0201007387 */ /* 0x0001e80000100800 */
[----:B------:R3:W-:Y:S01]  /*5230*/  STL [R1+0x9e8], R3 ;  /* 0x0009e80301007387 */ /* 0x0007e20000100800 */
[----:B--2---:R-:W-:Y:S02]  /*5240*/  IADD3.X R4, PT, PT, R9, UR15, RZ, P2, !PT ;  /* 0x0000000f09047c10 */ /* 0x004fe400097fe4ff */
[----:B0-----:R-:W-:-:S03]  /*5250*/  IADD3 R2, P2, PT, R29, UR14, RZ ;  /* 0x0000000e1d027c10 */ /* 0x001fc6000ff5e0ff */
[----:B------:R0:W-:Y:S01]  /*5260*/  STL [R1+0x9b4], R4 ;  /* 0x0009b40401007387 */ /* 0x0001e20000100800 */
[----:B---3--:R-:W-:-:S03]  /*5270*/  IADD3.X R3, PT, PT, R8, UR15, RZ, P1, !PT ;  /* 0x0000000f08037c10 */ /* 0x008fc60008ffe4ff */
[----:B------:R2:W-:Y:S04]  /*5280*/  STL [R1+0x9f0], R2 ;  /* 0x0009f00201007387 */ /* 0x0005e80000100800 */
[----:B------:R3:W-:Y:S01]  /*5290*/  STL [R1+0x9bc], R3 ;  /* 0x0009bc0301007387 */ /* 0x0007e20000100800 */
[----:B0-----:R-:W-:Y:S02]  /*52a0*/  IADD3 R4, P1, PT, R0, UR12, RZ ;  /* 0x0000000c00047c10 */ /* 0x001fe4000ff3e0ff */
[----:B--2---:R-:W-:-:S03]  /*52b0*/  SHF.R.S32.HI R2, RZ, 0x1f, R15 ;  /* 0x0000001fff027819 */ /* 0x004fc6000001140f */
[----:B------:R0:W-:Y:S01]  /*52c0*/  STL [R1+0x28], R4 ;  /* 0x0000280401007387 */ /* 0x0001e20000100800 */
[----:B---3--:R-:W-:Y:S02]  /*52d0*/  SHF.R.S32.HI R3, RZ, 0x1f, R14 ;  /* 0x0000001fff037819 */ /* 0x008fe4000001140e */
[----:B------:R-:W-:Y:S02]  /*52e0*/  IADD3.X R2, PT, PT, R2, UR15, RZ, P0, !PT ;  /* 0x0000000f02027c10 */ /* 0x000fe400087fe4ff */
[----:B------:R-:W-:Y:S02]  /*52f0*/  IADD3.X R3, PT, PT, R3, UR15, RZ, P6, !PT ;  /* 0x0000000f03037c10 */ /* 0x000fe4000b7fe4ff */
[----:B------:R-:W-:Y:S02]  /*5300*/  SHF.R.S32.HI R5, RZ, 0x1f, R12 ;  /* 0x0000001fff057819 */ /* 0x000fe4000001140c */
[----:B0-----:R-:W-:Y:S02]  /*5310*/  SHF.R.S32.HI R4, RZ, 0x1f, R13 ;  /* 0x0000001fff047819 */ /* 0x001fe4000001140d */
[----:B------:R-:W-:Y:S01]  /*5320*/  SHF.R.S32.HI R6, RZ, 0x1f, R28 ;  /* 0x0000001fff067819 */ /* 0x000fe2000001141c */
[----:B------:R0:W-:Y:S01]  /*5330*/  STL [R1+0x9c4], R2 ;  /* 0x0009c40201007387 */ /* 0x0001e20000100800 */
[----:B------:R-:W-:-:S03]  /*5340*/  IADD3.X R4, PT, PT, R4, UR15, RZ, P5, !PT ;  /* 0x0000000f04047c10 */ /* 0x000fc6000affe4ff */
[----:B------:R2:W-:Y:S01]  /*5350*/  STL [R1+0x9cc], R3 ;  /* 0x0009cc0301007387 */ /* 0x0005e20000100800 */
[----:B------:R-:W-:Y:S02]  /*5360*/  SHF.R.S32.HI R7, RZ, 0x1f, R29 ;  /* 0x0000001fff077819 */ /* 0x000fe4000001141d */
[----:B0-----:R-:W-:Y:S01]  /*5370*/  IADD3.X R2, PT, PT, R5, UR15, RZ, P4, !PT ;  /* 0x0000000f05027c10 */ /* 0x001fe2000a7fe4ff */
[----:B------:R-:W-:Y:S01]  /*5380*/  STL [R1+0x9d4], R4 ;  /* 0x0009d40401007387 */ /* 0x000fe20000100800 */
[----:B--2---:R-:W-:-:S03]  /*5390*/  IADD3.X R3, PT, PT, R6, UR15, RZ, P3, !PT ;  /* 0x0000000f06037c10 */ /* 0x004fc60009ffe4ff */
[----:B------:R0:W-:Y:S04]  /*53a0*/  STL [R1+0x9dc], R2 ;  /* 0x0009dc0201007387 */ /* 0x0001e80000100800 */
[----:B------:R2:W-:Y:S01]  /*53b0*/  STL [R1+0x9e4], R3 ;  /* 0x0009e40301007387 */ /* 0x0005e20000100800 */
[----:B0-----:R-:W-:Y:S02]  /*53c0*/  IADD3.X R2, PT, PT, R7, UR15, RZ, P2, !PT ;  /* 0x0000000f07027c10 */ /* 0x001fe400097fe4ff */
[----:B--2---:R-:W-:Y:S02]  /*53d0*/  LEA.HI.X.SX32 R3, R0, UR13, 0x1, P1 ;  /* 0x0000000d00037c11 */ /* 0x004fe400088f0eff */
[----:B------:R-:W2:Y:S04]  /*53e0*/  LDL.LU R0, [R1+0x12cc] ;  /* 0x0012cc0001007983 */ /* 0x000ea80000300800 */
[----:B------:R0:W-:Y:S04]  /*53f0*/  STL [R1+0x9ec], R2 ;  /* 0x0009ec0201007387 */ /* 0x0001e80000100800 */
[----:B------:R3:W-:Y:S04]  /*5400*/  STL [R1+0x24], R3 ;  /* 0x0000240301007387 */ /* 0x0007e80000100800 */
[----:B------:R-:W-:Y:S04]  /*5410*/  STL [R1+0xe0], RZ ;  /* 0x0000e0ff01007387 */ /* 0x000fe80000100800 */
        /* <DEDUP_REMOVED lines=461> */
[----:B------:R-:W-:Y:S01]  /*70f0*/  STL [R1+0x238], RZ ;  /* 0x000238ff01007387 */ /* 0x000fe20000100800 */
[----:B------:R-:W0:Y:S03]  /*7100*/  S2R R29, SR_TID.X ;  /* 0x00000000001d7919 */ /* 0x000e260000002100 */
        /* <DEDUP_REMOVED lines=29> */
[----:B0-----:R-:W-:-:S03]  /*72e0*/  SHF.R.S32.HI R2, RZ, 0x7, R29 ;  /* 0x00000007ff027819 */ /* 0x001fc6000001141d */
[----:B------:R-:W-:Y:S04]  /*72f0*/  STL [R1+0x130], RZ ;  /* 0x000130ff01007387 */ /* 0x000fe80000100800 */
[----:B------:R-:W-:Y:S04]  /*7300*/  STL [R1+0x134], RZ ;  /* 0x000134ff01007387 */ /* 0x000fe80000100800 */
[----:B------:R-:W-:Y:S01]  /*7310*/  STL [R1+0x138], RZ ;  /* 0x000138ff01007387 */ /* 0x000fe20000100800 */
[----:B---3--:R-:W-:-:S03]  /*7320*/  LOP3.LUT R3, R29, 0x1f, RZ, 0xc0, !PT ;  /* 0x0000001f1d037812 */ /* 0x008fc600078ec0ff */
[----:B------:R-:W-:Y:S01]  /*7330*/  STL [R1+0x13c], RZ ;  /* 0x00013cff01007387 */ /* 0x000fe20000100800 */
[----:B------:R-:W-:-:S03]  /*7340*/  SGXT R2, R2, 0x1 ;  /* 0x000000010202781a */ /* 0x000fc60000000200 */
[----:B------:R-:W-:Y:S04]  /*7350*/  STL [R1+0x110], RZ ;  /* 0x000110ff01007387 */ /* 0x000fe80000100800 */
[----:B------:R-:W-:Y:S04]  /*7360*/  STL [R1+0x114], RZ ;  /* 0x000114ff01007387 */ /* 0x000fe80000100800 */
[----:B------:R-:W-:Y:S04]  /*7370*/  STL [R1+0x118], RZ ;  /* 0x000118ff01007387 */ /* 0x000fe80000100800 */
[----:B------:R-:W-:Y:S01]  /*7380*/  STL [R1+0x11c], RZ ;  /* 0x00011cff01007387 */ /* 0x000fe20000100800 */
[----:B------:R-:W-:-:S03]  /*7390*/  LOP3.LUT R2, R2, 0x90, RZ, 0xc0, !PT ;  /* 0x0000009002027812 */ /* 0x000fc600078ec0ff */
[----:B------:R-:W-:Y:S01]  /*73a0*/  STL [R1+0xf0], RZ ;  /* 0x0000f0ff01007387 */ /* 0x000fe20000100800 */
[----:B------:R-:W-:-:S03]  /*73b0*/  IMAD R3, R3, UR9, RZ ;  /* 0x0000000903037c24 */ /* 0x000fc6000f8e02ff */
[----:B------:R-:W-:Y:S04]  /*73c0*/  STL [R1+0xf4], RZ ;  /* 0x0000f4ff01007387 */ /* 0x000fe80000100800 */
[----:B------:R-:W-:Y:S04]  /*73d0*/  STL [R1+0xf8], RZ ;  /* 0x0000f8ff01007387 */ /* 0x000fe80000100800 */
[----:B------:R-:W-:Y:S01]  /*73e0*/  STL [R1+0xfc], RZ ;  /* 0x0000fcff01007387 */ /* 0x000fe20000100800 */
[----:B------:R-:W-:-:S03]  /*73f0*/  LOP3.LUT R2, R2, 0x17f, R29, 0x78, !PT ;  /* 0x0000017f02027812 */ /* 0x000fc600078e781d */
[----:B------:R-:W-:Y:S01]  /*7400*/  STL [R1+0xd0], RZ ;  /* 0x0000d0ff01007387 */ /* 0x000fe20000100800 */
[----:B------:R-:W-:-:S03]  /*7410*/  SHF.R.S32.HI R2, RZ, 0x1f, R3 ;  /* 0x0000001fff027819 */ /* 0x000fc60000011403 */
[----:B------:R-:W-:Y:S04]  /*7420*/  STL [R1+0xd4], RZ ;  /* 0x0000d4ff01007387 */ /* 0x000fe80000100800 */
[----:B------:R-:W-:Y:S04]  /*7430*/  STL [R1+0xd8], RZ ;  /* 0x0000d8ff01007387 */ /* 0x000fe80000100800 */
[----:B------:R-:W-:Y:S04]  /*7440*/  STL [R1+0xdc], RZ ;  /* 0x0000dcff01007387 */ /* 0x000fe80000100800 */
[----:B------:R-:W-:Y:S01]  /*7450*/  STL [R1+0xb0], RZ ;  /* 0x0000b0ff01007387 */ /* 0x000fe20000100800 */
[----:B------:R-:W-:-:S03]  /*7460*/  ULEA.HI UR7, UR7, UR6, URZ, 0x5 ;  /* 0x0000000607077291 */ /* 0x000fc6000f8f28ff */
[----:B------:R-:W-:Y:S01]  /*7470*/  STL [R1+0xb4], RZ ;  /* 0x0000b4ff01007387 */ /* 0x000fe20000100800 */
[----:B------:R-:W-:-:S03]  /*7480*/  USHF.L.U32 UR6, UR9, 0x5, URZ ;  /* 0x0000000509067899 */ /* 0x000fc600080006ff */
[----:B------:R-:W-:Y:S01]  /*7490*/  STL [R1+0xb8], RZ ;  /* 0x0000b8ff01007387 */ /* 0x000fe20000100800 */
[----:B--2---:R-:W-:-:S03]  /*74a0*/  LOP3.LUT R4, R0, 0x410, RZ, 0x3c, !PT ;  /* 0x0000041000047812 */ /* 0x004fc600078e3cff */
[----:B------:R-:W-:Y:S04]  /*74b0*/  STL [R1+0xbc], RZ ;  /* 0x0000bcff01007387 */ /* 0x000fe80000100800 */
[----:B------:R0:W-:Y:S04]  /*74c0*/  STL [R1+0x38], R3 ;  /* 0x0000380301007387 */ /* 0x0001e80000100800 */
[----:B------:R2:W-:Y:S01]  /*74d0*/  STL [R1+0xb8c], R2 ;  /* 0x000b8c0201007387 */ /* 0x0005e20000100800 */
[----:B------:R-:W-:Y:S02]  /*74e0*/  USHF.R.S32.HI UR7, URZ, 0x5, UR7 ;  /* 0x00000005ff077899 */ /* 0x000fe40008011407 */
[----:B------:R-:W-:Y:S01]  /*74f0*/  USHF.R.S32.HI UR8, URZ, 0x1f, UR6 ;  /* 0x0000001fff087899 */ /* 0x000fe20008011406 */
[----:B0-----:R-:W-:-:S02]  /*7500*/  LOP3.LUT R3, R0, 0x40, RZ, 0x3c, !PT ;  /* 0x0000004000037812 */ /* 0x001fc400078e3cff */
[----:B-12---:R-:W-:-:S09]  /*7510*/  LOP3.LUT R2, R0, 0x450, RZ, 0x3c, !PT ;  /* 0x0000045000027812 */ /* 0x006fd200078e3cff */
.L_x_2:
[----:B------:R-:W-:Y:S01]  /*7520*/  STL [R1+0x20c0], R17 ;  /* 0x0020c01101007387 */ /* 0x000fe20000100800 */
[----:B0-----:R-:W0:Y:S03]  /*7530*/  LDC R4, c[0x0][0x3a8] ;  /* 0x0000ea00ff047b82 */ /* 0x001e260000000800 */
[----:B------:R-:W-:Y:S04]  /*7540*/  STL [R1+0x20bc], R16 ;  /* 0x0020bc1001007387 */ /* 0x000fe80000100800 */
[----:B------:R-:W-:Y:S01]  /*7550*/  STL [R1+0x20b8], R15 ;  /* 0x0020b80f01007387 */ /* 0x000fe20000100800 */
[----:B------:R-:W-:Y:S01]  /*7560*/  PRMT R7, RZ, 0x7610, R7 ;  /* 0x00007610ff077816 */ /* 0x000fe20000000007 */
[----:B------:R-:W1:Y:S02]  /*7570*/  LDC R6, c[0x0][0x3a8] ;  /* 0x0000ea00ff067b82 */ /* 0x000e640000000800 */
[----:B------:R-:W-:Y:S04]  /*7580*/  STL [R1+0x20b4], R14 ;  /* 0x0020b40e01007387 */ /* 0x000fe80000100800 */
[----:B------:R-:W-:Y:S04]  /*7590*/  STL [R1+0x20b0], R13 ;  /* 0x0020b00d01007387 */ /* 0x000fe80000100800 */
[----:B------:R-:W-:Y:S04]  /*75a0*/  STL [R1+0x20ac], R12 ;  /* 0x0020ac0c01007387 */ /* 0x000fe80000100800 */
[----:B------:R-:W-:Y:S04]  /*75b0*/  STL [R1+0x20a8], R11 ;  /* 0x0020a80b01007387 */ /* 0x000fe80000100800 */
[----:B------:R2:W-:Y:S04]  /*75c0*/  STL [R1+0x20a4], R10 ;  /* 0x0020a40a01007387 */ /* 0x0005e80000100800 */
[----:B--2---:R-:W2:Y:S04]  /*75d0*/  LDL R10, [R1+0x24] ;  /* 0x00002400010a7983 */ /* 0x004ea80000100800 */
[----:B------:R3:W-:Y:S04]  /*75e0*/  STL [R1+0x20a0], R8 ;  /* 0x0020a00801007387 */ /* 0x0007e80000100800 */
[----:B---3--:R-:W3:Y:S04]  /*75f0*/  LDL R8, [R1+0x20] ;  /* 0x0000200001087983 */ /* 0x008ee80000100800 */
[----:B------:R4:W-:Y:S04]  /*7600*/  STL [R1+0x209c], R9 ;  /* 0x00209c0901007387 */ /* 0x0009e80000100800 */
[----:B----4-:R-:W4:Y:S01]  /*7610*/  LDL R9, [R1+0x28] ;  /* 0x0000280001097983 */ /* 0x010f220000100800 */
[----:B0-----:R-:W-:-:S03]  /*7620*/  IMAD.SHL.U32 R3, R4, 0x2, RZ ;  /* 0x0000000204037824 */ /* 0x001fc600078e00ff */
[----:B-----5:R0:W-:Y:S01]  /*7630*/  STL [R1+0x2054], R0 ;  /* 0x0020540001007387 */ /* 0x0201e20000100800 */
[C---:B---3--:R-:W-:Y:S02]  /*7640*/  ISETP.GT.AND P1, PT, R8.reuse, RZ, PT ;  /* 0x000000ff0800720c */ /* 0x048fe40003f24270 */
[C---:B------:R-:W-:Y:S02]  /*7650*/  ISETP.GT.AND P4, PT, R8.reuse, 0x1, PT ;  /* 0x000000010800780c */ /* 0x040fe40003f84270 */
[----:B------:R-:W-:Y:S02]  /*7660*/  PRMT R17, RZ, 0x7610, R17 ;  /* 0x00007610ff117816 */ /* 0x000fe40000000011 */
[C---:B------:R-:W-:Y:S02]  /*7670*/  ISETP.GT.AND P3, PT, R8.reuse, 0x3, PT ;  /* 0x000000030800780c */ /* 0x040fe40003f64270 */
[----:B------:R-:W-:-:S05]  /*7680*/  ISETP.GT.AND P0, PT, R8, 0x2, PT ;  /* 0x000000020800780c */ /* 0x000fca0003f04270 */
[----:B--2---:R-:W-:Y:S01]  /*7690*/  @P1 IMAD.MOV.U32 R5, RZ, RZ, R10 ;  /* 0x000000ffff051224 */ /* 0x004fe200078e000a */
[----:B----4-:R-:W-:Y:S01]  /*76a0*/  IADD3 R2, P2, PT, R9, UR4, RZ ;  /* 0x0000000409027c10 */ /* 0x010fe2000ff5e0ff */
[----:B------:R-:W-:-:S05]  /*76b0*/  @P1 IMAD.MOV.U32 R4, RZ, RZ, R9 ;  /* 0x000000ffff041224 */ /* 0x000fca00078e0009 */
[----:B------:R2:W3:Y:S01]  /*76c0*/  @P1 LDG.E.U8 R7, desc[UR40][R4.64] ;  /* 0x0000002804071981 */ /* 0x0004e2000c1e1100 */
[----:B------:R-:W-:Y:S02]  /*76d0*/  PRMT R16, RZ, 0x7610, R16 ;  /* 0x00007610ff107816 */ /* 0x000fe40000000010 */
[----:B--2---:R-:W-:Y:S02]  /*76e0*/  IADD3 R4, P1, PT, R3, R9, RZ ;  /* 0x0000000903047210 */ /* 0x004fe40007f3e0ff */
[----:B-1----:R-:W-:-:S05]  /*76f0*/  LEA.HI.X.SX32 R3, R6, R10, 0x1, P2 ;  /* 0x0000000a06037211 */ /* 0x002fca00010f0eff */
[----:B------:R1:W2:Y:S01]  /*7700*/  @P4 LDG.E.U8 R17, desc[UR40][R2.64] ;  /* 0x0000002802114981 */ /* 0x0002a2000c1e1100 */
[----:B------:R-:W-:Y:S02]  /*7710*/  PRMT R15, RZ, 0x7610, R15 ;  /* 0x00007610ff0f7816 */ /* 0x000fe4000000000f */
[----:B------:R-:W-:Y:S02]  /*7720*/  ISETP.GT.AND P2, PT, R8, 0x4, PT ;  /* 0x000000040800780c */ /* 0x000fe40003f44270 */
[----:B------:R-:W-:Y:S02]  /*7730*/  PRMT R14, RZ, 0x7610, R14 ;  /* 0x00007610ff0e7816 */ /* 0x000fe4000000000e */
[----:B------:R-:W-:Y:S02]  /*7740*/  PRMT R13, RZ, 0x7610, R13 ;  /* 0x00007610ff0d7816 */ /* 0x000fe4000000000d */
[----:B0-----:R-:W-:Y:S01]  /*7750*/  PRMT R0, RZ, 0x7610, R0 ;  /* 0x00007610ff007816 */ /* 0x001fe20000000000 */
[----:B---3--:R0:W-:Y:S02]  /*7760*/  STL [R1+0x3c], R7 ;  /* 0x00003c0701007387 */ /* 0x0081e40000100800 */
[----:B0-----:R-:W0:Y:S02]  /*7770*/  LDC R7, c[0x0][0x3a8] ;  /* 0x0000ea00ff077b82 */ /* 0x001e240000000800 */
[----:B0-----:R-:W-:-:S06]  /*7780*/  IMAD.SHL.U32 R5, R7, 0x2, RZ ;  /* 0x0000000207057824 */ /* 0x001fcc00078e00ff */
[----:B------:R-:W1:Y:S01]  /*7790*/  LDC R7, c[0x0][0x3a8] ;  /* 0x0000ea00ff077b82 */ /* 0x000e620000000800 */
[----:B------:R-:W-:-:S05]  /*77a0*/  LEA.HI.X.SX32 R5, R5, R10, 0x1, P1 ;  /* 0x0000000a05057211 */ /* 0x000fca00008f0eff */
[----:B------:R0:W3:Y:S01]  /*77b0*/  @P0 LDG.E.U8 R16, desc[UR40][R4.64] ;  /* 0x0000002804100981 */ /* 0x0000e2000c1e1100 */
[----:B-1----:R-:W-:-:S05]  /*77c0*/  IMAD R3, R7, 0x3, RZ ;  /* 0x0000000307037824 */ /* 0x002fca00078e02ff */
[----:B------:R-:W-:Y:S02]  /*77d0*/  IADD3 R2, P1, PT, R3, R9, RZ ;  /* 0x0000000903027210 */ /* 0x000fe40007f3e0ff */
[----:B------:R-:W1:Y:S01]  /*77e0*/  LDC R3, c[0x0][0x3a8] ;  /* 0x0000ea00ff037b82 */ /* 0x000e620000000800 */
[----:B------:R-:W-:-:S05]  /*77f0*/  IMAD.SHL.U32 R7, R7, 0x4, RZ ;  /* 0x0000000407077824 */ /* 0x000fca00078e00ff */
[----:B0-----:R-:W-:Y:S01]  /*7800*/  IADD3 R4, P0, PT, R7, R9, RZ ;  /* 0x0000000907047210 */ /* 0x001fe20007f1e0ff */
[----:B-1----:R-:W-:-:S05]  /*7810*/  IMAD R3, R3, 0x3, RZ ;  /* 0x0000000303037824 */ /* 0x002fca00078e02ff */
[----:B------:R-:W-:-:S05]  /*7820*/  LEA.HI.X.SX32 R3, R3, R10, 0x1, P1 ;  /* 0x0000000a03037211 */ /* 0x000fca00008f0eff */
[----:B------:R0:W4:Y:S01]  /*7830*/  @P3 LDG.E.U8 R15, desc[UR40][R2.64] ;  /* 0x00000028020f3981 */ /* 0x000122000c1e1100 */
[----:B------:R-:W-:Y:S02]  /*7840*/  LEA.HI.X.SX32 R5, R7, R10, 0x1, P0 ;  /* 0x0000000a07057211 */ /* 0x000fe400000f0eff */
[----:B------:R-:W1:Y:S03]  /*7850*/  LDC R7, c[0x0][0x3a8] ;  /* 0x0000ea00ff077b82 */ /* 0x000e660000000800 */
[----:B------:R1:W4:Y:S05]  /*7860*/  @P2 LDG.E.U8 R14, desc[UR40][R4.64] ;  /* 0x00000028040e2981 */ /* 0x00032a000c1e1100 */
[----:B0-----:R-:W0:Y:S01]  /*7870*/  LDC R3, c[0x0][0x3a8] ;  /* 0x0000ea00ff037b82 */ /* 0x001e220000000800 */
[----:B-1----:R-:W-:-:S02]  /*7880*/  IMAD R5, R7, 0x6, RZ ;  /* 0x0000000607057824 */ /* 0x002fc400078e02ff */
[----:B0-----:R-:W-:-:S05]  /*7890*/  IMAD R3, R3, 0x5, RZ ;  /* 0x0000000503037824 */ /* 0x001fca00078e02ff */
[-C--:B------:R-:W-:Y:S01]  /*78a0*/  IADD3 R2, P4, PT, R3, R9.reuse, RZ ;  /* 0x0000000903027210 */ /* 0x080fe20007f9e0ff */
[----:B------:R-:W-:Y:S02]  /*78b0*/  IMAD R3, R7, 0x5, RZ ;  /* 0x0000000507037824 */ /* 0x000fe400078e02ff */
[----:B------:R-:W0:Y:S01]  /*78c0*/  LDC R7, c[0x0][0x3a8] ;  /* 0x0000ea00ff077b82 */ /* 0x000e220000000800 */
[C---:B------:R-:W-:Y:S02]  /*78d0*/  ISETP.GT.AND P1, PT, R8.reuse, 0x5, PT ;  /* 0x000000050800780c */ /* 0x040fe40003f24270 */
[----:B------:R-:W-:Y:S02]  /*78e0*/  ISETP.GT.AND P0, PT, R8, 0x6, PT ;  /* 0x000000060800780c */ /* 0x000fe40003f04270 */
[----:B------:R-:W-:Y:S02]  /*78f0*/  IADD3 R4, P3, PT, R5, R9, RZ ;  /* 0x0000000905047210 */ /* 0x000fe40007f7e0ff */
[----:B------:R-:W-:-:S07]  /*7900*/  LEA.HI.X.SX32 R3, R3, R10, 0x1, P4 ;  /* 0x0000000a03037211 */ /* 0x000fce00020f0eff */
[----:B------:R1:W4:Y:S01]  /*7910*/  @P1 LDG.E.U8 R13, desc[UR40][R2.64] ;  /* 0x00000028020d1981 */ /* 0x000322000c1e1100 */
[----:B0-----:R-:W-:Y:S01]  /*7920*/  IMAD R5, R7, 0x6, RZ ;  /* 0x0000000607057824 */ /* 0x001fe200078e02ff */
[----:B-1----:R-:W0:Y:S04]  /*7930*/  LDC R3, c[0x0][0x3a8] ;  /* 0x0000ea00ff037b82 */ /* 0x002e280000000800 */
[----:B------:R-:W-:-:S05]  /*7940*/  LEA.HI.X.SX32 R5, R5, R10, 0x1, P3 ;  /* 0x0000000a05057211 */ /* 0x000fca00018f0eff */
[----:B------:R-:W4:Y:S01]  /*7950*/  @P0 LDG.E.U8 R0, desc[UR40][R4.64] ;  /* 0x0000002804000981 */ /* 0x000f22000c1e1100 */
[----:B------:R-:W-:-:S03]  /*7960*/  IMAD R7, R7, 0x7, RZ ;  /* 0x0000000707077824 */ /* 0x000fc600078e02ff */
[----:B--2---:R1:W-:Y:S02]  /*7970*/  STL [R1+0x1c], R17 ;  /* 0x00001c1101007387 */ /* 0x0043e40000100800 */
[----:B------:R-:W-:Y:S02]  /*7980*/  IADD3 R2, P4, PT, R7, R9, RZ ;  /* 0x0000000907027210 */ /* 0x000fe40007f9e0ff */
[----:B-1----:R-:W2:Y:S01]  /*7990*/  LDL.LU R17, [R1+0x20c0] ;  /* 0x0020c00001117983 */ /* 0x002ea20000300800 */
[C---:B------:R-:W-:Y:S02]  /*79a0*/  ISETP.GT.AND P2, PT, R8.reuse, 0x7, PT ;  /* 0x000000070800780c */ /* 0x040fe40003f44270 */
[----:B------:R-:W-:Y:S02]  /*79b0*/  ISETP.GT.AND P1, PT, R8, 0x8, PT ;  /* 0x000000080800780c */ /* 0x000fe40003f24270 */
[----:B------:R-:W-:Y:S02]  /*79c0*/  PRMT R12, RZ, 0x7610, R12 ;  /* 0x00007610ff0c7816 */ /* 0x000fe4000000000c */
[----:B------:R-:W-:-:S02]  /*79d0*/  PRMT R11, RZ, 0x7610, R11 ;  /* 0x00007610ff0b7816 */ /* 0x000fc4000000000b */
[----:B------:R-:W-:Y:S02]  /*79e0*/  ISETP.GT.AND P0, PT, R8, 0x9, PT ;  /* 0x000000090800780c */ /* 0x000fe40003f04270 */
[----:B------:R-:W-:Y:S02]  /*79f0*/  PRMT R29, RZ, 0x7610, R29 ;  /* 0x00007610ff1d7816 */ /* 0x000fe4000000001d */
[----:B------:R-:W-:Y:S01]  /*7a00*/  PRMT R28, RZ, 0x7610, R28 ;  /* 0x00007610ff1c7816 */ /* 0x000fe2000000001c */
[----:B---3--:R1:W-:Y:S04]  /*7a10*/  STL [R1+0x18], R16 ;  /* 0x0000181001007387 */ /* 0x0083e80000100800 */
[----:B-1----:R-:W3:Y:S04]  /*7a20*/  LDL.LU R16, [R1+0x20bc] ;  /* 0x0020bc0001107983 */ /* 0x002ee80000300800 */
[----:B----4-:R1:W-:Y:S04]  /*7a30*/  STL [R1+0x14], R15 ;  /* 0x0000140f01007387 */ /* 0x0103e80000100800 */
[----:B-1----:R-:W4:Y:S04]  /*7a40*/  LDL.LU R15, [R1+0x20b8] ;  /* 0x0020b800010f7983 */ /* 0x002f280000300800 */
[----:B------:R1:W-:Y:S04]  /*7a50*/  STL [R1+0x10], R14 ;  /* 0x0000100e01007387 */ /* 0x0003e80000100800 */
[----:B-1----:R-:W2:Y:S04]  /*7a60*/  LDL.LU R14, [R1+0x20b4] ;  /* 0x0020b400010e7983 */ /* 0x002ea80000300800 */
[----:B------:R1:W-:Y:S04]  /*7a70*/  STL [R1+0xc], R13 ;  /* 0x00000c0d01007387 */ /* 0x0003e80000100800 */
[----:B-1----:R-:W2:Y:S04]  /*7a80*/  LDL.LU R13, [R1+0x20b0] ;  /* 0x0020b000010d7983 */ /* 0x002ea80000300800 */
[----:B------:R0:W-:Y:S02]  /*7a90*/  STL [R1+0x2088], R0 ;  /* 0x0020880001007387 */ /* 0x0001e40000100800 */
[----:B0-----:R-:W-:Y:S01]  /*7aa0*/  IMAD.SHL.U32 R0, R3, 0x8, RZ ;  /* 0x0000000803007824 */ /* 0x001fe200078e00ff */
[----:B------:R-:W-:-:S02]  /*7ab0*/  LEA.HI.X.SX32 R3, R7, R10, 0x1, P4 ;  /* 0x0000000a07037211 */ /* 0x000fc400020f0eff */
[----:B------:R-:W0:Y:S02]  /*7ac0*/  LDC R7, c[0x0][0x3a8] ;  /* 0x0000ea00ff077b82 */ /* 0x000e240000000800 */
[C---:B------:R-:W-:Y:S01]  /*7ad0*/  IADD3 R4, P3, PT, R0.reuse, R9, RZ ;  /* 0x0000000900047210 */ /* 0x040fe20007f7e0ff */
[----:B------:R1:W2:Y:S03]  /*7ae0*/  @P2 LDG.E.U8 R12, desc[UR40][R2.64] ;  /* 0x00000028020c2981 */ /* 0x0002a6000c1e1100 */
[----:B------:R-:W-:Y:S02]  /*7af0*/  LEA.HI.X.SX32 R5, R0, R10, 0x1, P3 ;  /* 0x0000000a00057211 */ /* 0x000fe400018f0eff */
[----:B------:R-:W-:-:S03]  /*7b00*/  ISETP.GT.AND P2, PT, R8, 0xa, PT ;  /* 0x0000000a0800780c */ /* 0x000fc60003f44270 */
[----:B------:R0:W3:Y:S02]  /*7b10*/  @P1 LDG.E.U8 R11, desc[UR40][R4.64] ;  /* 0x00000028040b1981 */ /* 0x0000e4000c1e1100 */
[C---:B0-----:R-:W-:Y:S02]  /*7b20*/  IMAD R0, R7.reuse, 0x9, RZ ;  /* 0x0000000907007824 */ /* 0x041fe400078e02ff */
[----:B------:R-:W-:-:S03]  /*7b30*/  IMAD R7, R7, 0xa, RZ ;  /* 0x0000000a07077824 */ /* 0x000fc600078e02ff */
[CC--:B-1----:R-:W-:Y:S02]  /*7b40*/  IADD3 R2, P4, PT, R0.reuse, R9.reuse, RZ ;  /* 0x0000000900027210 */ /* 0x0c2fe40007f9e0ff */
[C---:B------:R-:W-:Y:S02]  /*7b50*/  IADD3 R4, P3, PT, R7.reuse, R9, RZ ;  /* 0x0000000907047210 */ /* 0x040fe40007f7e0ff */
[-C--:B------:R-:W-:Y:S02]  /*7b60*/  LEA.HI.X.SX32 R3, R0, R10.reuse, 0x1, P4 ;  /* 0x0000000a00037211 */ /* 0x080fe400020f0eff */
[----:B------:R-:W-:Y:S01]  /*7b70*/  LEA.HI.X.SX32 R5, R7, R10, 0x1, P3 ;  /* 0x0000000a07057211 */ /* 0x000fe200018f0eff */
[----:B------:R-:W0:Y:S02]  /*7b80*/  LDC R0, c[0x0][0x3a8] ;  /* 0x0000ea00ff007b82 */ /* 0x000e240000000800 */
[----:B------:R-:W4:Y:S04]  /*7b90*/  @P0 LDG.E.U8 R29, desc[UR40][R2.64] ;  /* 0x00000028021d0981 */ /* 0x000f28000c1e1100 */
[----:B------:R-:W4:Y:S04]  /*7ba0*/  @P2 LDG.E.U8 R28, desc[UR40][R4.64] ;  /* 0x00000028041c2981 */ /* 0x000f28000c1e1100 */
[----:B--2---:R1:W-:Y:S04]  /*7bb0*/  STL [R1+0x4], R12 ;  /* 0x0000040c01007387 */ /* 0x0043e80000100800 */
[----:B-1----:R-:W2:Y:S04]  /*7bc0*/  LDL.LU R12, [R1+0x20ac] ;  /* 0x0020ac00010c7983 */ /* 0x002ea80000300800 */
[----:B---3--:R1:W-:Y:S04]  /*7bd0*/  STL [R1], R11 ;  /* 0x0000000b01007387 */ /* 0x0083e80000100800 */
[----:B-1----:R-:W3:Y:S04]  /*7be0*/  LDL.LU R11, [R1+0x20a8] ;  /* 0x0020a800010b7983 */ /* 0x002ee80000300800 */
[----:B------:R-:W2:Y:S04]  /*7bf0*/  LDL.LU R10, [R1+0x20a4] ;  /* 0x0020a400010a7983 */ /* 0x000ea80000300800 */
[----:B----4-:R1:W-:Y:S04]  /*7c00*/  STL [R1+0x208c], R29 ;  /* 0x00208c1d01007387 */ /* 0x0103e80000100800 */
[----:B------:R4:W-:Y:S01]  /*7c10*/  STL [R1+0x2084], R28 ;  /* 0x0020841c01007387 */ /* 0x0009e20000100800 */
[----:B0-----:R-:W-:Y:S01]  /*7c20*/  IMAD R7, R0, 0xb, RZ ;  /* 0x0000000b00077824 */ /* 0x001fe200078e02ff */
[----:B------:R-:W-:-:S02]  /*7c30*/  ISETP.GT.AND P1, PT, R8, 0xb, PT ;  /* 0x0000000b0800780c */ /* 0x000fc40003f24270 */
[----:B------:R-:W-:Y:S02]  /*7c40*/  ISETP.GT.AND P0, PT, R8, 0xc, PT ;  /* 0x0000000c0800780c */ /* 0x000fe40003f04270 */
[----:B------:R-:W-:Y:S01]  /*7c50*/  PRMT R27, RZ, 0x7610, R27 ;  /* 0x00007610ff1b7816 */ /* 0x000fe2000000001b */
[----:B-1----:R-:W0:Y:S01]  /*7c60*/  LDC R29, c[0x0][0x3a8] ;  /* 0x0000ea00ff1d7b82 */ /* 0x002e220000000800 */
[----:B----4-:R-:W4:Y:S01]  /*7c70*/  LDL R28, [R1+0x24] ;  /* 0x00002400011c7983 */ /* 0x010f220000100800 */
[----:B------:R-:W-:Y:S01]  /*7c80*/  IADD3 R2, P4, PT, R7, R9, RZ ;  /* 0x0000000907027210 */ /* 0x000fe20007f9e0ff */
[----:B------:R-:W-:-:S05]  /*7c90*/  IMAD R0, R0, 0xc, RZ ;  /* 0x0000000c00007824 */ /* 0x000fca00078e02ff */
[----:B------:R-:W-:Y:S02]  /*7ca0*/  IADD3 R4, P3, PT, R0, R9, RZ ;  /* 0x0000000900047210 */ /* 0x000fe40007f7e0ff */
[----:B------:R-:W-:Y:S02]  /*7cb0*/  ISETP.GT.AND P2, PT, R8, 0xd, PT ;  /* 0x0000000d0800780c */ /* 0x000fe40003f44270 */
[----:B------:R-:W-:Y:S02]  /*7cc0*/  PRMT R26, RZ, 0x7610, R26 ;  /* 0x00007610ff1a7816 */ /* 0x000fe4000000001a */
[----:B------:R-:W-:Y:S02]  /*7cd0*/  PRMT R24, RZ, 0x7610, R24 ;  /* 0x00007610ff187816 */ /* 0x000fe40000000018 */
[-C--:B----4-:R-:W-:Y:S02]  /*7ce0*/  LEA.HI.X.SX32 R3, R7, R28.reuse, 0x1, P4 ;  /* 0x0000001c07037211 */ /* 0x090fe400020f0eff */
[----:B------:R-:W1:Y:S01]  /*7cf0*/  LDC R7, c[0x0][0x3a8] ;  /* 0x0000ea00ff077b82 */ /* 0x000e620000000800 */
[----:B------:R-:W-:-:S02]  /*7d00*/  LEA.HI.X.SX32 R5, R0, R28, 0x1, P3 ;  /* 0x0000001c00057211 */ /* 0x000fc400018f0eff */
[----:B------:R4:W2:Y:S04]  /*7d10*/  @P1 LDG.E.U8 R27, desc[UR40][R2.64] ;  /* 0x00000028021b1981 */ /* 0x0008a8000c1e1100 */
[----:B------:R0:W3:Y:S01]  /*7d20*/  @P0 LDG.E.U8 R26, desc[UR40][R4.64] ;  /* 0x00000028041a0981 */ /* 0x0000e2000c1e1100 */
[----:B-1----:R-:W-:-:S05]  /*7d30*/  IMAD R0, R7, 0xd, RZ ;  /* 0x0000000d07007824 */ /* 0x002fca00078e02ff */
[----:B----4-:R-:W-:-:S04]  /*7d40*/  IADD3 R2, P4, PT, R0, R9, RZ ;  /* 0x0000000900027210 */ /* 0x010fc80007f9e0ff */
[----:B------:R-:W-:Y:S01]  /*7d50*/  LEA.HI.X.SX32 R3, R0, R28, 0x1, P4 ;  /* 0x0000001c00037211 */ /* 0x000fe200020f0eff */
[----:B------:R-:W-:Y:S01]  /*7d60*/  IMAD R7, R7, 0xe, RZ ;  /* 0x0000000e07077824 */ /* 0x000fe200078e02ff */
[----:B------:R-:W-:Y:S01]  /*7d70*/  ISETP.GT.AND P1, PT, R8, 0xe, PT ;  /* 0x0000000e0800780c */ /* 0x000fe20003f24270 */
[----:B------:R-:W1:Y:S02]  /*7d80*/  LDC R0, c[0x0][0x3a8] ;  /* 0x0000ea00ff007b82 */ /* 0x000e640000000800 */
[----:B------:R-:W4:Y:S01]  /*7d90*/  @P2 LDG.E.U8 R24, desc[UR40][R2.64] ;  /* 0x0000002802182981 */ /* 0x000f22000c1e1100 */
[----:B0-----:R-:W-:-:S03]  /*7da0*/  IADD3 R4, P3, PT, R7, R9, RZ ;  /* 0x0000000907047210 */ /* 0x001fc60007f7e0ff */
[----:B--2---:R-:W-:Y:S04]  /*7db0*/  STL [R1+0x2090], R27 ;  /* 0x0020901b01007387 */ /* 0x004fe80000100800 */
[----:B------:R-:W2:Y:S04]  /*7dc0*/  LDL.LU R8, [R1+0x20a0] ;  /* 0x0020a00001087983 */ /* 0x000ea80000300800 */
[----:B---3--:R0:W-:Y:S04]  /*7dd0*/  STL [R1+0x2094], R26 ;  /* 0x0020941a01007387 */ /* 0x0081e80000100800 */
[----:B0-----:R-:W3:Y:S04]  /*7de0*/  LDL R26, [R1+0x20] ;  /* 0x00002000011a7983 */ /* 0x001ee80000100800 */
[----:B------:R-:W2:Y:S04]  /*7df0*/  LDL.LU R9, [R1+0x209c] ;  /* 0x00209c0001097983 */ /* 0x000ea80000300800 */
[----:B----4-:R0:W-:Y:S04]  /*7e00*/  STL [R1+0x2098], R24 ;  /* 0x0020981801007387 */ /* 0x0101e80000100800 */
[----:B0-----:R-:W4:Y:S01]  /*7e10*/  LDL R24, [R1+0x28] ;  /* 0x0000280001187983 */ /* 0x001f220000100800 */
[----:B------:R-:W-:Y:S01]  /*7e20*/  LEA.HI.X.SX32 R5, R7, R28, 0x1, P3 ;  /* 0x0000001c07057211 */ /* 0x000fe200018f0eff */
[C---:B-1----:R-:W-:Y:S01]  /*7e30*/  IMAD.SHL.U32 R7, R0.reuse, 0x10, RZ ;  /* 0x0000001000077824 */ /* 0x042fe200078e00ff */
[----:B------:R-:W-:Y:S01]  /*7e40*/  PRMT R25, RZ, 0x7610, R25 ;  /* 0x00007610ff197816 */ /* 0x000fe20000000019 */
[----:B------:R-:W-:Y:S01]  /*7e50*/  IMAD R0, R0, 0x11, RZ ;  /* 0x0000001100007824 */ /* 0x000fe200078e02ff */
[----:B------:R-:W-:-:S04]  /*7e60*/  PRMT R23, RZ, 0x7610, R23 ;  /* 0x00007610ff177816 */ /* 0x000fc80000000017 */
[----:B------:R0:W2:Y:S01]  /*7e70*/  @P1 LDG.E.U8 R25, desc[UR40][R4.64] ;  /* 0x0000002804191981 */ /* 0x0000a2000c1e1100 */
[----:B------:R-:W-:Y:S02]  /*7e80*/  PRMT R22, RZ, 0x7610, R22 ;  /* 0x00007610ff167816 */ /* 0x000fe40000000016 */
[----:B------:R-:W-:Y:S02]  /*7e90*/  PRMT R21, RZ, 0x7610, R21 ;  /* 0x00007610ff157816 */ /* 0x000fe40000000015 */
[----:B------:R-:W-:Y:S02]  /*7ea0*/  PRMT R20, RZ, 0x7610, R20 ;  /* 0x00007610ff147816 */ /* 0x000fe40000000014 */
[----:B------:R-:W-:Y:S02]  /*7eb0*/  PRMT R19, RZ, 0x7610, R19 ;  /* 0x00007610ff137816 */ /* 0x000fe40000000013 */
[----:B------:R-:W-:Y:S02]  /*7ec0*/  PRMT R18, RZ, 0x7610, R18 ;  /* 0x00007610ff127816 */ /* 0x000fe40000000012 */
[----:B------:R-:W-:-:S02]  /*7ed0*/  PRMT R16, RZ, 0x7610, R16 ;  /* 0x00007610ff107816 */ /* 0x000fc40000000010 */
[----:B------:R-:W-:Y:S01]  /*7ee0*/  PRMT R17, RZ, 0x7610, R17 ;  /* 0x00007610ff117816 */ /* 0x000fe20000000011 */
[----:B------:R-:W-:Y:S01]  /*7ef0*/  IMAD R27, R6, 0x1a, RZ ;  /* 0x0000001a061b7824 */ /* 0x000fe200078e02ff */
[----:B------:R-:W-:Y:S02]  /*7f00*/  PRMT R15, RZ, 0x7610, R15 ;  /* 0x00007610ff0f7816 */ /* 0x000fe4000000000f */
[----:B------:R-:W-:Y:S02]  /*7f10*/  PRMT R14, RZ, 0x7610, R14 ;  /* 0x00007610ff0e7816 */ /* 0x000fe4000000000e */
[----:B------:R-:W-:Y:S02]  /*7f20*/  PRMT R13, RZ, 0x7610, R13 ;  /* 0x00007610ff0d7816 */ /* 0x000fe4000000000d */
[----:B------:R-:W-:Y:S02]  /*7f30*/  PRMT R12, RZ, 0x7610, R12 ;  /* 0x00007610ff0c7816 */ /* 0x000fe4000000000c */
[----:B------:R-:W-:-:S02]  /*7f40*/  PRMT R11, RZ, 0x7610, R11 ;  /* 0x00007610ff0b7816 */ /* 0x000fc4000000000b */
[----:B------:R-:W-:Y:S02]  /*7f50*/  PRMT R10, RZ, 0x7610, R10 ;  /* 0x00007610ff0a7816 */ /* 0x000fe4000000000a */
[----:B---3--:R-:W-:Y:S02]  /*7f60*/  ISETP.GT.AND P0, PT, R26, 0x10, PT ;  /* 0x000000101a00780c */ /* 0x008fe40003f04270 */
[----:B----4-:R-:W-:-:S04]  /*7f70*/  IADD3 R2, P4, PT, R7, R24, RZ ;  /* 0x0000001807027210 */ /* 0x010fc80007f9e0ff */
[----:B------:R-:W-:Y:S02]  /*7f80*/  LEA.HI.X.SX32 R3, R7, R28, 0x1, P4 ;  /* 0x0000001c07037211 */ /* 0x000fe400020f0eff */
[----:B------:R-:W1:Y:S01]  /*7f90*/  LDC R7, c[0x0][0x3a8] ;  /* 0x0000ea00ff077b82 */ /* 0x000e620000000800 */
[----:B0-----:R-:W-:-:S04]  /*7fa0*/  IADD3 R4, P3, PT, R0, R24, RZ ;  /* 0x0000001800047210 */ /* 0x001fc80007f7e0ff */
[----:B------:R0:W3:Y:S01]  /*7fb0*/  @P0 LDG.E.U8 R23, desc[UR40][R2.64] ;  /* 0x0000002802170981 */ /* 0x0000e2000c1e1100 */
[----:B------:R-:W-:Y:S02]  /*7fc0*/  LEA.HI.X.SX32 R5, R0, R28, 0x1, P3 ;  /* 0x0000001c00057211 */ /* 0x000fe400018f0eff */
[C---:B------:R-:W-:Y:S02]  /*7fd0*/  ISETP.GT.AND P2, PT, R26.reuse, 0x11, PT ;  /* 0x000000111a00780c */ /* 0x040fe40003f44270 */
[----:B------:R-:W-:-:S11]  /*7fe0*/  ISETP.GT.AND P1, PT, R26, 0x12, PT ;  /* 0x000000121a00780c */ /* 0x000fd60003f24270 */
[----:B------:R4:W2:Y:S01]  /*7ff0*/  @P2 LDG.E.U8 R22, desc[UR40][R4.64] ;  /* 0x0000002804162981 */ /* 0x0008a2000c1e1100 */
[----:B-1----:R-:W-:-:S05]  /*8000*/  IMAD R0, R7, 0x12, RZ ;  /* 0x0000001207007824 */ /* 0x002fca00078e02ff */
[----:B0-----:R-:W-:-:S04]  /*8010*/  IADD3 R2, P4, PT, R0, R24, RZ ;  /* 0x0000001800027210 */ /* 0x001fc80007f9e0ff */
[----:B------:R-:W-:Y:S02]  /*8020*/  LEA.HI.X.SX32 R3, R0, R28, 0x1, P4 ;  /* 0x0000001c00037211 */ /* 0x000fe400020f0eff */
[----:B------:R-:W0:Y:S01]  /*8030*/  LDC R0, c[0x0][0x3a8] ;  /* 0x0000ea00ff007b82 */ /* 0x000e220000000800 */
[----:B------:R-:W-:Y:S02]  /*8040*/  IMAD R7, R7, 0x13, RZ ;  /* 0x0000001307077824 */ /* 0x000fe400078e02ff */
[----:B------:R1:W3:Y:S03]  /*8050*/  @P1 LDG.E.U8 R21, desc[UR40][R2.64] ;  /* 0x0000002802151981 */ /* 0x0002e6000c1e1100 */
[----:B----4-:R-:W-:-:S04]  /*8060*/  IADD3 R4, P3, PT, R7, R24, RZ ;  /* 0x0000001807047210 */ /* 0x010fc80007f7e0ff */
[----:B------:R-:W-:Y:S01]  /*8070*/  LEA.HI.X.SX32 R5, R7, R28, 0x1, P3 ;  /* 0x0000001c07057211 */ /* 0x000fe200018f0eff */
[----:B0-----:R-:W-:-:S05]  /*8080*/  IMAD R7, R0, 0x14, RZ ;  /* 0x0000001400077824 */ /* 0x001fca00078e02ff */
[----:B-1----:R-:W-:-:S04]  /*8090*/  IADD3 R2, P4, PT, R7, R24, RZ ;  /* 0x0000001807027210 */ /* 0x002fc80007f9e0ff */
[----:B------:R-:W-:Y:S02]  /*80a0*/  LEA.HI.X.SX32 R3, R7, R28, 0x1, P4 ;  /* 0x0000001c07037211 */ /* 0x000fe400020f0eff */
[----:B------:R-:W0:Y:S01]  /*80b0*/  LDC R7, c[0x0][0x3a8] ;  /* 0x0000ea00ff077b82 */ /* 0x000e220000000800 */
[----:B------:R-:W-:Y:S01]  /*80c0*/  ISETP.GT.AND P0, PT, R26, 0x13, PT ;  /* 0x000000131a00780c */ /* 0x000fe20003f04270 */
[----:B------:R-:W-:Y:S01]  /*80d0*/  IMAD R0, R0, 0x15, RZ ;  /* 0x0000001500007824 */ /* 0x000fe200078e02ff */
[----:B------:R-:W-:-:S11]  /*80e0*/  ISETP.GT.AND P2, PT, R26, 0x14, PT ;  /* 0x000000141a00780c */ /* 0x000fd60003f44270 */
[----:B------:R1:W4:Y:S04]  /*80f0*/  @P0 LDG.E.U8 R20, desc[UR40][R4.64] ;  /* 0x0000002804140981 */ /* 0x000328000c1e1100 */
[----:B------:R0:W3:Y:S01]  /*8100*/  @P2 LDG.E.U8 R19, desc[UR40][R2.64] ;  /* 0x0000002802132981 */ /* 0x0000e2000c1e1100 */
[----:B-1----:R-:W-:-:S04]  /*8110*/  IADD3 R4, P3, PT, R0, R24, RZ ;  /* 0x0000001800047210 */ /* 0x002fc80007f7e0ff */
[----:B------:R-:W-:Y:S01]  /*8120*/  LEA.HI.X.SX32 R5, R0, R28, 0x1, P3 ;  /* 0x0000001c00057211 */ /* 0x000fe200018f0eff */
[----:B0-----:R-:W-:-:S05]  /*8130*/  IMAD R0, R7, 0x16, RZ ;  /* 0x0000001607007824 */ /* 0x001fca00078e02ff */
[----:B------:R-:W-:-:S04]  /*8140*/  IADD3 R2, P4, PT, R0, R24, RZ ;  /* 0x0000001800027210 */ /* 0x000fc80007f9e0ff */
[----:B------:R-:W-:Y:S02]  /*8150*/  LEA.HI.X.SX32 R3, R0, R28, 0x1, P4 ;  /* 0x0000001c00037211 */ /* 0x000fe400020f0eff */
[----:B------:R-:W0:Y:S01]  /*8160*/  LDC R0, c[0x0][0x3a8] ;  /* 0x0000ea00ff007b82 */ /* 0x000e220000000800 */
[C---:B------:R-:W-:Y:S01]  /*8170*/  ISETP.GT.AND P1, PT, R26.reuse, 0x15, PT ;  /* 0x000000151a00780c */ /* 0x040fe20003f24270 */
[----:B------:R-:W-:Y:S01]  /*8180*/  IMAD R7, R7, 0x17, RZ ;  /* 0x0000001707077824 */ /* 0x000fe200078e02ff */
[C---:B------:R-:W-:Y:S02]  /*8190*/  ISETP.GT.AND P2, PT, R26.reuse, 0x17, PT ;  /* 0x000000171a00780c */ /* 0x040fe40003f44270 */
[----:B------:R-:W-:-:S09]  /*81a0*/  ISETP.GT.AND P0, PT, R26, 0x16, PT ;  /* 0x000000161a00780c */ /* 0x000fd20003f04270 */
[----:B------:R1:W4:Y:S04]  /*81b0*/  @P1 LDG.E.U8 R18, desc[UR40][R4.64] ;  /* 0x0000002804121981 */ /* 0x000328000c1e1100 */
[----:B------:R0:W4:Y:S01]  /*81c0*/  @P0 LDG.E.U8 R17, desc[UR40][R2.64] ;  /* 0x0000002802110981 */ /* 0x000122000c1e1100 */
[----:B-1----:R-:W-:-:S04]  /*81d0*/  IADD3 R4, P3, PT, R7, R24, RZ ;  /* 0x0000001807047210 */ /* 0x002fc80007f7e0ff */
[----:B------:R-:W-:Y:S01]  /*81e0*/  LEA.HI.X.SX32 R5, R7, R28, 0x1, P3 ;  /* 0x0000001c07057211 */ /* 0x000fe200018f0eff */
[C---:B0-----:R-:W-:Y:S02]  /*81f0*/  IMAD R7, R0.reuse, 0x18, RZ ;  /* 0x0000001800077824 */ /* 0x041fe400078e02ff */
[----:B------:R-:W-:Y:S02]  /*8200*/  IMAD R0, R0, 0x19, RZ ;  /* 0x0000001900007824 */ /* 0x000fe400078e02ff */
[----:B------:R0:W4:Y:S01]  /*8210*/  @P2 LDG.E.U8 R16, desc[UR40][R4.64] ;  /* 0x0000002804102981 */ /* 0x000122000c1e1100 */
[----:B------:R-:W-:Y:S02]  /*8220*/  ISETP.GT.AND P1, PT, R26, 0x18, PT ;  /* 0x000000181a00780c */ /* 0x000fe40003f24270 */
[-C--:B------:R-:W-:Y:S02]  /*8230*/  IADD3 R2, P4, PT, R7, R24.reuse, RZ ;  /* 0x0000001807027210 */ /* 0x080fe40007f9e0ff */
[----:B0-----:R-:W-:-:S02]  /*8240*/  IADD3 R4, P3, PT, R0, R24, RZ ;  /* 0x0000001800047210 */ /* 0x001fc40007f7e0ff */
[----:B------:R-:W-:Y:S02]  /*8250*/  ISETP.GT.AND P0, PT, R26, 0x19, PT ;  /* 0x000000191a00780c */ /* 0x000fe40003f04270 */
[-C--:B------:R-:W-:Y:S01]  /*8260*/  LEA.HI.X.SX32 R5, R0, R28.reuse, 0x1, P3 ;  /* 0x0000001c00057211 */ /* 0x080fe200018f0eff */
[----:B------:R-:W-:Y:S01]  /*8270*/  IMAD R0, R6, 0x1b, RZ ;  /* 0x0000001b06007824 */ /* 0x000fe200078e02ff */
[----:B------:R-:W-:-:S04]  /*8280*/  LEA.HI.X.SX32 R3, R7, R28, 0x1, P4 ;  /* 0x0000001c07037211 */ /* 0x000fc800020f0eff */
[C---:B------:R-:W-:Y:S01]  /*8290*/  IADD3 R6, P3, PT, R0.reuse, R24, RZ ;  /* 0x0000001800067210 */ /* 0x040fe20007f7e0ff */
[----:B------:R0:W4:Y:S03]  /*82a0*/  @P1 LDG.E.U8 R15, desc[UR40][R2.64] ;  /* 0x00000028020f1981 */ /* 0x000126000c1e1100 */
[----:B------:R-:W-:Y:S01]  /*82b0*/  LEA.HI.X.SX32 R7, R0, R28, 0x1, P3 ;  /* 0x0000001c00077211 */ /* 0x000fe200018f0eff */
[----:B------:R-:W-:Y:S01]  /*82c0*/  IMAD R0, R29, 0x1c, RZ ;  /* 0x0000001c1d007824 */ /* 0x000fe200078e02ff */
[----:B------:R1:W4:Y:S01]  /*82d0*/  @P0 LDG.E.U8 R14, desc[UR40][R4.64] ;  /* 0x00000028040e0981 */ /* 0x000322000c1e1100 */
[----:B0-----:R-:W-:-:S04]  /*82e0*/  IADD3 R2, P4, PT, R27, R24, RZ ;  /* 0x000000181b027210 */ /* 0x001fc80007f9e0ff */
[----:B------:R-:W-:Y:S02]  /*82f0*/  LEA.HI.X.SX32 R3, R27, R28, 0x1, P4 ;  /* 0x0000001c1b037211 */ /* 0x000fe400020f0eff */
[C---:B-1----:R-:W-:Y:S01]  /*8300*/  IADD3 R4, P4, PT, R0.reuse, R24, RZ ;  /* 0x0000001800047210 */ /* 0x042fe20007f9e0ff */
[----:B------:R-:W-:Y:S02]  /*8310*/  IMAD R27, R29, 0x1d, RZ ;  /* 0x0000001d1d1b7824 */ /* 0x000fe400078e02ff */
[----:B------:R-:W0:Y:S01]  /*8320*/  LDC R29, c[0x0][0x3a8] ;  /* 0x0000ea00ff1d7b82 */ /* 0x000e220000000800 */
[----:B------:R-:W-:Y:S02]  /*8330*/  LEA.HI.X.SX32 R5, R0, R28, 0x1, P4 ;  /* 0x0000001c00057211 */ /* 0x000fe400020f0eff */
[----:B------:R-:W-:-:S05]  /*8340*/  ISETP.GT.AND P2, PT, R26, 0x1a, PT ;  /* 0x0000001a1a00780c */ /* 0x000fca0003f44270 */
[----:B------:R-:W1:Y:S01]  /*8350*/  LDC R0, c[0x0][0x3a8] ;  /* 0x0000ea00ff007b82 */ /* 0x000e620000000800 */
[C---:B------:R-:W-:Y:S02]  /*8360*/  ISETP.GT.AND P1, PT, R26.reuse, 0x1b, PT ;  /* 0x0000001b1a00780c */ /* 0x040fe40003f24270 */
[----:B------:R-:W-:-:S05]  /*8370*/  ISETP.GT.AND P0, PT, R26, 0x1c, PT ;  /* 0x0000001c1a00780c */ /* 0x000fca0003f04270 */
[----:B------:R0:W4:Y:S01]  /*8380*/  @P2 LDG.E.U8 R13, desc[UR40][R2.64] ;  /* 0x00000028020d2981 */ /* 0x000122000c1e1100 */
[----:B------:R-:W-:-:S05]  /*8390*/  ISETP.GT.AND P2, PT, R26, 0x1d, PT ;  /* 0x0000001d1a00780c */ /* 0x000fca0003f44270 */
[----:B------:R0:W4:Y:S02]  /*83a0*/  @P1 LDG.E.U8 R12, desc[UR40][R6.64] ;  /* 0x00000028060c1981 */ /* 0x000124000c1e1100 */
[C---:B0-----:R-:W-:Y:S02]  /*83b0*/  IADD3 R2, P3, PT, R27.reuse, R24, RZ ;  /* 0x000000181b027210 */ /* 0x041fe40007f7e0ff */
[----:B------:R0:W4:Y:S02]  /*83c0*/  @P0 LDG.E.U8 R11, desc[UR40][R4.64] ;  /* 0x00000028040b0981 */ /* 0x000124000c1e1100 */
[----:B------:R-:W-:Y:S01]  /*83d0*/  LEA.HI.X.SX32 R3, R27, R28, 0x1, P3 ;  /* 0x0000001c1b037211 */ /* 0x000fe200018f0eff */
[----:B------:R-:W-:Y:S01]  /*83e0*/  IMAD R27, R29, 0x1e, RZ ;  /* 0x0000001e1d1b7824 */ /* 0x000fe200078e02ff */
[----:B------:R-:W-:Y:S01]  /*83f0*/  ISETP.GT.AND P3, PT, R26, 0xf, PT ;  /* 0x0000000f1a00780c */ /* 0x000fe20003f64270 */
[C---:B-1----:R-:W-:Y:S02]  /*8400*/  IMAD R29, R0.reuse, 0xf, RZ ;  /* 0x0000000f001d7824 */ /* 0x042fe400078e02ff */
[----:B------:R1:W4:Y:S01]  /*8410*/  @P2 LDG.E.U8 R10, desc[UR40][R2.64] ;  /* 0x00000028020a2981 */ /* 0x000322000c1e1100 */
[-C--:B------:R-:W-:Y:S01]  /*8420*/  IADD3 R6, P0, PT, R27, R24.reuse, RZ ;  /* 0x000000181b067210 */ /* 0x080fe20007f1e0ff */
[----:B------:R-:W-:Y:S01]  /*8430*/  IMAD R0, R0, 0x1f, RZ ;  /* 0x0000001f00007824 */ /* 0x000fe200078e02ff */
[----:B0-----:R-:W-:-:S02]  /*8440*/  IADD3 R4, P2, PT, R29, R24, RZ ;  /* 0x000000181d047210 */ /* 0x001fc40007f5e0ff */
[-C--:B------:R-:W-:Y:S02]  /*8450*/  LEA.HI.X.SX32 R7, R27, R28.reuse, 0x1, P0 ;  /* 0x0000001c1b077211 */ /* 0x080fe400000f0eff */
[----:B--2---:R-:W-:Y:S01]  /*8460*/  PRMT R9, RZ, 0x7610, R9 ;  /* 0x00007610ff097816 */ /* 0x004fe20000000009 */
[----:B------:R-:W2:Y:S01]  /*8470*/  LDL.LU R27, [R1+0x18] ;  /* 0x00001800011b7983 */ /* 0x000ea20000300800 */
[----:B------:R-:W-:Y:S02]  /*8480*/  LEA.HI.X.SX32 R5, R29, R28, 0x1, P2 ;  /* 0x0000001c1d057211 */ /* 0x000fe400010f0eff */
[C---:B-1----:R-:W-:Y:S02]  /*8490*/  IADD3 R2, P0, PT, R0.reuse, R24, RZ ;  /* 0x0000001800027210 */ /* 0x042fe40007f1e0ff */
[----:B------:R-:W2:Y:S02]  /*84a0*/  LDL.LU R24, [R1+0x2098] ;  /* 0x0020980001187983 */ /* 0x000ea40000300800 */
[----:B------:R-:W-:-:S02]  /*84b0*/  LEA.HI.X.SX32 R3, R0, R28, 0x1, P0 ;  /* 0x0000001c00037211 */ /* 0x000fc400000f0eff */
[----:B------:R-:W2:Y:S04]  /*84c0*/  LDL.LU R29, [R1+0x14] ;  /* 0x00001400011d7983 */ /* 0x000ea80000300800 */
[----:B------:R-:W2:Y:S04]  /*84d0*/  LDL.LU R0, [R1+0x10] ;  /* 0x0000100001007983 */ /* 0x000ea80000300800 */
[----:B------:R-:W2:Y:S04]  /*84e0*/  @P3 LDG.E.U8 R9, desc[UR40][R4.64] ;  /* 0x0000002804093981 */ /* 0x000ea8000c1e1100 */
[----:B------:R-:W2:Y:S01]  /*84f0*/  LDL.LU R4, [R1+0x3c] ;  /* 0x00003c0001047983 */ /* 0x000ea20000300800 */
[----:B------:R-:W-:-:S02]  /*8500*/  ISETP.GT.AND P1, PT, R26, 0x1e, PT ;  /* 0x0000001e1a00780c */ /* 0x000fc40003f24270 */
[----:B------:R-:W-:Y:S02]  /*8510*/  ISETP.GT.AND P4, PT, R26, 0x1f, PT ;  /* 0x0000001f1a00780c */ /* 0x000fe40003f84270 */
[----:B------:R-:W-:-:S09]  /*8520*/  PRMT R8, RZ, 0x7610, R8 ;  /* 0x00007610ff087816 */ /* 0x000fd20000000008 */
[----:B------:R0:W4:Y:S02]  /*8530*/  @P1 LDG.E.U8 R8, desc[UR40][R6.64] ;  /* 0x0000002806081981 */ /* 0x000124000c1e1100 */
[----:B0-----:R-:W-:-:S06]  /*8540*/  PRMT R6, RZ, 0x7610, R6 ;  /* 0x00007610ff067816 */ /* 0x001fcc0000000006 */
[----:B------:R0:W4:Y:S04]  /*8550*/  @P4 LDG.E.U8 R6, desc[UR40][R2.64] ;  /* 0x0000002802064981 */ /* 0x000128000c1e1100 */
[----:B------:R-:W4:Y:S01]  /*8560*/  LDL.LU R2, [R1+0x1c] ;  /* 0x00001c0001027983 */ /* 0x000f220000300800 */
[----:B------:R-:W1:Y:S01]  /*8570*/  S2R R28, SR_TID.X ;  /* 0x00000000001c7919 */ /* 0x000e620000002100 */
[----:B------:R-:W0:Y:S01]  /*8580*/  S2R R7, SR_TID.X ;  /* 0x0000000000077919 */ /* 0x000e220000002100 */
[----:B-1----:R-:W-:Y:S01]  /*8590*/  LOP3.LUT R28, R28, 0x1f, RZ, 0xc0, !PT ;  /* 0x0000001f1c1c7812 */ /* 0x002fe200078ec0ff */
[----:B------:R-:W-:Y:S03]  /*85a0*/  BAR.SYNC.DEFER_BLOCKING 0x0 ;  /* 0x0000000000007b1d */ /* 0x000fe60000010000 */
[----:B------:R-:W-:-:S03]  /*85b0*/  ISETP.GE.AND P0, PT, R28, R26, PT ;  /* 0x0000001a1c00720c */ /* 0x000fc60003f06270 */
[----:B------:R-:W1:Y:S01]  /*85c0*/  S2R R28, SR_TID.X ;  /* 0x00000000001c7919 */ /* 0x000e620000002100 */
[----:B0-----:R-:W-:Y:S01]  /*85d0*/  LOP3.LUT R3, R7, 0x1ff, RZ, 0xc0, !PT ;  /* 0x000001ff07037812 */ /* 0x001fe200078ec0ff */
[----:B------:R-:W4:Y:S04]  /*85e0*/  LDL.LU R26, [R1+0x2094] ;  /* 0x00209400011a7983 */ /* 0x000f280000300800 */
[----:B------:R-:W4:Y:S01]  /*85f0*/  LDL.LU R5, [R1] ;  /* 0x0000000001057983 */ /* 0x000f220000300800 */
[----:B-1----:R-:W-:-:S03]  /*8600*/  LOP3.LUT R28, R28, 0x1ff, RZ, 0xc0, !PT ;  /* 0x000001ff1c1c7812 */ /* 0x002fc600078ec0ff */
[----:B---3--:R-:W-:Y:S04]  /*8610*/  STL [R1+0x2058], R23 ;  /* 0x0020581701007387 */ /* 0x008fe80000100800 */
[----:B------:R-:W-:Y:S04]  /*8620*/  STL [R1+0x2064], R23 ;  /* 0x0020641701007387 */ /* 0x000fe80000100800 */
[----:B------:R-:W-:Y:S04]  /*8630*/  STL [R1+0x2070], R23 ;  /* 0x0020701701007387 */ /* 0x000fe80000100800 */
[----:B------:R-:W-:Y:S04]  /*8640*/  STL [R1+0x2080], R23 ;  /* 0x0020801701007387 */ /* 0x000fe80000100800 */
[----:B--2---:R0:W-:Y:S02]  /*8650*/  STS.U8 [R3+UR5], R4 ;  /* 0x0000000403007988 */ /* 0x0041e40008000005 */
[----:B0-----:R-:W-:-:S02]  /*8660*/  LOP3.LUT R4, R28, 0x8, RZ, 0x3c, !PT ;  /* 0x000000081c047812 */ /* 0x001fc400078e3cff */
[----:B------:R-:W0:Y:S01]  /*8670*/  S2R R28, SR_TID.X ;  /* 0x00000000001c7919 */ /* 0x000e220000002100 */
[----:B------:R1:W-:Y:S04]  /*8680*/  STS.U8 [R3+UR5+0x2000], R23 ;  /* 0x0020001703007988 */ /* 0x0003e80008000005 */
[----:B-1----:R-:W2:Y:S04]  /*8690*/  LDL.LU R23, [R1+0x4] ;  /* 0x0000040001177983 */ /* 0x002ea80000300800 */
[----:B----4-:R-:W-:Y:S04]  /*86a0*/  STS.U8 [R4+UR5+0x200], R2 ;  /* 0x0002000204007988 */ /* 0x010fe80008000005 */
[----:B------:R0:W-:Y:S02]  /*86b0*/  STS.U8 [R4+UR5+0x2200], R22 ;  /* 0x0022001604007988 */ /* 0x0001e40008000005 */
[----:B0-----:R-:W-:-:S04]  /*86c0*/  LOP3.LUT R4, R28, 0x1ff, RZ, 0xc0, !PT ;  /* 0x000001ff1c047812 */ /* 0x001fc800078ec0ff */
[----:B------:R-:W-:Y:S02]  /*86d0*/  LOP3.LUT R2, R4, 0x10, RZ, 0x3c, !PT ;  /* 0x0000001004027812 */ /* 0x000fe400078e3cff */
[----:B------:R-:W0:Y:S01]  /*86e0*/  S2R R4, SR_TID.X ;  /* 0x0000000000047919 */ /* 0x000e220000002100 */
[----:B------:R-:W-:Y:S02]  /*86f0*/  LOP3.LUT R28, R28, 0x1ff, RZ, 0xc0, !PT ;  /* 0x000001ff1c1c7812 */ /* 0x000fe400078ec0ff */
[----:B------:R-:W-:Y:S02]  /*8700*/  STS.U8 [R2+UR5+0x400], R27 ;  /* 0x0004001b02007988 */ /* 0x000fe40008000005 */
[----:B------:R-:W-:Y:S02]  /*8710*/  LOP3.LUT R28, R28, 0x18, RZ, 0x3c, !PT ;  /* 0x000000181c1c7812 */ /* 0x000fe400078e3cff */
[----:B------:R0:W-:Y:S04]  /*8720*/  STS.U8 [R2+UR5+0x2400], R21 ;  /* 0x0024001502007988 */ /* 0x0001e80008000005 */
[----:B------:R-:W-:Y:S04]  /*8730*/  STL [R1+0x205c], R22 ;  /* 0x00205c1601007387 */ /* 0x000fe80000100800 */
[----:B------:R-:W-:Y:S04]  /*8740*/  STL [R1+0x2068], R22 ;  /* 0x0020681601007387 */ /* 0x000fe80000100800 */
[----:B------:R-:W-:Y:S04]  /*8750*/  STS.U8 [R28+UR5+0x600], R29 ;  /* 0x0006001d1c007988 */ /* 0x000fe80008000005 */
[----:B------:R-:W-:Y:S04]  /*8760*/  STL [R1+0x2074], R22 ;  /* 0x0020741601007387 */ /* 0x000fe80000100800 */
[----:B------:R1:W-:Y:S01]  /*8770*/  STS.U8 [R28+UR5+0x2600], R20 ;  /* 0x002600141c007988 */ /* 0x0003e20008000005 */
[----:B0-----:R-:W-:-:S03]  /*8780*/  LOP3.LUT R2, R4, 0x1ff, RZ, 0xc0, !PT ;  /* 0x000001ff04027812 */ /* 0x001fc600078ec0ff */
[----:B------:R-:W3:Y:S04]  /*8790*/  LDL.LU R27, [R1+0x2090] ;  /* 0x00209000011b7983 */ /* 0x000ee80000300800 */
[----:B------:R0:W-:Y:S01]  /*87a0*/  STL [R1+0x2060], R21 ;  /* 0x0020601501007387 */ /* 0x0001e20000100800 */
[----:B-1----:R-:W-:-:S05]  /*87b0*/  LOP3.LUT R28, R2, 0x20, RZ, 0x3c, !PT ;  /* 0x00000020021c7812 */ /* 0x002fca00078e3cff */
[----:B------:R1:W-:Y:S04]  /*87c0*/  STS.U8 [R28+UR5+0x800], R0 ;  /* 0x000800001c007988 */ /* 0x0003e80008000005 */
[----:B0-----:R-:W4:Y:S04]  /*87d0*/  LDL.LU R21, [R1+0xc] ;  /* 0x00000c0001157983 */ /* 0x001f280000300800 */
[----:B------:R-:W2:Y:S04]  /*87e0*/  LDL.LU R29, [R1+0x208c] ;  /* 0x00208c00011d7983 */ /* 0x000ea80000300800 */
[----:B------:R-:W-:Y:S04]  /*87f0*/  STL [R1+0x206c], R20 ;  /* 0x00206c1401007387 */ /* 0x000fe80000100800 */
[----:B------:R-:W-:Y:S04]  /*8800*/  STL [R1+0x2078], R20 ;  /* 0x0020781401007387 */ /* 0x000fe80000100800 */
[----:B-1----:R-:W2:Y:S01]  /*8810*/  LDL.LU R0, [R1+0x2088] ;  /* 0x0020880001007983 */ /* 0x002ea20000300800 */
[----:B------:R-:W-:-:S02]  /*8820*/  LOP3.LUT R4, R4, 0x1ff, RZ, 0xc0, !PT ;  /* 0x000001ff04047812 */ /* 0x000fc400078ec0ff */
[----:B------:R-:W-:Y:S01]  /*8830*/  LOP3.LUT R2, R2, 0x28, RZ, 0x3c, !PT ;  /* 0x0000002802027812 */ /* 0x000fe200078e3cff */
[----:B------:R0:W-:Y:S02]  /*8840*/  STS.U8 [R28+UR5+0x2800], R19 ;  /* 0x002800131c007988 */ /* 0x0001e40008000005 */
[C---:B0-----:R-:W-:Y:S02]  /*8850*/  LOP3.LUT R28, R4.reuse, 0x30, RZ, 0x3c, !PT ;  /* 0x00000030041c7812 */ /* 0x041fe400078e3cff */
[----:B------:R-:W-:Y:S04]  /*8860*/  STL [R1+0x207c], R19 ;  /* 0x00207c1301007387 */ /* 0x000fe80000100800 */
[----:B----4-:R0:W-:Y:S04]  /*8870*/  STS.U8 [R2+UR5+0xa00], R21 ;  /* 0x000a001502007988 */ /* 0x0101e80008000005 */
[----:B------:R1:W-:Y:S04]  /*8880*/  STS.U8 [R2+UR5+0x2a00], R18 ;  /* 0x002a001202007988 */ /* 0x0003e80008000005 */
[----:B0-----:R-:W4:Y:S04]  /*8890*/  LDL R21, [R1+0xb8c] ;  /* 0x000b8c0001157983 */ /* 0x001f280000100800 */
[----:B--2---:R0:W-:Y:S04]  /*88a0*/  STS.U8 [R28+UR5+0xc00], R0 ;  /* 0x000c00001c007988 */ /* 0x0041e80008000005 */
[----:B------:R2:W-:Y:S01]  /*88b0*/  STS.U8 [R28+UR5+0x2c00], R17 ;  /* 0x002c00111c007988 */ /* 0x0005e20008000005 */
[----:B-1----:R-:W-:-:S03]  /*88c0*/  LOP3.LUT R2, R4, 0x38, RZ, 0x3c, !PT ;  /* 0x0000003804027812 */ /* 0x002fc600078e3cff */
[----:B0-----:R-:W3:Y:S01]  /*88d0*/  LDL R0, [R1+0x38] ;  /* 0x0000380001007983 */ /* 0x001ee20000100800 */
[----:B--2---:R-:W0:Y:S01]  /*88e0*/  S2R R28, SR_TID.X ;  /* 0x00000000001c7919 */ /* 0x004e220000002100 */
[----:B------:R-:W-:Y:S02]  /*88f0*/  LOP3.LUT R4, R4, 0x40, RZ, 0x3c, !PT ;  /* 0x0000004004047812 */ /* 0x000fe400078e3cff */
[----:B------:R-:W-:Y:S04]  /*8900*/  STS.U8 [R2+UR5+0xe00], R23 ;  /* 0x000e001702007988 */ /* 0x000fe80008000005 */
[----:B------:R1:W-:Y:S04]  /*8910*/  STS.U8 [R2+UR5+0x2e00], R16 ;  /* 0x002e001002007988 */ /* 0x0003e80008000005 */
[----:B------:R-:W-:Y:S04]  /*8920*/  STS.U8 [R4+UR5+0x1000], R5 ;  /* 0x0010000504007988 */ /* 0x000fe80008000005 */
[----:B------:R2:W-:Y:S04]  /*8930*/  STS.U8 [R4+UR5+0x3000], R15 ;  /* 0x0030000f04007988 */ /* 0x0005e80008000005 */
[----:B-1----:R-:W3:Y:S04]  /*8940*/  LDL R2, [R1+0xa24] ;  /* 0x000a240001027983 */ /* 0x002ee80000100800 */
[----:B--2---:R-:W2:Y:S01]  /*8950*/  LDL R4, [R1+0xa1c] ;  /* 0x000a1c0001047983 */ /* 0x004ea20000100800 */
[----:B0-----:R-:W-:-:S04]  /*8960*/  LOP3.LUT R28, R28, 0x1ff, RZ, 0xc0, !PT ;  /* 0x000001ff1c1c7812 */ /* 0x001fc800078ec0ff */
[----:B------:R-:W-:-:S05]  /*8970*/  LOP3.LUT R28, R28, 0x48, RZ, 0x3c, !PT ;  /* 0x000000481c1c7812 */ /* 0x000fca00078e3cff */
[----:B------:R-:W-:Y:S04]  /*8980*/  STS.U8 [R28+UR5+0x1200], R29 ;  /* 0x0012001d1c007988 */ /* 0x000fe80008000005 */
[----:B------:R0:W-:Y:S04]  /*8990*/  STS.U8 [R28+UR5+0x3200], R14 ;  /* 0x0032000e1c007988 */ /* 0x0001e80008000005 */
[----:B0-----:R-:W2:Y:S01]  /*89a0*/  LDL.LU R28, [R1+0x2084] ;  /* 0x00208400011c7983 */ /* 0x001ea20000300800 */
[----:B------:R-:W0:Y:S01]  /*89b0*/  S2R R5, SR_TID.X ;  /* 0x0000000000057919 */ /* 0x000e220000002100 */
[----:B------:R-:W-:-:S02]  /*89c0*/  LOP3.LUT R7, R7, 0x1ff, RZ, 0xc0, !PT ;  /* 0x000001ff07077812 */ /* 0x000fc400078ec0ff */
[----:B0-----:R-:W-:-:S04]  /*89d0*/  LOP3.LUT R5, R5, 0x1ff, RZ, 0xc0, !PT ;  /* 0x000001ff05057812 */ /* 0x001fc800078ec0ff */
[C---:B------:R-:W-:Y:S02]  /*89e0*/  LOP3.LUT R23, R5.reuse, 0x50, RZ, 0x3c, !PT ;  /* 0x0000005005177812 */ /* 0x040fe400078e3cff */
[----:B------:R-:W-:-:S03]  /*89f0*/  LOP3.LUT R5, R5, 0x58, RZ, 0x3c, !PT ;  /* 0x0000005805057812 */ /* 0x000fc600078e3cff */
[----:B--2---:R-:W-:Y:S04]  /*8a00*/  STS.U8 [R23+UR5+0x1400], R28 ;  /* 0x0014001c17007988 */ /* 0x004fe80008000005 */
[----:B------:R0:W-:Y:S04]  /*8a10*/  STS.U8 [R23+UR5+0x3400], R13 ;  /* 0x0034000d17007988 */ /* 0x0001e80008000005 */
[----:B---3--:R-:W-:Y:S04]  /*8a20*/  STS.U8 [R5+UR5+0x1600], R27 ;  /* 0x0016001b05007988 */ /* 0x008fe80008000005 */
[----:B------:R1:W-:Y:S01]  /*8a30*/  STS.U8 [R5+UR5+0x3600], R12 ;  /* 0x0036000c05007988 */ /* 0x0003e20008000005 */
[----:B0-----:R-:W-:-:S05]  /*8a40*/  LOP3.LUT R23, R7, 0x60, RZ, 0x3c, !PT ;  /* 0x0000006007177812 */ /* 0x001fca00078e3cff */
[----:B------:R-:W-:Y:S01]  /*8a50*/  STS.U8 [R23+UR5+0x1800], R26 ;  /* 0x0018001a17007988 */ /* 0x000fe20008000005 */
[----:B-1----:R-:W-:-:S03]  /*8a60*/  LOP3.LUT R5, R7, 0x68, RZ, 0x3c, !PT ;  /* 0x0000006807057812 */ /* 0x002fc600078e3cff */
[----:B------:R0:W-:Y:S04]  /*8a70*/  STS.U8 [R23+UR5+0x3800], R11 ;  /* 0x0038000b17007988 */ /* 0x0001e80008000005 */
[----:B------:R-:W-:Y:S04]  /*8a80*/  STS.U8 [R5+UR5+0x1a00], R24 ;  /* 0x001a001805007988 */ /* 0x000fe80008000005 */
[----:B------:R1:W-:Y:S01]  /*8a90*/  STS.U8 [R5+UR5+0x3a00], R10 ;  /* 0x003a000a05007988 */ /* 0x0003e20008000005 */
[C---:B0-----:R-:W-:Y:S02]  /*8aa0*/  LOP3.LUT R23, R3.reuse, 0x78, RZ, 0x3c, !PT ;  /* 0x0000007803177812 */ /* 0x041fe400078e3cff */
[----:B------:R-:W-:Y:S01]  /*8ab0*/  IADD3 R2, P1, PT, R0, R2, RZ ;  /* 0x0000000200027210 */ /* 0x000fe20007f3e0ff */
[----:B------:R-:W2:Y:S01]  /*8ac0*/  LDL R7, [R1+0xa14] ;  /* 0x000a140001077983 */ /* 0x000ea20000100800 */
[----:B-1----:R-:W-:-:S03]  /*8ad0*/  LOP3.LUT R5, R3, 0x70, RZ, 0x3c, !PT ;  /* 0x0000007003057812 */ /* 0x002fc600078e3cff */
[----:B------:R-:W4:Y:S04]  /*8ae0*/  LDL R3, [R1+0xa04] ;  /* 0x000a040001037983 */ /* 0x000f280000100800 */
[----:B------:R-:W-:Y:S04]  /*8af0*/  STS.U8 [R5+UR5+0x1c00], R25 ;  /* 0x001c001905007988 */ /* 0x000fe80008000005 */
[----:B------:R0:W-:Y:S04]  /*8b00*/  STS.U8 [R5+UR5+0x3c00], R8 ;  /* 0x003c000805007988 */ /* 0x0001e80008000005 */
[----:B0-----:R-:W3:Y:S04]  /*8b10*/  LDL R5, [R1+0x9f4] ;  /* 0x0009f40001057983 */ /* 0x001ee80000100800 */
[----:B------:R-:W-:Y:S04]  /*8b20*/  STS.U8 [R23+UR5+0x1e00], R9 ;  /* 0x001e000917007988 */ /* 0x000fe80008000005 */
[----:B------:R0:W-:Y:S01]  /*8b30*/  STS.U8 [R23+UR5+0x3e00], R6 ;  /* 0x003e000617007988 */ /* 0x0001e20008000005 */
[----:B------:R-:W-:-:S02]  /*8b40*/  IADD3 R4, P2, PT, R0, R4, RZ ;  /* 0x0000000400047210 */ /* 0x000fc40007f5e0ff */
[----:B------:R-:W-:Y:S02]  /*8b50*/  PRMT R19, RZ, 0x7610, R19 ;  /* 0x00007610ff137816 */ /* 0x000fe40000000013 */
[----:B0-----:R-:W-:Y:S01]  /*8b60*/  PRMT R6, RZ, 0x7610, R6 ;  /* 0x00007610ff067816 */ /* 0x001fe20000000006 */
[----:B------:R-:W2:Y:S01]  /*8b70*/  LDL.LU R23, [R1+0x2080] ;  /* 0x0020800001177983 */ /* 0x000ea20000300800 */
[----:B------:R-:W-:Y:S01]  /*8b80*/  BAR.SYNC.DEFER_BLOCKING 0x0 ;  /* 0x0000000000007b1d */ /* 0x000fe20000010000 */
[----:B----4-:R-:W-:-:S05]  /*8b90*/  IMAD.X R3, R21, 0x1, R3, P1 ;  /* 0x0000000115037824 */ /* 0x010fca00008e0603 */
[----:B------:R-:W4:Y:S04]  /*8ba0*/  @!P0 LDG.E.U8 R6, desc[UR40][R2.64] ;  /* 0x0000002802068981 */ /* 0x000f28000c1e1100 */
[----:B------:R-:W2:Y:S01]  /*8bb0*/  LDL R3, [R1+0xa10] ;  /* 0x000a100001037983 */ /* 0x000ea20000100800 */
[----:B---3--:R-:W-:-:S05]  /*8bc0*/  IMAD.X R5, R21, 0x1, R5, P2 ;  /* 0x0000000115057824 */ /* 0x008fca00010e0605 */
[----:B------:R-:W3:Y:S04]  /*8bd0*/  @!P0 LDG.E.U8 R19, desc[UR40][R4.64] ;  /* 0x0000002804138981 */ /* 0x000ee8000c1e1100 */
[----:B----4-:R2:W-:Y:S02]  /*8be0*/  STL [R1+0x3c], R6 ;  /* 0x00003c0601007387 */ /* 0x0105e40000100800 */
[C---:B--2---:R-:W-:Y:S02]  /*8bf0*/  IADD3 R6, P1, PT, R0.reuse, R7, RZ ;  /* 0x0000000700067210 */ /* 0x044fe40007f3e0ff */
[----:B------:R-:W2:Y:S01]  /*8c00*/  LDL R7, [R1+0x930] ;  /* 0x0009300001077983 */ /* 0x000ea20000100800 */
[----:B------:R-:W-:-:S03]  /*8c10*/  IADD3 R2, P2, PT, R0, R3, RZ ;  /* 0x0000000300027210 */ /* 0x000fc60007f5e0ff */
[----:B---3--:R0:W-:Y:S04]  /*8c20*/  STL [R1+0x40], R19 ;  /* 0x0000401301007387 */ /* 0x0081e80000100800 */
[----:B0-----:R-:W3:Y:S04]  /*8c30*/  LDL.LU R19, [R1+0x207c] ;  /* 0x00207c0001137983 */ /* 0x001ee80000300800 */
[----:B------:R-:W4:Y:S04]  /*8c40*/  LDL R5, [R1+0xa08] ;  /* 0x000a080001057983 */ /* 0x000f280000100800 */
[----:B------:R-:W3:Y:S01]  /*8c50*/  LDL R3, [R1+0x934] ;  /* 0x0009340001037983 */ /* 0x000ee20000100800 */
[----:B------:R-:W-:-:S02]  /*8c60*/  PRMT R20, RZ, 0x7610, R20 ;  /* 0x00007610ff147816 */ /* 0x000fc40000000014 */
[----:B------:R-:W-:Y:S01]  /*8c70*/  PRMT R22, RZ, 0x7610, R22 ;  /* 0x00007610ff167816 */ /* 0x000fe20000000016 */
[----:B--2---:R-:W-:-:S05]  /*8c80*/  IMAD.X R7, R21, 0x1, R7, P1 ;  /* 0x0000000115077824 */ /* 0x004fca00008e0607 */
[----:B------:R-:W2:Y:S01]  /*8c90*/  @!P0 LDG.E.U8 R20, desc[UR40][R6.64] ;  /* 0x0000002806148981 */ /* 0x000ea2000c1e1100 */
[----:B----4-:R-:W-:-:S03]  /*8ca0*/  IADD3 R4, P3, PT, R0, R5, RZ ;  /* 0x0000000500047210 */ /* 0x010fc60007f7e0ff */
[----:B------:R-:W4:Y:S01]  /*8cb0*/  LDL R5, [R1+0x938] ;  /* 0x0009380001057983 */ /* 0x000f220000100800 */
[----:B---3--:R-:W-:-:S05]  /*8cc0*/  IMAD.X R3, R21, 0x1, R3, P2 ;  /* 0x0000000115037824 */ /* 0x008fca00010e0603 */
[----:B------:R-:W3:Y:S01]  /*8cd0*/  @!P0 LDG.E.U8 R22, desc[UR40][R2.64] ;  /* 0x0000002802168981 */ /* 0x000ee2000c1e1100 */
[----:B------:R-:W-:-:S03]  /*8ce0*/  PRMT R23, RZ, 0x7610, R23 ;  /* 0x00007610ff177816 */ /* 0x000fc60000000017 */
[----:B--2---:R0:W-:Y:S04]  /*8cf0*/  STL [R1+0x14], R20 ;  /* 0x0000141401007387 */ /* 0x0041e80000100800 */
[----:B0-----:R-:W2:Y:S04]  /*8d00*/  LDL.LU R20, [R1+0x2078] ;  /* 0x0020780001147983 */ /* 0x001ea80000300800 */
[----:B------:R-:W2:Y:S01]  /*8d10*/  LDL R6, [R1+0x9f8] ;  /* 0x0009f80001067983 */ /* 0x000ea20000100800 */
[----:B----4-:R-:W-:-:S03]  /*8d20*/  IMAD.X R5, R21, 0x1, R5, P3 ;  /* 0x0000000115057824 */ /* 0x010fc600018e0605 */
[----:B------:R-:W4:Y:S04]  /*8d30*/  LDL R7, [R1+0x948] ;  /* 0x0009480001077983 */ /* 0x000f280000100800 */
[----:B------:R2:W4:Y:S04]  /*8d40*/  @!P0 LDG.E.U8 R23, desc[UR40][R4.64] ;  /* 0x0000002804178981 */ /* 0x000528000c1e1100 */
[----:B---3--:R0:W-:Y:S04]  /*8d50*/  STL [R1+0x18], R22 ;  /* 0x0000181601007387 */ /* 0x0081e80000100800 */
[----:B0-----:R-:W3:Y:S04]  /*8d60*/  LDL.LU R22, [R1+0x2074] ;  /* 0x0020740001167983 */ /* 0x001ee80000300800 */
[----:B------:R-:W3:Y:S01]  /*8d70*/  LDL R3, [R1+0xa00] ;  /* 0x000a000001037983 */ /* 0x000ee20000100800 */
[----:B--2---:R-:W-:-:S03]  /*8d80*/  IADD3 R4, P2, PT, R0, R6, RZ ;  /* 0x0000000600047210 */ /* 0x004fc60007f5e0ff */
[----:B----4-:R0:W-:Y:S01]  /*8d90*/  STL [R1+0x1c], R23 ;  /* 0x00001c1701007387 */ /* 0x0101e20000100800 */
[----:B------:R-:W-:-:S03]  /*8da0*/  IADD3 R6, P3, PT, R0, R7, RZ ;  /* 0x0000000700067210 */ /* 0x000fc60007f7e0ff */
[----:B0-----:R-:W2:Y:S04]  /*8db0*/  LDL.LU R23, [R1+0x2070] ;  /* 0x0020700001177983 */ /* 0x001ea80000300800 */
[----:B------:R-:W4:Y:S01]  /*8dc0*/  LDL R5, [R1+0x940] ;  /* 0x0009400001057983 */ /* 0x000f220000100800 */
[----:B---3--:R-:W-:-:S03]  /*8dd0*/  IADD3 R2, P1, PT, R0, R3, RZ ;  /* 0x0000000300027210 */ /* 0x008fc60007f3e0ff */
[----:B------:R-:W3:Y:S04]  /*8de0*/  LDL R7, [R1+0x944] ;  /* 0x0009440001077983 */ /* 0x000ee80000100800 */
[----:B------:R-:W3:Y:S01]  /*8df0*/  LDL R3, [R1+0x93c] ;  /* 0x00093c0001037983 */ /* 0x000ee20000100800 */
[----:B------:R-:W-:Y:S02]  /*8e00*/  PRMT R20, RZ, 0x7610, R20 ;  /* 0x00007610ff147816 */ /* 0x000fe40000000014 */
[----:B------:R-:W-:Y:S02]  /*8e10*/  PRMT R22, RZ, 0x7610, R22 ;  /* 0x00007610ff167816 */ /* 0x000fe40000000016 */
[----:B--2---:R-:W-:Y:S01]  /*8e20*/  PRMT R23, RZ, 0x7610, R23 ;  /* 0x00007610ff177816 */ /* 0x004fe20000000017 */
[----:B----4-:R-:W-:-:S02]  /*8e30*/  IMAD.X R5, R21, 0x1, R5, P2 ;  /* 0x0000000115057824 */ /* 0x010fc400010e0605 */
[----:B---3--:R-:W-:-:S03]  /*8e40*/  IMAD.X R7, R21, 0x1, R7, P3 ;  /* 0x0000000115077824 */ /* 0x008fc600018e0607 */
[----:B------:R-:W2:Y:S01]  /*8e50*/  @!P0 LDG.E.U8 R22, desc[UR40][R4.64] ;  /* 0x0000002804168981 */ /* 0x000ea2000c1e1100 */
[----:B------:R-:W-:-:S03]  /*8e60*/  IMAD.X R3, R21, 0x1, R3, P1 ;  /* 0x0000000115037824 */ /* 0x000fc600008e0603 */
[----:B------:R-:W3:Y:S04]  /*8e70*/  @!P0 LDG.E.U8 R23, desc[UR40][R6.64] ;  /* 0x0000002806178981 */ /* 0x000ee8000c1e1100 */
[----:B------:R-:W4:Y:S04]  /*8e80*/  @!P0 LDG.E.U8 R20, desc[UR40][R2.64] ;  /* 0x0000002802148981 */ /* 0x000f28000c1e1100 */
[----:B----4-:R0:W-:Y:S04]  /*8e90*/  STL [R1+0x8], R20 ;  /* 0x0000081401007387 */ /* 0x0101e80000100800 */
[----:B0-----:R-:W4:Y:S04]  /*8ea0*/  LDL.LU R20, [R1+0x206c] ;  /* 0x00206c0001147983 */ /* 0x001f280000300800 */
[----:B------:R-:W4:Y:S04]  /*8eb0*/  LDL R3, [R1+0x950] ;  /* 0x0009500001037983 */ /* 0x000f280000100800 */
[----:B--2---:R0:W-:Y:S04]  /*8ec0*/  STL [R1+0xc], R22 ;  /* 0x00000c1601007387 */ /* 0x0041e80000100800 */
[----:B0-----:R-:W2:Y:S04]  /*8ed0*/  LDL.LU R22, [R1+0x2068] ;  /* 0x0020680001167983 */ /* 0x001ea80000300800 */
[----:B------:R-:W2:Y:S04]  /*8ee0*/  LDL R5, [R1+0x958] ;  /* 0x0009580001057983 */ /* 0x000ea80000100800 */
[----:B---3--:R0:W-:Y:S04]  /*8ef0*/  STL [R1+0x10], R23 ;  /* 0x0000101701007387 */ /* 0x0081e80000100800 */
[----:B0-----:R-:W3:Y:S04]  /*8f00*/  LDL.LU R23, [R1+0x2064] ;  /* 0x0020640001177983 */ /* 0x001ee80000300800 */
[----:B------:R-:W3:Y:S01]  /*8f10*/  LDL R7, [R1+0x960] ;  /* 0x0009600001077983 */ /* 0x000ee20000100800 */
[----:B----4-:R-:W-:-:S03]  /*8f20*/  IADD3 R2, P1, PT, R0, R3, RZ ;  /* 0x0000000300027210 */ /* 0x010fc60007f3e0ff */
[----:B------:R-:W4:Y:S01]  /*8f30*/  LDL R3, [R1+0x94c] ;  /* 0x00094c0001037983 */ /* 0x000f220000100800 */
[----:B--2---:R-:W-:-:S03]  /*8f40*/  IADD3 R4, P2, PT, R0, R5, RZ ;  /* 0x0000000500047210 */ /* 0x004fc60007f5e0ff */
[----:B------:R-:W2:Y:S01]  /*8f50*/  LDL R5, [R1+0x954] ;  /* 0x0009540001057983 */ /* 0x000ea20000100800 */
[----:B---3--:R-:W-:-:S03]  /*8f60*/  IADD3 R6, P3, PT, R0, R7, RZ ;  /* 0x0000000700067210 */ /* 0x008fc60007f7e0ff */
[----:B------:R-:W3:Y:S01]  /*8f70*/  LDL R7, [R1+0x95c] ;  /* 0x00095c0001077983 */ /* 0x000ee20000100800 */
[----:B------:R-:W-:Y:S02]  /*8f80*/  PRMT R29, RZ, 0x7610, R29 ;  /* 0x00007610ff1d7816 */ /* 0x000fe4000000001d */
[----:B------:R-:W-:Y:S02]  /*8f90*/  PRMT R22, RZ, 0x7610, R22 ;  /* 0x00007610ff167816 */ /* 0x000fe40000000016 */
[----:B------:R-:W-:Y:S01]  /*8fa0*/  PRMT R23, RZ, 0x7610, R23 ;  /* 0x00007610ff177816 */ /* 0x000fe20000000017 */
[----:B----4-:R-:W-:-:S05]  /*8fb0*/  IMAD.X R3, R21, 0x1, R3, P1 ;  /* 0x0000000115037824 */ /* 0x010fca00008e0603 */
[----:B------:R-:W4:Y:S01]  /*8fc0*/  @!P0 LDG.E.U8 R29, desc[UR40][R2.64] ;  /* 0x00000028021d8981 */ /* 0x000f22000c1e1100 */
[----:B--2---:R-:W-:-:S05]  /*8fd0*/  IMAD.X R5, R21, 0x1, R5, P2 ;  /* 0x0000000115057824 */ /* 0x004fca00010e0605 */
[----:B------:R-:W2:Y:S01]  /*8fe0*/  @!P0 LDG.E.U8 R22, desc[UR40][R4.64] ;  /* 0x0000002804168981 */ /* 0x000ea2000c1e1100 */
[----:B---3--:R-:W-:-:S03]  /*8ff0*/  IMAD.X R7, R21, 0x1, R7, P3 ;  /* 0x0000000115077824 */ /* 0x008fc600018e0607 */
[----:B------:R-:W3:Y:S04]  /*9000*/  LDL.LU R21, [R1+0x2060] ;  /* 0x0020600001157983 */ /* 0x000ee80000300800 */
[----:B------:R-:W3:Y:S04]  /*9010*/  @!P0 LDG.E.U8 R23, desc[UR40][R6.64] ;  /* 0x0000002806178981 */ /* 0x000ee8000c1e1100 */
[----:B------:R-:W3:Y:S04]  /*9020*/  LDL R3, [R1+0x968] ;  /* 0x0009680001037983 */ /* 0x000ee80000100800 */
[----:B----4-:R0:W-:Y:S04]  /*9030*/  STL [R1+0x2040], R29 ;  /* 0x0020401d01007387 */ /* 0x0101e80000100800 */
[----:B0-----:R-:W4:Y:S04]  /*9040*/  LDL R29, [R1+0xb8c] ;  /* 0x000b8c00011d7983 */ /* 0x001f280000100800 */
[----:B--2---:R0:W-:Y:S04]  /*9050*/  STL [R1], R22 ;  /* 0x0000001601007387 */ /* 0x0041e80000100800 */
[----:B0-----:R-:W2:Y:S04]  /*9060*/  LDL.LU R22, [R1+0x205c] ;  /* 0x00205c0001167983 */ /* 0x001ea80000300800 */
[----:B------:R-:W2:Y:S04]  /*9070*/  LDL R5, [R1+0x978] ;  /* 0x0009780001057983 */ /* 0x000ea80000100800 */
[----:B---3--:R0:W-:Y:S04]  /*9080*/  STL [R1+0x4], R23 ;  /* 0x0000041701007387 */ /* 0x0081e80000100800 */
[----:B0-----:R-:W3:Y:S04]  /*9090*/  LDL.LU R23, [R1+0x2058] ;  /* 0x0020580001177983 */ /* 0x001ee80000300800 */
[----:B------:R-:W3:Y:S01]  /*90a0*/  LDL R7, [R1+0x988] ;  /* 0x0009880001077983 */ /* 0x000ee20000100800 */
[----:B------:R-:W-:-:S03]  /*90b0*/  IADD3 R2, P1, PT, R0, R3, RZ ;  /* 0x0000000300027210 */ /* 0x000fc60007f3e0ff */
[----:B------:R-:W4:Y:S01]  /*90c0*/  LDL R3, [R1+0x964] ;  /* 0x0009640001037983 */ /* 0x000f220000100800 */
[----:B--2---:R-:W-:-:S03]  /*90d0*/  IADD3 R4, P2, PT, R0, R5, RZ ;  /* 0x0000000500047210 */ /* 0x004fc60007f5e0ff */
[----:B------:R-:W2:Y:S01]  /*90e0*/  LDL R5, [R1+0x974] ;  /* 0x0009740001057983 */ /* 0x000ea20000100800 */
[----:B---3--:R-:W-:-:S03]  /*90f0*/  IADD3 R6, P3, PT, R0, R7, RZ ;  /* 0x0000000700067210 */ /* 0x008fc60007f7e0ff */
[----:B------:R-:W3:Y:S04]  /*9100*/  LDL.LU R0, [R1+0x2054] ;  /* 0x0020540001007983 */ /* 0x000ee80000300800 */
[----:B------:R-:W3:Y:S01]  /*9110*/  LDL R7, [R1+0x984] ;  /* 0x0009840001077983 */ /* 0x000ee20000100800 */
[----:B------:R-:W-:Y:S01]  /*9120*/  PRMT R26, RZ, 0x7610, R26 ;  /* 0x00007610ff1a7816 */ /* 0x000fe2000000001a */
[C---:B----4-:R-:W-:Y:S01]  /*9130*/  IMAD.X R3, R29.reuse, 0x1, R3, P1 ;  /* 0x000000011d037824 */ /* 0x050fe200008e0603 */
[----:B------:R-:W-:Y:S02]  /*9140*/  PRMT R27, RZ, 0x7610, R27 ;  /* 0x00007610ff1b7816 */ /* 0x000fe4000000001b */
[----:B------:R-:W-:Y:S02]  /*9150*/  PRMT R28, RZ, 0x7610, R28 ;  /* 0x00007610ff1c7816 */ /* 0x000fe4000000001c */
[----:B------:R-:W4:Y:S04]  /*9160*/  @!P0 LDG.E.U8 R26, desc[UR40][R2.64] ;  /* 0x00000028021a8981 */ /* 0x000f28000c1e1100 */
[----:B------:R-:W4:Y:S01]  /*9170*/  LDL R3, [R1+0x998] ;  /* 0x0009980001037983 */ /* 0x000f220000100800 */
[----:B--2---:R-:W-:-:S05]  /*9180*/  IMAD.X R5, R29, 0x1, R5, P2 ;  /* 0x000000011d057824 */ /* 0x004fca00010e0605 */
[----:B------:R-:W2:Y:S01]  /*9190*/  @!P0 LDG.E.U8 R27, desc[UR40][R4.64] ;  /* 0x00000028041b8981 */ /* 0x000ea2000c1e1100 */
[----:B---3--:R-:W-:-:S05]  /*91a0*/  IMAD.X R7, R29, 0x1, R7, P3 ;  /* 0x000000011d077824 */ /* 0x008fca00018e0607 */
[----:B------:R-:W3:Y:S04]  /*91b0*/  @!P0 LDG.E.U8 R28, desc[UR40][R6.64] ;  /* 0x00000028061c8981 */ /* 0x000ee8000c1e1100 */
[----:B----4-:R0:W-:Y:S04]  /*91c0*/  STL [R1+0x2044], R26 ;  /* 0x0020441a01007387 */ /* 0x0101e80000100800 */
[----:B------:R-:W4:Y:S04]  /*91d0*/  LDL R5, [R1+0x9a0] ;  /* 0x0009a00001057983 */ /* 0x000f280000100800 */
[----:B0-----:R-:W4:Y:S04]  /*91e0*/  LDL R26, [R1+0x9a8] ;  /* 0x0009a800011a7983 */ /* 0x001f280000100800 */
[----:B--2---:R0:W-:Y:S04]  /*91f0*/  STL [R1+0x2048], R27 ;  /* 0x0020481b01007387 */ /* 0x0041e80000100800 */
[----:B---3--:R1:W-:Y:S01]  /*9200*/  STL [R1+0x204c], R28 ;  /* 0x00204c1c01007387 */ /* 0x0083e20000100800 */
[----:B------:R-:W-:-:S02]  /*9210*/  PRMT R23, RZ, 0x7610, R23 ;  /* 0x00007610ff177816 */ /* 0x000fc40000000017 */
[----:B------:R-:W-:Y:S01]  /*9220*/  PRMT R24, RZ, 0x7610, R24 ;  /* 0x00007610ff187816 */ /* 0x000fe20000000018 */
[----:B0-----:R-:W2:Y:S04]  /*9230*/  LDL R27, [R1+0x9c0] ;  /* 0x0009c000011b7983 */ /* 0x001ea80000100800 */
[----:B------:R-:W3:Y:S04]  /*9240*/  LDL R7, [R1+0x9a4] ;  /* 0x0009a40001077983 */ /* 0x000ee80000100800 */
[----:B-1----:R-:W2:Y:S02]  /*9250*/  LDL R28, [R1+0x38] ;  /* 0x00003800011c7983 */ /* 0x002ea40000100800 */
[----:B--2---:R-:W-:-:S02]  /*9260*/  IADD3 R2, P1, PT, R28, R3, RZ ;  /* 0x000000031c027210 */ /* 0x004fc40007f3e0ff */
[----:B------:R-:W2:Y:S01]  /*9270*/  LDL R3, [R1+0x994] ;  /* 0x0009940001037983 */ /* 0x000ea20000100800 */
[----:B----4-:R-:W-:-:S03]  /*9280*/  IADD3 R4, P2, PT, R28, R5, RZ ;  /* 0x000000051c047210 */ /* 0x010fc60007f5e0ff */
[----:B------:R-:W4:Y:S01]  /*9290*/  LDL R5, [R1+0x99c] ;  /* 0x00099c0001057983 */ /* 0x000f220000100800 */
[----:B--2---:R-:W-:-:S05]  /*92a0*/  IMAD.X R3, R29, 0x1, R3, P1 ;  /* 0x000000011d037824 */ /* 0x004fca00008e0603 */
[----:B------:R-:W2:Y:S01]  /*92b0*/  @!P0 LDG.E.U8 R23, desc[UR40][R2.64] ;  /* 0x0000002802178981 */ /* 0x000ea2000c1e1100 */
[----:B----4-:R-:W-:Y:S01]  /*92c0*/  IMAD.X R5, R29, 0x1, R5, P2 ;  /* 0x000000011d057824 */ /* 0x010fe200010e0605 */
[----:B------:R-:W-:Y:S02]  /*92d0*/  IADD3 R6, P3, PT, R28, R26, RZ ;  /* 0x0000001a1c067210 */ /* 0x000fe40007f7e0ff */
[----:B------:R-:W4:Y:S04]  /*92e0*/  LDL R26, [R1+0x9ac] ;  /* 0x0009ac00011a7983 */ /* 0x000f280000100800 */
[----:B------:R0:W3:Y:S04]  /*92f0*/  @!P0 LDG.E.U8 R24, desc[UR40][R4.64] ;  /* 0x0000002804188981 */ /* 0x0000e8000c1e1100 */
[----:B------:R-:W3:Y:S04]  /*9300*/  LDL R3, [R1+0x9b0] ;  /* 0x0009b00001037983 */ /* 0x000ee80000100800 */
[----:B--2---:R1:W-:Y:S04]  /*9310*/  STL [R1+0x2050], R23 ;  /* 0x0020501701007387 */ /* 0x0043e80000100800 */
[----:B------:R-:W0:Y:S01]  /*9320*/  LDL R5, [R1+0x9b8] ;  /* 0x0009b80001057983 */ /* 0x000e220000100800 */
[----:B------:R-:W-:-:S03]  /*9330*/  PRMT R20, RZ, 0x7610, R20 ;  /* 0x00007610ff147816 */ /* 0x000fc60000000014 */
[----:B-1----:R-:W2:Y:S01]  /*9340*/  LDL R23, [R1+0x9bc] ;  /* 0x0009bc0001177983 */ /* 0x002ea20000100800 */
[----:B---3--:R-:W-:-:S05]  /*9350*/  IADD3 R2, P1, PT, R28, R3, RZ ;  /* 0x000000031c027210 */ /* 0x008fca0007f3e0ff */
[C---:B----4-:R-:W-:Y:S01]  /*9360*/  IMAD.X R3, R29.reuse, 0x1, R26, P1 ;  /* 0x000000011d037824 */ /* 0x050fe200008e061a */
[----:B------:R-:W-:Y:S01]  /*9370*/  PRMT R21, RZ, 0x7610, R21 ;  /* 0x00007610ff157816 */ /* 0x000fe20000000015 */
[----:B------:R-:W-:Y:S01]  /*9380*/  IMAD.X R7, R29, 0x1, R7, P3 ;  /* 0x000000011d077824 */ /* 0x000fe200018e0607 */
[----:B------:R-:W-:Y:S01]  /*9390*/  PRMT R25, RZ, 0x7610, R25 ;  /* 0x00007610ff197816 */ /* 0x000fe20000000019 */
[----:B------:R-:W3:Y:S04]  /*93a0*/  LDL R26, [R1+0x9d4] ;  /* 0x0009d400011a7983 */ /* 0x000ee80000100800 */
[----:B------:R-:W4:Y:S04]  /*93b0*/  @!P0 LDG.E.U8 R20, desc[UR40][R2.64] ;  /* 0x0000002802148981 */ /* 0x000f28000c1e1100 */
[----:B------:R1:W3:Y:S04]  /*93c0*/  @!P0 LDG.E.U8 R25, desc[UR40][R6.64] ;  /* 0x0000002806198981 */ /* 0x0002e8000c1e1100 */
[----:B------:R-:W3:Y:S01]  /*93d0*/  LDL R3, [R1+0x9c8] ;  /* 0x0009c80001037983 */ /* 0x000ee20000100800 */
[----:B0-----:R-:W-:-:S03]  /*93e0*/  IADD3 R4, P2, PT, R28, R5, RZ ;  /* 0x000000051c047210 */ /* 0x001fc60007f5e0ff */
[----:B------:R-:W3:Y:S01]  /*93f0*/  LDL R5, [R1+0x9b4] ;  /* 0x0009b40001057983 */ /* 0x000ee20000100800 */
[----:B-1----:R-:W-:-:S03]  /*9400*/  IADD3 R6, P3, PT, R28, R27, RZ ;  /* 0x0000001b1c067210 */ /* 0x002fc60007f7e0ff */
[----:B------:R-:W4:Y:S01]  /*9410*/  LDL R27, [R1+0x9cc] ;  /* 0x0009cc00011b7983 */ /* 0x000f220000100800 */
[----:B------:R-:W-:Y:S01]  /*9420*/  PRMT R22, RZ, 0x7610, R22 ;  /* 0x00007610ff167816 */ /* 0x000fe20000000016 */
[C---:B--2---:R-:W-:Y:S01]  /*9430*/  IMAD.X R7, R29.reuse, 0x1, R23, P3 ;  /* 0x000000011d077824 */ /* 0x044fe200018e0617 */
[----:B------:R-:W-:Y:S01]  /*9440*/  PRMT R18, RZ, 0x7610, R18 ;  /* 0x00007610ff127816 */ /* 0x000fe20000000012 */
[----:B------:R-:W2:Y:S04]  /*9450*/  LDL R23, [R1+0x9e0] ;  /* 0x0009e00001177983 */ /* 0x000ea80000100800 */
[----:B------:R0:W2:Y:S04]  /*9460*/  @!P0 LDG.E.U8 R22, desc[UR40][R6.64] ;  /* 0x0000002806168981 */ /* 0x0000a8000c1e1100 */
[----:B------:R-:W0:Y:S01]  /*9470*/  LDL R7, [R1+0x9d8] ;  /* 0x0009d80001077983 */ /* 0x000e220000100800 */
[----:B---3--:R-:W-:-:S05]  /*9480*/  IMAD.X R5, R29, 0x1, R5, P2 ;  /* 0x000000011d057824 */ /* 0x008fca00010e0605 */
[----:B------:R1:W3:Y:S04]  /*9490*/  @!P0 LDG.E.U8 R21, desc[UR40][R4.64] ;  /* 0x0000002804158981 */ /* 0x0002e8000c1e1100 */
[----:B------:R-:W1:Y:S01]  /*94a0*/  LDL R5, [R1+0x9d0] ;  /* 0x0009d00001057983 */ /* 0x000e620000100800 */
[----:B------:R-:W-:-:S03]  /*94b0*/  IADD3 R2, P1, PT, R28, R3, RZ ;  /* 0x000000031c027210 */ /* 0x000fc60007f3e0ff */
[----:B------:R-:W2:Y:S01]  /*94c0*/  LDL R3, [R1+0x9c4] ;  /* 0x0009c40001037983 */ /* 0x000ea20000100800 */
[C---:B0-----:R-:W-:Y:S02]  /*94d0*/  IADD3 R6, P3, PT, R28.reuse, R7, RZ ;  /* 0x000000071c067210 */ /* 0x041fe40007f7e0ff */
[----:B------:R-:W-:Y:S02]  /*94e0*/  PRMT R19, RZ, 0x7610, R19 ;  /* 0x00007610ff137816 */ /* 0x000fe40000000013 */
[----:B------:R-:W-:Y:S01]  /*94f0*/  PRMT R17, RZ, 0x7610, R17 ;  /* 0x00007610ff117816 */ /* 0x000fe20000000011 */
[----:B------:R-:W-:Y:S01]  /*9500*/  IMAD.X R7, R29, 0x1, R26, P3 ;  /* 0x000000011d077824 */ /* 0x000fe200018e061a */
[----:B------:R-:W-:Y:S01]  /*9510*/  PRMT R16, RZ, 0x7610, R16 ;  /* 0x00007610ff107816 */ /* 0x000fe20000000010 */
[----:B------:R-:W3:Y:S04]  /*9520*/  LDL R26, [R1+0x970] ;  /* 0x00097000011a7983 */ /* 0x000ee80000100800 */
[----:B------:R-:W3:Y:S04]  /*9530*/  @!P0 LDG.E.U8 R19, desc[UR40][R6.64] ;  /* 0x0000002806138981 */ /* 0x000ee8000c1e1100 */
[----:B------:R-:W3:Y:S01]  /*9540*/  LDL R7, [R1+0x9ec] ;  /* 0x0009ec0001077983 */ /* 0x000ee20000100800 */
[----:B-1----:R-:W-:-:S05]  /*9550*/  IADD3 R4, P2, PT, R28, R5, RZ ;  /* 0x000000051c047210 */ /* 0x002fca0007f5e0ff */
[C---:B----4-:R-:W-:Y:S02]  /*9560*/  IMAD.X R5, R29.reuse, 0x1, R27, P2 ;  /* 0x000000011d057824 */ /* 0x050fe400010e061b */
[----:B--2---:R-:W-:Y:S01]  /*9570*/  IMAD.X R3, R29, 0x1, R3, P1 ;  /* 0x000000011d037824 */ /* 0x004fe200008e0603 */
[----:B------:R-:W-:Y:S01]  /*9580*/  PRMT R14, RZ, 0x7610, R14 ;  /* 0x00007610ff0e7816 */ /* 0x000fe2000000000e */
[----:B------:R-:W2:Y:S04]  /*9590*/  LDL R27, [R1+0x990] ;  /* 0x00099000011b7983 */ /* 0x000ea80000100800 */
[----:B------:R-:W4:Y:S04]  /*95a0*/  @!P0 LDG.E.U8 R18, desc[UR40][R4.64] ;  /* 0x0000002804128981 */ /* 0x000f28000c1e1100 */
[----:B------:R0:W2:Y:S04]  /*95b0*/  @!P0 LDG.E.U8 R17, desc[UR40][R2.64] ;  /* 0x0000002802118981 */ /* 0x0000a8000c1e1100 */
[----:B------:R-:W2:Y:S04]  /*95c0*/  LDL R4, [R1+0x9f0] ;  /* 0x0009f00001047983 */ /* 0x000ea80000100800 */
[----:B------:R-:W3:Y:S04]  /*95d0*/  LDL R5, [R1+0x9e8] ;  /* 0x0009e80001057983 */ /* 0x000ee80000100800 */
[----:B------:R-:W4:Y:S01]  /*95e0*/  LDL R3, [R1+0x9dc] ;  /* 0x0009dc0001037983 */ /* 0x000f220000100800 */
[----:B0-----:R-:W-:-:S03]  /*95f0*/  IADD3 R2, P1, PT, R28, R23, RZ ;  /* 0x000000171c027210 */ /* 0x001fc60007f3e0ff */
[----:B------:R-:W4:Y:S01]  /*9600*/  LDL R23, [R1+0x980] ;  /* 0x0009800001177983 */ /* 0x000f220000100800 */
[C---:B--2---:R-:W-:Y:S02]  /*9610*/  IADD3 R6, P3, PT, R28.reuse, R4, RZ ;  /* 0x000000041c067210 */ /* 0x044fe40007f7e0ff */
[----:B---3--:R-:W-:Y:S02]  /*9620*/  IADD3 R4, P2, PT, R28, R5, RZ ;  /* 0x000000051c047210 */ /* 0x008fe40007f5e0ff */
[----:B------:R-:W2:Y:S01]  /*9630*/  LDL R5, [R1+0x9e4] ;  /* 0x0009e40001057983 */ /* 0x000ea20000100800 */
[C---:B------:R-:W-:Y:S02]  /*9640*/  IMAD.X R7, R29.reuse, 0x1, R7, P3 ;  /* 0x000000011d077824 */ /* 0x040fe400018e0607 */
[----:B----4-:R-:W-:-:S03]  /*9650*/  IMAD.X R3, R29, 0x1, R3, P1 ;  /* 0x000000011d037824 */ /* 0x010fc600008e0603 */
[----:B------:R0:W3:Y:S04]  /*9660*/  @!P0 LDG.E.U8 R16, desc[UR40][R6.64] ;  /* 0x0000002806108981 */ /* 0x0000e8000c1e1100 */
[----:B------:R1:W4:Y:S04]  /*9670*/  @!P0 LDG.E.U8 R14, desc[UR40][R2.64] ;  /* 0x00000028020e8981 */ /* 0x000328000c1e1100 */
[----:B------:R-:W3:Y:S04]  /*9680*/  LDL R7, [R1+0x98c] ;  /* 0x00098c0001077983 */ /* 0x000ee80000100800 */
[----:B------:R-:W4:Y:S01]  /*9690*/  LDL R3, [R1+0x96c] ;  /* 0x00096c0001037983 */ /* 0x000f220000100800 */
[----:B------:R-:W-:-:S02]  /*96a0*/  PRMT R15, RZ, 0x7610, R15 ;  /* 0x00007610ff0f7816 */ /* 0x000fc4000000000f */
[C---:B0-----:R-:W-:Y:S02]  /*96b0*/  IADD3 R6, P3, PT, R28.reuse, R27, RZ ;  /* 0x0000001b1c067210 */ /* 0x041fe40007f7e0ff */
[----:B-1----:R-:W-:Y:S01]  /*96c0*/  IADD3 R2, P1, PT, R28, R26, RZ ;  /* 0x0000001a1c027210 */ /* 0x002fe20007f3e0ff */
[----:B------:R-:W4:Y:S01]  /*96d0*/  LDL R27, [R1+0x92c] ;  /* 0x00092c00011b7983 */ /* 0x000f220000100800 */
[----:B------:R-:W-:Y:S02]  /*96e0*/  PRMT R13, RZ, 0x7610, R13 ;  /* 0x00007610ff0d7816 */ /* 0x000fe4000000000d */
[----:B------:R-:W-:Y:S01]  /*96f0*/  PRMT R11, RZ, 0x7610, R11 ;  /* 0x00007610ff0b7816 */ /* 0x000fe2000000000b */
[----:B------:R-:W4:Y:S01]  /*9700*/  LDL R26, [R1+0x9fc] ;  /* 0x0009fc00011a7983 */ /* 0x000f220000100800 */
[----:B--2---:R-:W-:-:S05]  /*9710*/  IMAD.X R5, R29, 0x1, R5, P2 ;  /* 0x000000011d057824 */ /* 0x004fca00010e0605 */
[----:B------:R0:W2:Y:S04]  /*9720*/  @!P0 LDG.E.U8 R15, desc[UR40][R4.64] ;  /* 0x00000028040f8981 */ /* 0x0000a8000c1e1100 */
[----:B------:R-:W2:Y:S01]  /*9730*/  LDL R5, [R1+0x97c] ;  /* 0x00097c0001057983 */ /* 0x000ea20000100800 */
[C---:B---3--:R-:W-:Y:S02]  /*9740*/  IMAD.X R7, R29.reuse, 0x1, R7, P3 ;  /* 0x000000011d077824 */ /* 0x048fe400018e0607 */
[----:B----4-:R-:W-:-:S03]  /*9750*/  IMAD.X R3, R29, 0x1, R3, P1 ;  /* 0x000000011d037824 */ /* 0x010fc600008e0603 */
[----:B------:R1:W3:Y:S04]  /*9760*/  @!P0 LDG.E.U8 R13, desc[UR40][R6.64] ;  /* 0x00000028060d8981 */ /* 0x0002e8000c1e1100 */
[----:B------:R4:W3:Y:S01]  /*9770*/  @!P0 LDG.E.U8 R11, desc[UR40][R2.64] ;  /* 0x00000028020b8981 */ /* 0x0008e2000c1e1100 */
[----:B0-----:R-:W-:-:S03]  /*9780*/  IADD3 R4, P2, PT, R28, R23, RZ ;  /* 0x000000171c047210 */ /* 0x001fc60007f5e0ff */
[----:B------:R-:W3:Y:S04]  /*9790*/  LDL R23, [R1+0xa0c] ;  /* 0x000a0c0001177983 */ /* 0x000ee80000100800 */
[----:B------:R-:W1:Y:S04]  /*97a0*/  LDL R7, [R1+0xa18] ;  /* 0x000a180001077983 */ /* 0x000e680000100800 */
[----:B------:R-:W4:Y:S01]  /*97b0*/  LDL R3, [R1+0xa28] ;  /* 0x000a280001037983 */ /* 0x000f220000100800 */
[----:B------:R-:W-:Y:S01]  /*97c0*/  PRMT R12, RZ, 0x7610, R12 ;  /* 0x00007610ff0c7816 */ /* 0x000fe2000000000c */
[----:B--2---:R-:W-:-:S05]  /*97d0*/  IMAD.X R5, R29, 0x1, R5, P2 ;  /* 0x000000011d057824 */ /* 0x004fca00010e0605 */
[----:B------:R0:W2:Y:S04]  /*97e0*/  @!P0 LDG.E.U8 R12, desc[UR40][R4.64] ;  /* 0x00000028040c8981 */ /* 0x0000a8000c1e1100 */
[----:B------:R-:W0:Y:S01]  /*97f0*/  LDL R5, [R1+0xa20] ;  /* 0x000a200001057983 */ /* 0x000e220000100800 */
[C---:B-1----:R-:W-:Y:S02]  /*9800*/  IADD3 R6, P3, PT, R28.reuse, R7, RZ ;  /* 0x000000071c067210 */ /* 0x042fe40007f7e0ff */
[----:B----4-:R-:W-:-:S03]  /*9810*/  IADD3 R2, P1, PT, R28, R3, RZ ;  /* 0x000000031c027210 */ /* 0x010fc60007f3e0ff */
[C---:B------:R-:W-:Y:S02]  /*9820*/  IMAD.X R7, R29.reuse, 0x1, R27, P3 ;  /* 0x000000011d077824 */ /* 0x040fe400018e061b */
[----:B------:R-:W1:Y:S01]  /*9830*/  LDS.U8 R27, [R0+UR5+0x2008] ;  /* 0x00200805001b7984 */ /* 0x000e620008000000 */
[----:B---3--:R-:W-:-:S03]  /*9840*/  IMAD.X R3, R29, 0x1, R23, P1 ;  /* 0x000000011d037824 */ /* 0x008fc600008e0617 */
[----:B------:R-:W3:Y:S04]  /*9850*/  LDS.U8 R23, [R0+UR5+0x2200] ;  /* 0x0022000500177984 */ /* 0x000ee80008000000 */
[----:B-1----:R-:W-:Y:S04]  /*9860*/  STL [R1+0x64], R27 ;  /* 0x0000641b01007387 */ /* 0x002fe80000100800 */
[----:B------:R-:W-:Y:S04]  /*9870*/  LDS.U8 R27, [R0+UR5+0x288] ;  /* 0x00028805001b7984 */ /* 0x000fe80008000000 */
[----:B---3--:R-:W-:Y:S04]  /*9880*/  STL [R1+0x60], R23 ;  /* 0x0000601701007387 */ /* 0x008fe80000100800 */
[----:B------:R-:W-:Y:S01]  /*9890*/  LDS.U8 R23, [R0+UR5+0x88] ;  /* 0x0000880500177984 */ /* 0x000fe20008000000 */
[----:B0-----:R-:W-:-:S05]  /*98a0*/  IADD3 R4, P2, PT, R28, R5, RZ ;  /* 0x000000051c047210 */ /* 0x001fca0007f5e0ff */
[----:B------:R-:W-:Y:S02]  /*98b0*/  IMAD.X R5, R29, 0x1, R26, P2 ;  /* 0x000000011d057824 */ /* 0x000fe400010e061a */
[----:B------:R-:W0:Y:S04]  /*98c0*/  LDS.U8 R26, [R0+UR5+0x80] ;  /* 0x00008005001a7984 */ /* 0x000e280008000000 */
[----:B0-----:R-:W-:Y:S04]  /*98d0*/  STL [R1+0x9c], R26 ;  /* 0x00009c1a01007387 */ /* 0x001fe80000100800 */
[----:B------:R-:W0:Y:S04]  /*98e0*/  LDS.U8 R26, [R0+UR5+0x280] ;  /* 0x00028005001a7984 */ /* 0x000e280008000000 */
[----:B------:R-:W-:Y:S04]  /*98f0*/  STL [R1+0x98], R27 ;  /* 0x0000981b01007387 */ /* 0x000fe80000100800 */
[----:B------:R-:W1:Y:S04]  /*9900*/  LDS.U8 R27, [R0+UR5+0x2080] ;  /* 0x00208005001b7984 */ /* 0x000e680008000000 */
[----:B------:R-:W-:Y:S04]  /*9910*/  STL [R1+0x94], R23 ;  /* 0x0000941701007387 */ /* 0x000fe80000100800 */
[----:B------:R-:W3:Y:S04]  /*9920*/  LDS.U8 R23, [R0+UR5+0x2288] ;  /* 0x0022880500177984 */ /* 0x000ee80008000000 */
[----:B0-----:R-:W-:Y:S04]  /*9930*/  STL [R1+0x90], R26 ;  /* 0x0000901a01007387 */ /* 0x001fe80000100800 */
[----:B------:R-:W0:Y:S04]  /*9940*/  LDS.U8 R26, [R0+UR5+0x2088] ;  /* 0x00208805001a7984 */ /* 0x000e280008000000 */
[----:B-1----:R-:W-:Y:S04]  /*9950*/  STL [R1+0xac], R27 ;  /* 0x0000ac1b01007387 */ /* 0x002fe80000100800 */
[----:B------:R-:W1:Y:S04]  /*9960*/  LDS.U8 R27, [R0+UR5+0x2280] ;  /* 0x00228005001b7984 */ /* 0x000e680008000000 */
[----:B---3--:R-:W-:Y:S04]  /*9970*/  STL [R1+0xa8], R23 ;  /* 0x0000a81701007387 */ /* 0x008fe80000100800 */
        /* <DEDUP_REMOVED lines=28> */
[----:B---3--:R-:W-:Y:S04]  /*9b40*/  STL [R1+0xa60], R23 ;  /* 0x000a601701007387 */ /* 0x008fe80000100800 */
[----:B------:R-:W1:Y:S01]  /*9b50*/  LDS.U8 R23, [R0+UR5+0x2188] ;  /* 0x0021880500177984 */ /* 0x000e620008000000 */
[----:B------:R-:W-:-:S02]  /*9b60*/  PRMT R9, RZ, 0x7610, R9 ;  /* 0x00007610ff097816 */ /* 0x000fc40000000009 */
[----:B------:R-:W-:Y:S02]  /*9b70*/  PRMT R10, RZ, 0x7610, R10 ;  /* 0x00007610ff0a7816 */ /* 0x000fe4000000000a */
[----:B------:R-:W-:Y:S02]  /*9b80*/  PRMT R8, RZ, 0x7610, R8 ;  /* 0x00007610ff087816 */ /* 0x000fe40000000008 */
[----:B------:R-:W-:Y:S01]  /*9b90*/  LOP3.LUT R28, R0, 0x410, RZ, 0x3c, !PT ;  /* 0x00000410001c7812 */ /* 0x000fe200078e3cff */
[----:B------:R3:W4:Y:S04]  /*9ba0*/  @!P0 LDG.E.U8 R9, desc[UR40][R4.64] ;  /* 0x0000002804098981 */ /* 0x000728000c1e1100 */
[----:B------:R-:W2:Y:S04]  /*9bb0*/  @!P0 LDG.E.U8 R10, desc[UR40][R6.64] ;  /* 0x00000028060a8981 */ /* 0x000ea8000c1e1100 */
[----:B------:R0:W2:Y:S04]  /*9bc0*/  @!P0 LDG.E.U8 R8, desc[UR40][R2.64] ;  /* 0x0000002802088981 */ /* 0x0000a8000c1e1100 */
[----:B---3--:R-:W-:Y:S04]  /*9bd0*/  LDS.U8 R5, [R0+UR5+0x8] ;  /* 0x0000080500057984 */ /* 0x008fe80008000000 */
[----:B0-----:R-:W-:Y:S04]  /*9be0*/  STL [R1+0xa5c], R26 ;  /* 0x000a5c1a01007387 */ /* 0x001fe80000100800 */
[----:B------:R-:W-:Y:S04]  /*9bf0*/  STL [R1+0x12cc], R0 ;  /* 0x0012cc0001007387 */ /* 0x000fe80000100800 */
[----:B------:R-:W0:Y:S04]  /*9c00*/  LDS.U8 R26, [R0+UR5+0x2380] ;  /* 0x00238005001a7984 */ /* 0x000e280008000000 */
[----:B------:R-:W-:Y:S04]  /*9c10*/  LDS.U8 R3, [R0+UR5] ;  /* 0x0000000500037984 */ /* 0x000fe80008000000 */
[----:B-1----:R-:W-:Y:S04]  /*9c20*/  STL [R1+0xa68], R23 ;  /* 0x000a681701007387 */ /* 0x002fe80000100800 */
[----:B------:R-:W-:Y:S04]  /*9c30*/  LDS.U8 R2, [R0+UR5+0x208] ;  /* 0x0002080500027984 */ /* 0x000fe80008000000 */
[----:B------:R-:W-:Y:S04]  /*9c40*/  LDS.U8 R4, [R0+UR5+0x200] ;  /* 0x0002000500047984 */ /* 0x000fe80008000000 */
[----:B------:R-:W-:Y:S04]  /*9c50*/  LDS.U8 R7, [R0+UR5+0x2000] ;  /* 0x0020000500077984 */ /* 0x000fe80008000000 */
[----:B------:R-:W-:Y:S04]  /*9c60*/  LDS.U8 R6, [R0+UR5+0x2208] ;  /* 0x0022080500067984 */ /* 0x000fe80008000000 */
[----:B------:R-:W1:Y:S04]  /*9c70*/  LDS.U8 R23, [R28+UR5] ;  /* 0x000000051c177984 */ /* 0x000e680008000000 */
        /* <DEDUP_REMOVED lines=44> */
[----:B-1----:R-:W-:Y:S04]  /*9f40*/  STL [R1+0xb1c], R23 ;  /* 0x000b1c1701007387 */ /* 0x002fe80000100800 */
[----:B------:R-:W0:Y:S04]  /*9f50*/  LDS.U8 R23, [R28+UR5+0x2300] ;  /* 0x002300051c177984 */ /* 0x000e280008000000 */
[----:B---3--:R-:W-:Y:S04]  /*9f60*/  STL [R1+0xb28], R0 ;  /* 0x000b280001007387 */ /* 0x008fe80000100800 */
[----:B------:R-:W1:Y:S04]  /*9f70*/  LDS.U8 R0, [R28+UR5+0x180] ;  /* 0x000180051c007984 */ /* 0x000e680008000000 */
[----:B0-----:R-:W-:Y:S04]  /*9f80*/  STL [R1+0xb24], R23 ;  /* 0x000b241701007387 */ /* 0x001fe80000100800 */
[----:B------:R-:W0:Y:S04]  /*9f90*/  LDS.U8 R23, [R28+UR5+0x388] ;  /* 0x000388051c177984 */ /* 0x000e280008000000 */
[----:B-1----:R-:W-:Y:S04]  /*9fa0*/  STL [R1+0xb50], R0 ;  /* 0x000b500001007387 */ /* 0x002fe80000100800 */
[----:B------:R-:W1:Y:S04]  /*9fb0*/  LDS.U8 R0, [R28+UR5+0x188] ;  /* 0x000188051c007984 */ /* 0x000e680008000000 */
[----:B0-----:R-:W-:Y:S04]  /*9fc0*/  STL [R1+0xb4c], R23 ;  /* 0x000b4c1701007387 */ /* 0x001fe80000100800 */
[----:B------:R-:W-:Y:S04]  /*9fd0*/  LDS.U8 R23, [R28+UR5+0x2180] ;  /* 0x002180051c177984 */ /* 0x000fe80008000000 */
[----:B-1----:R-:W-:Y:S04]  /*9fe0*/  STL [R1+0xb58], R0 ;  /* 0x000b580001007387 */ /* 0x002fe80000100800 */
[----:B------:R-:W0:Y:S01]  /*9ff0*/  LDS.U8 R0, [R28+UR5+0x380] ;  /* 0x000380051c007984 */ /* 0x000e220008000000 */
[----:B------:R-:W1:Y:S03]  /*a000*/  S2R R29, SR_TID.X ;  /* 0x00000000001d7919 */ /* 0x000e660000002100 */
[----:B0-----:R-:W-:Y:S04]  /*a010*/  STL [R1+0xb54], R0 ;  /* 0x000b540001007387 */ /* 0x001fe80000100800 */
[----:B------:R-:W-:Y:S04]  /*a020*/  STL [R1+0xb60], R23 ;  /* 0x000b601701007387 */ /* 0x000fe80000100800 */
[----:B------:R-:W0:Y:S01]  /*a030*/  LDS.U8 R23, [R28+UR5+0x2388] ;  /* 0x002388051c177984 */ /* 0x000e220008000000 */
[----:B------:R-:W3:Y:S01]  /*a040*/  S2R R27, SR_TID.X ;  /* 0x00000000001b7919 */ /* 0x000ee20000002100 */
[----:B-1----:R-:W-:-:S04]  /*a050*/  SHF.R.U32.HI R29, RZ, 0x2, R29 ;  /* 0x00000002ff1d7819 */ /* 0x002fc8000001161d */
[----:B------:R-:W-:Y:S01]  /*a060*/  SGXT.U32 R29, R29, 0x3 ;  /* 0x000000031d1d781a */ /* 0x000fe20000000000 */
[----:B0-----:R-:W-:Y:S04]  /*a070*/  STL [R1+0xb5c], R23 ;  /* 0x000b5c1701007387 */ /* 0x001fe80000100800 */
[----:B------:R-:W0:Y:S04]  /*a080*/  LDS.U8 R23, [R28+UR5+0x2188] ;  /* 0x002188051c177984 */ /* 0x000e280008000000 */
[----:B------:R-:W1:Y:S01]  /*a090*/  LDS.U8 R28, [R28+UR5+0x2380] ;  /* 0x002380051c1c7984 */ /* 0x000e620008000000 */
[----:B---3--:R-:W-:-:S02]  /*a0a0*/  LOP3.LUT R26, R27, 0x3, RZ, 0xc0, !PT ;  /* 0x000000031b1a7812 */ /* 0x008fc400078ec0ff */
[----:B------:R-:W-:-:S03]  /*a0b0*/  SHF.R.U32.HI R27, RZ, 0x3, R27 ;  /* 0x00000003ff1b7819 */ /* 0x000fc6000001161b */
[----:B------:R-:W-:Y:S01]  /*a0c0*/  IMAD R26, R26, 0x820, RZ ;  /* 0x000008201a1a7824 */ /* 0x000fe200078e02ff */
[----:B------:R-:W-:-:S04]  /*a0d0*/  LOP3.LUT R0, R29, 0x30, R27, 0xf8, !PT ;  /* 0x000000301d007812 */ /* 0x000fc800078ef81b */
[----:B------:R-:W-:-:S04]  /*a0e0*/  LOP3.LUT R0, R26, R0, RZ, 0x3c, !PT ;  /* 0x000000001a007212 */ /* 0x000fc800078e3cff */
[----:B------:R-:W-:Y:S01]  /*a0f0*/  LOP3.LUT R0, R0, 0x40, RZ, 0x3c, !PT ;  /* 0x0000004000007812 */ /* 0x000fe200078e3cff */
[----:B0-----:R0:W-:Y:S04]  /*a100*/  STL [R1+0xb68], R23 ;  /* 0x000b681701007387 */ /* 0x0011e80000100800 */
[----:B0-----:R-:W3:Y:S04]  /*a110*/  LDL.LU R23, [R1+0x2050] ;  /* 0x0020500001177983 */ /* 0x001ee80000300800 */
[----:B-1----:R-:W-:Y:S04]  /*a120*/  STL [R1+0xb64], R28 ;  /* 0x000b641c01007387 */ /* 0x002fe80000100800 */
[----:B------:R-:W0:Y:S04]  /*a130*/  LDS.U8 R28, [R0+UR5] ;  /* 0x00000005001c7984 */ /* 0x000e280008000000 */
[----:B0-----:R-:W-:Y:S04]  /*a140*/  STL [R1+0xc4], R28 ;  /* 0x0000c41c01007387 */ /* 0x001fe80000100800 */
[----:B------:R-:W0:Y:S04]  /*a150*/  LDS.U8 R28, [R0+UR5+0x208] ;  /* 0x00020805001c7984 */ /* 0x000e280008000000 */
        /* <DEDUP_REMOVED lines=51> */
[----:B------:R-:W0:Y:S01]  /*a490*/  LDS.U8 R28, [R0+UR5+0x380] ;  /* 0x00038005001c7984 */ /* 0x000e220008000000 */
[----:B------:R-:W-:-:S04]  /*a4a0*/  LOP3.LUT R29, R29, 0x30, R27, 0xf8, !PT ;  /* 0x000000301d1d7812 */ /* 0x000fc800078ef81b */
[----:B------:R-:W-:Y:S02]  /*a4b0*/  LOP3.LUT R29, R26, R29, RZ, 0x3c, !PT ;  /* 0x0000001d1a1d7212 */ /* 0x000fe400078e3cff */
[----:B------:R-:W-:Y:S04]  /*a4c0*/  LDS.U8 R26, [R0+UR5+0x2388] ;  /* 0x00238805001a7984 */ /* 0x000fe80008000000 */
[----:B0-----:R-:W-:Y:S04]  /*a4d0*/  STL [R1+0xa74], R28 ;  /* 0x000a741c01007387 */ /* 0x001fe80000100800 */
[----:B------:R-:W0:Y:S04]  /*a4e0*/  LDS.U8 R28, [R0+UR5+0x2180] ;  /* 0x00218005001c7984 */ /* 0x000e280008000000 */
[----:B0-----:R0:W-:Y:S04]  /*a4f0*/  STL [R1+0xa80], R28 ;  /* 0x000a801c01007387 */ /* 0x0011e80000100800 */
[----:B0-----:R-:W2:Y:S04]  /*a500*/  LDL.LU R28, [R1+0x204c] ;  /* 0x00204c00011c7983 */ /* 0x001ea80000300800 */
[----:B------:R-:W2:Y:S04]  /*a510*/  LDL.LU R27, [R1+0x2048] ;  /* 0x00204800011b7983 */ /* 0x000ea80000300800 */
[----:B------:R-:W-:Y:S04]  /*a520*/  STL [R1+0xa7c], R26 ;  /* 0x000a7c1a01007387 */ /* 0x000fe80000100800 */
[----:B------:R-:W0:Y:S04]  /*a530*/  LDS.U8 R26, [R0+UR5+0x2188] ;  /* 0x00218805001a7984 */ /* 0x000e280008000000 */
[----:B------:R-:W1:Y:S01]  /*a540*/  LDS.U8 R0, [R0+UR5+0x2380] ;  /* 0x0023800500007984 */ /* 0x000e620008000000 */
[----:B------:R-:W-:-:S03]  /*a550*/  LOP3.LUT R29, R29, 0x450, RZ, 0x3c, !PT ;  /* 0x000004501d1d7812 */ /* 0x000fc600078e3cff */
[----:B0-----:R-:W-:Y:S04]  /*a560*/  STL [R1+0xa88], R26 ;  /* 0x000a881a01007387 */ /* 0x001fe80000100800 */
[----:B------:R-:W0:Y:S04]  /*a570*/  LDS.U8 R26, [R29+UR5] ;  /* 0x000000051d1a7984 */ /* 0x000e280008000000 */
[----:B-1----:R-:W-:Y:S04]  /*a580*/  STL [R1+0xa84], R0 ;  /* 0x000a840001007387 */ /* 0x002fe80000100800 */
[----:B------:R-:W1:Y:S04]  /*a590*/  LDS.U8 R0, [R29+UR5+0x208] ;  /* 0x000208051d007984 */ /* 0x000e680008000000 */
[----:B0-----:R-:W-:Y:S04]  /*a5a0*/  STL [R1+0xab0], R26 ;  /* 0x000ab01a01007387 */ /* 0x001fe80000100800 */
[----:B------:R-:W0:Y:S04]  /*a5b0*/  LDS.U8 R26, [R29+UR5+0x8] ;  /* 0x000008051d1a7984 */ /* 0x000e280008000000 */
        /* <DEDUP_REMOVED lines=45> */
[----:B------:R-:W0:Y:S04]  /*a890*/  LDS.U8 R0, [R29+UR5+0x388] ;  /* 0x000388051d007984 */ /* 0x000e280008000000 */
[----:B0-----:R-:W-:Y:S04]  /*a8a0*/  STL [R1+0x1420], R0 ;  /* 0x0014200001007387 */ /* 0x001fe80000100800 */
[----:B------:R-:W-:Y:S04]  /*a8b0*/  STL [R1+0xb70], R26 ;  /* 0x000b701a01007387 */ /* 0x000fe80000100800 */
[----:B------:R-:W0:Y:S04]  /*a8c0*/  LDS.U8 R0, [R29+UR5+0x188] ;  /* 0x000188051d007984 */ /* 0x000e280008000000 */
[----:B------:R-:W1:Y:S04]  /*a8d0*/  LDS.U8 R26, [R29+UR5+0x380] ;  /* 0x000380051d1a7984 */ /* 0x000e680008000000 */
[----:B0-----:R-:W-:Y:S04]  /*a8e0*/  STL [R1+0xb78], R0 ;  /* 0x000b780001007387 */ /* 0x001fe80000100800 */
[----:B-1----:R-:W-:Y:S04]  /*a8f0*/  STL [R1+0xb74], R26 ;  /* 0x000b741a01007387 */ /* 0x002fe80000100800 */
[----:B------:R-:W0:Y:S04]  /*a900*/  LDS.U8 R26, [R29+UR5+0x2180] ;  /* 0x002180051d1a7984 */ /* 0x000e280008000000 */
[----:B0-----:R-:W-:Y:S04]  /*a910*/  STL [R1+0xb80], R26 ;  /* 0x000b801a01007387 */ /* 0x001fe80000100800 */
[----:B------:R-:W0:Y:S01]  /*a920*/  LDS.U8 R26, [R29+UR5+0x2388] ;  /* 0x002388051d1a7984 */ /* 0x000e220008000000 */
[----:B------:R-:W1:Y:S03]  /*a930*/  S2R R0, SR_TID.X ;  /* 0x0000000000007919 */ /* 0x000e660000002100 */
[----:B0-----:R-:W-:Y:S04]  /*a940*/  STL [R1+0xb7c], R26 ;  /* 0x000b7c1a01007387 */ /* 0x001fe80000100800 */
[----:B------:R-:W0:Y:S04]  /*a950*/  LDS.U8 R26, [R29+UR5+0x2188] ;  /* 0x002188051d1a7984 */ /* 0x000e280008000000 */
[----:B------:R-:W1:Y:S04]  /*a960*/  LDS.U8 R29, [R29+UR5+0x2380] ;  /* 0x002380051d1d7984 */ /* 0x000e680008000000 */
[----:B0-----:R1:W-:Y:S02]  /*a970*/  STL [R1+0xb88], R26 ;  /* 0x000b881a01007387 */ /* 0x0013e40000100800 */
[----:B-1----:R-:W-:-:S04]  /*a980*/  SHF.R.S32.HI R26, RZ, 0x7, R0 ;  /* 0x00000007ff1a7819 */ /* 0x002fc80000011400 */
[----:B------:R-:W-:-:S04]  /*a990*/  SGXT R26, R26, 0x1 ;  /* 0x000000011a1a781a */ /* 0x000fc80000000200 */
[----:B------:R-:W-:-:S04]  /*a9a0*/  LOP3.LUT R26, R26, 0x90, RZ, 0xc0, !PT ;  /* 0x000000901a1a7812 */ /* 0x000fc800078ec0ff */
[----:B------:R-:W-:Y:S01]  /*a9b0*/  LOP3.LUT R26, R26, 0x17f, R0, 0x78, !PT ;  /* 0x0000017f1a1a7812 */ /* 0x000fe200078e7800 */
[----:B------:R-:W-:Y:S06]  /*a9c0*/  BAR.SYNC.DEFER_BLOCKING 0x0 ;  /* 0x0000000000007b1d */ /* 0x000fec0000010000 */
[----:B------:R-:W4:Y:S04]  /*a9d0*/  LDL R0, [R1+0x34] ;  /* 0x0000340001007983 */ /* 0x000f280000100800 */
[----:B------:R0:W-:Y:S02]  /*a9e0*/  STL [R1+0xb84], R29 ;  /* 0x000b841d01007387 */ /* 0x0001e40000100800 */
[----:B0-----:R-:W0:Y:S02]  /*a9f0*/  S2R R29, SR_TID.X ;  /* 0x00000000001d7919 */ /* 0x001e240000002100 */
[----:B------:R1:W-:Y:S04]  /*aa00*/  STS.U8 [R26+UR5], R16 ;  /* 0x000000101a007988 */ /* 0x0003e80008000005 */
[----:B------:R2:W-:Y:S04]  /*aa10*/  STS.U8 [R26+UR5+0x200], R15 ;  /* 0x0002000f1a007988 */ /* 0x0005e80008000005 */
[----:B------:R3:W-:Y:S04]  /*aa20*/  STS.U8 [R26+UR5+0x400], R14 ;  /* 0x0004000e1a007988 */ /* 0x0007e80008000005 */
[----:B-1----:R-:W4:Y:S04]  /*aa30*/  LDL.LU R16, [R1] ;  /* 0x0000000001107983 */ /* 0x002f280000300800 */
[----:B--2---:R-:W2:Y:S04]  /*aa40*/  LDL.LU R15, [R1+0x4] ;  /* 0x00000400010f7983 */ /* 0x004ea80000300800 */
[----:B---3--:R-:W3:Y:S01]  /*aa50*/  LDL.LU R26, [R1+0x2044] ;  /* 0x00204400011a7983 */ /* 0x008ee20000300800 */
[----:B0-----:R-:W-:-:S04]  /*aa60*/  SHF.R.S32.HI R14, RZ, 0x7, R29 ;  /* 0x00000007ff0e7819 */ /* 0x001fc8000001141d */
[----:B------:R-:W-:-:S04]  /*aa70*/  SGXT R14, R14, 0x1 ;  /* 0x000000010e0e781a */ /* 0x000fc80000000200 */
[----:B------:R-:W-:-:S04]  /*aa80*/  LOP3.LUT R14, R14, 0x90, RZ, 0xc0, !PT ;  /* 0x000000900e0e7812 */ /* 0x000fc800078ec0ff */
[----:B------:R-:W-:Y:S02]  /*aa90*/  LOP3.LUT R14, R14, 0x17f, R29, 0x78, !PT ;  /* 0x0000017f0e0e7812 */ /* 0x000fe400078e781d */
[----:B------:R-:W4:Y:S04]  /*aaa0*/  LDL.LU R29, [R1+0x2040] ;  /* 0x00204000011d7983 */ /* 0x000f280000300800 */
[----:B------:R0:W-:Y:S04]  /*aab0*/  STS.U8 [R14+UR5+0x600], R19 ;  /* 0x000600130e007988 */ /* 0x0001e80008000005 */
[----:B------:R1:W-:Y:S04]  /*aac0*/  STS.U8 [R14+UR5+0x800], R18 ;  /* 0x000800120e007988 */ /* 0x0003e80008000005 */
[----:B------:R1:W-:Y:S04]  /*aad0*/  STS.U8 [R14+UR5+0xa00], R17 ;  /* 0x000a00110e007988 */ /* 0x0003e80008000005 */
[----:B0-----:R-:W4:Y:S04]  /*aae0*/  LDL.LU R19, [R1+0x3c] ;  /* 0x00003c0001137983 */ /* 0x001f280000300800 */
[----:B-1----:R-:W4:Y:S04]  /*aaf0*/  LDL.LU R18, [R1+0x40] ;  /* 0x0000400001127983 */ /* 0x002f280000300800 */
        /* <DEDUP_REMOVED lines=9> */
[----:B0-----:R-:W4:Y:S04]  /*ab90*/  LDL.LU R25, [R1+0x18] ;  /* 0x0000180001197983 */ /* 0x001f280000300800 */
[----:B-1----:R-:W4:Y:S04]  /*aba0*/  LDL.LU R24, [R1+0x1c] ;  /* 0x00001c0001187983 */ /* 0x002f280000300800 */
[----:B------:R-:W-:Y:S04]  /*abb0*/  STS.U8 [R14+UR5+0x1600], R23 ;  /* 0x001600170e007988 */ /* 0x000fe80008000005 */
[----:B------:R-:W-:Y:S04]  /*abc0*/  STS.U8 [R14+UR5+0x1800], R13 ;  /* 0x0018000d0e007988 */ /* 0x000fe80008000005 */
[----:B------:R-:W-:Y:S04]  /*abd0*/  STS.U8 [R14+UR5+0x1a00], R28 ;  /* 0x001a001c0e007988 */ /* 0x000fe80008000005 */
[----:B------:R0:W-:Y:S04]  /*abe0*/  STS.U8 [R14+UR5+0x1c00], R12 ;  /* 0x001c000c0e007988 */ /* 0x0001e80008000005 */
[----:B------:R-:W-:Y:S04]  /*abf0*/  STS.U8 [R14+UR5+0x1e00], R27 ;  /* 0x001e001b0e007988 */ /* 0x000fe80008000005 */
[----:B------:R-:W-:Y:S01]  /*ac00*/  STS.U8 [R14+UR5+0x2000], R11 ;  /* 0x0020000b0e007988 */ /* 0x000fe20008000005 */
[----:B0-----:R-:W-:-:S03]  /*ac10*/  IMAD R12, R2, 0x100, R3 ;  /* 0x00000100020c7824 */ /* 0x001fc600078e0203 */
[----:B---3--:R-:W-:Y:S04]  /*ac20*/  STS.U8 [R14+UR5+0x2200], R26 ;  /* 0x0022001a0e007988 */ /* 0x008fe80008000005 */
[----:B--2---:R0:W-:Y:S04]  /*ac30*/  STS.U8 [R14+UR5+0x2400], R15 ;  /* 0x0024000f0e007988 */ /* 0x0041e80008000005 */
[----:B----4-:R1:W-:Y:S04]  /*ac40*/  STS.U8 [R14+UR5+0x2600], R16 ;  /* 0x002600100e007988 */ /* 0x0103e80008000005 */
[----:B0-----:R-:W2:Y:S04]  /*ac50*/  LDL.LU R15, [R1+0x64] ;  /* 0x00006400010f7983 */ /* 0x001ea80000300800 */
[----:B-1----:R-:W2:Y:S04]  /*ac60*/  LDL.LU R16, [R1+0x60] ;  /* 0x0000600001107983 */ /* 0x002ea80000300800 */
[----:B------:R-:W-:Y:S04]  /*ac70*/  STS.U8 [R14+UR5+0x2800], R29 ;  /* 0x0028001d0e007988 */ /* 0x000fe80008000005 */
[----:B------:R-:W-:Y:S04]  /*ac80*/  STS.U8 [R14+UR5+0x2a00], R20 ;  /* 0x002a00140e007988 */ /* 0x000fe80008000005 */
[----:B------:R0:W-:Y:S04]  /*ac90*/  STS.U8 [R14+UR5+0x2c00], R21 ;  /* 0x002c00150e007988 */ /* 0x0001e80008000005 */
[----:B------:R1:W-:Y:S04]  /*aca0*/  STS.U8 [R14+UR5+0x2e00], R22 ;  /* 0x002e00160e007988 */ /* 0x0003e80008000005 */
[----:B0-----:R-:W3:Y:S04]  /*acb0*/  LDL.LU.64 R20, [R1+0xe0] ;  /* 0x0000e00001147983 */ /* 0x001ee80000300a00 */
[----:B------:R-:W-:Y:S04]  /*acc0*/  STS.U8 [R14+UR5+0x3000], R24 ;  /* 0x003000180e007988 */ /* 0x000fe80008000005 */
[----:B------:R-:W-:Y:S04]  /*acd0*/  STS.U8 [R14+UR5+0x3200], R25 ;  /* 0x003200190e007988 */ /* 0x000fe80008000005 */
[----:B------:R-:W-:Y:S04]  /*ace0*/  STS.U8 [R14+UR5+0x3400], R17 ;  /* 0x003400110e007988 */ /* 0x000fe80008000005 */
[----:B------:R-:W-:Y:S04]  /*acf0*/  STS.U8 [R14+UR5+0x3600], R10 ;  /* 0x0036000a0e007988 */ /* 0x000fe80008000005 */
[----:B------:R-:W-:Y:S04]  /*ad00*/  STS.U8 [R14+UR5+0x3800], R18 ;  /* 0x003800120e007988 */ /* 0x000fe80008000005 */
[----:B------:R-:W-:Y:S04]  /*ad10*/  STS.U8 [R14+UR5+0x3a00], R9 ;  /* 0x003a00090e007988 */ /* 0x000fe80008000005 */
[----:B------:R-:W-:Y:S04]  /*ad20*/  STS.U8 [R14+UR5+0x3c00], R19 ;  /* 0x003c00130e007988 */ /* 0x000fe80008000005 */
[----:B------:R-:W-:Y:S01]  /*ad30*/  STS.U8 [R14+UR5+0x3e00], R8 ;  /* 0x003e00080e007988 */ /* 0x000fe20008000005 */
[----:B------:R-:W-:Y:S06]  /*ad40*/  BAR.SYNC.DEFER_BLOCKING 0x0 ;  /* 0x0000000000007b1d */ /* 0x000fec0000010000 */
[----:B-1----:R-:W3:Y:S04]  /*ad50*/  LDL.LU.64 R22, [R1+0xe8] ;  /* 0x0000e80001167983 */ /* 0x002ee80000300a00 */
[----:B------:R-:W0:Y:S02]  /*ad60*/  LDSM.16.M88.4 R24, [R0] ;  /* 0x000000000018783b */ /* 0x000e240000000200 */
[----:B0-----:R-:W-:-:S02]  /*ad70*/  IMAD.MOV.U32 R8, RZ, RZ, R26 ;  /* 0x000000ffff087224 */ /* 0x001fc400078e001a */
[----:B------:R-:W-:Y:S01]  /*ad80*/  IMAD.MOV.U32 R9, RZ, RZ, R27 ;  /* 0x000000ffff097224 */ /* 0x000fe200078e001b */
[----:B------:R-:W-:Y:S04]  /*ad90*/  STL.64 [R1+0x40], R24 ;  /* 0x0000401801007387 */ /* 0x000fe80000100a00 */
[----:B------:R-:W-:Y:S04]  /*ada0*/  STL.64 [R1+0x48], R26 ;  /* 0x0000481a01007387 */ /* 0x000fe80000100a00 */
[----:B------:R0:W-:Y:S04]  /*adb0*/  STL.64 [R1+0x2038], R8 ;  /* 0x0020380801007387 */ /* 0x0001e80000100a00 */
[----:B------:R-:W4:Y:S01]  /*adc0*/  LDL R3, [R1+0x34] ;  /* 0x0000340001037983 */ /* 0x000f220000100800 */
[----:B------:R-:W-:-:S02]  /*add0*/  IMAD.MOV.U32 R10, RZ, RZ, R24 ;  /* 0x000000ffff0a7224 */ /* 0x000fc400078e0018 */
[----:B------:R-:W-:Y:S02]  /*ade0*/  IMAD.MOV.U32 R0, RZ, RZ, R25 ;  /* 0x000000ffff007224 */ /* 0x000fe400078e0019 */
[----:B------:R-:W-:Y:S02]  /*adf0*/  IMAD R13, R4, 0x100, R5 ;  /* 0x00000100040d7824 */ /* 0x000fe400078e0205 */
[----:B------:R-:W-:Y:S01]  /*ae00*/  IMAD R14, R6, 0x100, R7 ;  /* 0x00000100060e7824 */ /* 0x000fe200078e0207 */
[----:B------:R-:W-:Y:S02]  /*ae10*/  F2FP.F16.E4M3.UNPACK_B R12, R12 ;  /* 0x0000000cff0c723e */ /* 0x000fe400020006ff */
[----:B------:R-:W-:Y:S02]  /*ae20*/  F2FP.F16.E4M3.UNPACK_B R13, R13 ;  /* 0x0000000dff0d723e */ /* 0x000fe400020006ff */
[----:B------:R-:W-:Y:S02]  /*ae30*/  F2FP.F16.E4M3.UNPACK_B R14, R14 ;  /* 0x0000000eff0e723e */ /* 0x000fe400020006ff */
[----:B0-----:R-:W-:-:S02]  /*ae40*/  F2FP.F16.E4M3.UNPACK_B R8, R10 ;  /* 0x0000000aff08723e */ /* 0x001fc400020006ff */
[----:B------:R-:W-:Y:S01]  /*ae50*/  F2FP.F16.E4M3.UNPACK_B R9, R0 ;  /* 0x00000000ff09723e */ /* 0x000fe200020006ff */
[----:B--2---:R-:W-:-:S05]  /*ae60*/  IMAD R15, R16, 0x100, R15 ;  /* 0x00000100100f7824 */ /* 0x004fca00078e020f */
[----:B------:R-:W-:Y:S01]  /*ae70*/  F2FP.F16.E4M3.UNPACK_B R15, R15 ;  /* 0x0000000fff0f723e */ /* 0x000fe200020006ff */
[----:B----4-:R-:W0:Y:S04]  /*ae80*/  LDSM.16.M88.4 R24, [R3+0x800] ;  /* 0x000800000318783b */ /* 0x010e280000000200 */
[----:B0-----:R-:W-:Y:S04]  /*ae90*/  STL.64 [R1+0x50], R24 ;  /* 0x0000501801007387 */ /* 0x001fe80000100a00 */
[----:B------:R-:W-:Y:S04]  /*aea0*/  STL.64 [R1+0x58], R26 ;  /* 0x0000581a01007387 */ /* 0x000fe80000100a00 */
[----:B------:R3:W-:Y:S02]  /*aeb0*/  STL.64 [R1+0x18], R8 ;  /* 0x0000180801007387 */ /* 0x0007e40000100a00 */
[----:B---3--:R-:W-:Y:S02]  /*aec0*/  HMMA.16816.F32 R8, R12, R8, R20 ;  /* 0x000000080c08723c */ /* 0x008fe40000001814 */
[----:B------:R-:W2:Y:S04]  /*aed0*/  LDL.LU R21, [R1+0x9c] ;  /* 0x00009c0001157983 */ /* 0x000ea80000300800 */
[----:B--2---:R0:W-:-:S13]  /*aee0*/  STL [R1+0x2030], R21 ;  /* 0x0020301501007387 */ /* 0x0041da0000100800 */
[----:B------:R-:W-:Y:S04]  /*aef0*/  STL.64 [R1+0xe0], R8 ;  /* 0x0000e00801007387 */ /* 0x000fe80000100a00 */
[----:B------:R-:W-:Y:S04]  /*af00*/  STL.64 [R1+0xe8], R10 ;  /* 0x0000e80a01007387 */ /* 0x000fe80000100a00 */
[----:B0-----:R-:W2:Y:S04]  /*af10*/  LDL.LU.64 R20, [R1+0x120] ;  /* 0x0001200001147983 */ /* 0x001ea80000300a00 */
[----:B------:R-:W2:Y:S04]  /*af20*/  LDL.LU.64 R22, [R1+0x128] ;  /* 0x0001280001167983 */ /* 0x000ea80000300a00 */
[----:B------:R-:W3:Y:S04]  /*af30*/  LDL.LU R17, [R1+0x98] ;  /* 0x0000980001117983 */ /* 0x000ee80000300800 */
[----:B------:R-:W3:Y:S04]  /*af40*/  LDL.LU R16, [R1+0x94] ;  /* 0x0000940001107983 */ /* 0x000ee80000300800 */
[----:B------:R-:W0:Y:S01]  /*af50*/  LDSM.16.M88.4 R8, [R3+0x1000] ;  /* 0x001000000308783b */ /* 0x000e220000000200 */
[----:B------:R-:W-:-:S02]  /*af60*/  IMAD.MOV.U32 R18, RZ, RZ, R26 ;  /* 0x000000ffff127224 */ /* 0x000fc400078e001a */
[----:B------:R-:W-:-:S05]  /*af70*/  IMAD.MOV.U32 R19, RZ, RZ, R27 ;  /* 0x000000ffff137224 */ /* 0x000fca00078e001b */
[----:B------:R-:W-:Y:S01]  /*af80*/  STL.64 [R1+0x2028], R18 ;  /* 0x0020281201007387 */ /* 0x000fe20000100a00 */
[----:B0-----:R-:W-:Y:S02]  /*af90*/  IMAD.MOV.U32 R4, RZ, RZ, R8 ;  /* 0x000000ffff047224 */ /* 0x001fe400078e0008 */
[----:B------:R-:W-:Y:S01]  /*afa0*/  IMAD.MOV.U32 R2, RZ, RZ, R9 ;  /* 0x000000ffff027224 */ /* 0x000fe200078e0009 */
[----:B---3--:R0:W-:Y:S04]  /*afb0*/  STL.64 [R1+0x2020], R16 ;  /* 0x0020201001007387 */ /* 0x0081e80000100a00 */
[----:B0-----:R-:W3:Y:S04]  /*afc0*/  LDL.LU.64 R16, [R1+0x100] ;  /* 0x0001000001107983 */ /* 0x001ee80000300a00 */
[----:B------:R-:W3:Y:S04]  /*afd0*/  LDL.LU.64 R18, [R1+0x108] ;  /* 0x0001080001127983 */ /* 0x000ee80000300a00 */
[----:B------:R-:W4:Y:S04]  /*afe0*/  LDL.LU R0, [R1+0x90] ;  /* 0x0000900001007983 */ /* 0x000f280000300800 */
[----:B------:R0:W-:Y:S04]  /*aff0*/  STL.64 [R1+0x60], R8 ;  /* 0x0000600801007387 */ /* 0x0001e80000100a00 */
[----:B------:R-:W-:Y:S04]  /*b000*/  STL.64 [R1+0x68], R10 ;  /* 0x0000680a01007387 */ /* 0x000fe80000100a00 */
[----:B0-----:R-:W2:Y:S01]  /*b010*/  LDL.LU.64 R8, [R1+0x2038] ;  /* 0x0020380001087983 */ /* 0x001ea20000300a00 */
[----:B------:R-:W-:-:S02]  /*b020*/  IMAD.MOV.U32 R6, RZ, RZ, R24 ;  /* 0x000000ffff067224 */ /* 0x000fc400078e0018 */
[----:B------:R-:W-:Y:S02]  /*b030*/  IMAD.MOV.U32 R24, RZ, RZ, R10 ;  /* 0x000000ffff187224 */ /* 0x000fe400078e000a */
[----:B------:R-:W-:-:S03]  /*b040*/  IMAD.MOV.U32 R7, RZ, RZ, R11 ;  /* 0x000000ffff077224 */ /* 0x000fc600078e000b */
[----:B------:R0:W-:Y:S01]  /*b050*/  STL [R1+0x2018], R24 ;  /* 0x0020181801007387 */ /* 0x0001e20000100800 */
[----:B------:R-:W-:Y:S01]  /*b060*/  IMAD.MOV.U32 R5, RZ, RZ, R25 ;  /* 0x000000ffff057224 */ /* 0x000fe200078e0019 */
[----:B--2---:R-:W-:Y:S02]  /*b070*/  F2FP.F16.E4M3.UNPACK_B R8, R8 ;  /* 0x00000008ff08723e */ /* 0x004fe400020006ff */
[----:B------:R-:W-:-:S05]  /*b080*/  F2FP.F16.E4M3.UNPACK_B R9, R9 ;  /* 0x00000009ff09723e */ /* 0x000fca00020006ff */
[----:B------:R3:W-:Y:S04]  /*b090*/  STL.64 [R1+0x10], R8 ;  /* 0x0000100801007387 */ /* 0x0007e80000100a00 */
[----:B0-----:R-:W2:Y:S04]  /*b0a0*/  LDL.LU.64 R24, [R1+0x140] ;  /* 0x0001400001187983 */ /* 0x001ea80000300a00 */
[----:B------:R-:W2:Y:S01]  /*b0b0*/  LDL.LU.64 R26, [R1+0x148] ;  /* 0x00014800011a7983 */ /* 0x000ea20000300a00 */
[----:B---3--:R-:W-:Y:S01]  /*b0c0*/  HMMA.16816.F32 R8, R12, R8, R16 ;  /* 0x000000080c08723c */ /* 0x008fe20000001810 */
[----:B------:R-:W-:-:S02]  /*b0d0*/  F2FP.F16.E4M3.UNPACK_B R16, R6 ;  /* 0x00000006ff10723e */ /* 0x000fc400020006ff */
[----:B------:R-:W-:-:S15]  /*b0e0*/  F2FP.F16.E4M3.UNPACK_B R17, R5 ;  /* 0x00000005ff11723e */ /* 0x000fde00020006ff */
[----:B------:R-:W-:Y:S01]  /*b0f0*/  NOP ;  /* 0x0000000000007918 */ /* 0x000fe20000000000 */
[----:B------:R0:W-:Y:S04]  /*b100*/  STL.64 [R1+0x100], R8 ;  /* 0x0001000801007387 */ /* 0x0001e80000100a00 */
[----:B------:R1:W-:Y:S04]  /*b110*/  STL.64 [R1+0x108], R10 ;  /* 0x0001080a01007387 */ /* 0x0003e80000100a00 */
[----:B0-----:R-:W3:Y:S04]  /*b120*/  LDL.LU.64 R8, [R1+0x160] ;  /* 0x0001600001087983 */ /* 0x001ee80000300a00 */
[----:B-1----:R-:W3:Y:S04]  /*b130*/  LDL.LU.64 R10, [R1+0x168] ;  /* 0x00016800010a7983 */ /* 0x002ee80000300a00 */
[----:B------:R0:W-:Y:S02]  /*b140*/  STL.64 [R1+0x8], R16 ;  /* 0x0000081001007387 */ /* 0x0001e40000100a00 */
[----:B0-----:R-:W-:Y:S02]  /*b150*/  HMMA.16816.F32 R16, R12, R16, R20 ;  /* 0x000000100c10723c */ /* 0x001fe40000001814 */
[----:B------:R-:W2:-:S15]  /*b160*/  LDL.LU R21, [R1+0x2030] ;  /* 0x0020300001157983 */ /* 0x000e9e0000300800 */
[----:B------:R-:W-:Y:S02]  /*b170*/  NOP ;  /* 0x0000000000007918 */ /* 0x000fe40000000000 */
[----:B------:R-:W-:Y:S04]  /*b180*/  STL.64 [R1+0x120], R16 ;  /* 0x0001201001007387 */ /* 0x000fe80000100a00 */
[----:B------:R-:W-:Y:S04]  /*b190*/  STL.64 [R1+0x128], R18 ;  /* 0x0001281201007387 */ /* 0x000fe80000100a00 */
[----:B------:R-:W0:Y:S04]  /*b1a0*/  LDSM.16.M88.4 R16, [R3+0x1800] ;  /* 0x001800000310783b */ /* 0x000e280000000200 */
[----:B0-----:R-:W-:Y:S01]  /*b1b0*/  STL.64 [R1+0x70], R16 ;  /* 0x0000701001007387 */ /* 0x001fe20000100a00 */
[----:B------:R-:W-:-:S02]  /*b1c0*/  IMAD.MOV.U32 R22, RZ, RZ, R18 ;  /* 0x000000ffff167224 */ /* 0x000fc400078e0012 */
[----:B------:R-:W-:Y:S01]  /*b1d0*/  IMAD.MOV.U32 R23, RZ, RZ, R19 ;  /* 0x000000ffff177224 */ /* 0x000fe200078e0013 */
[----:B------:R0:W-:Y:S04]  /*b1e0*/  STL.64 [R1+0x78], R18 ;  /* 0x0000781201007387 */ /* 0x0001e80000100a00 */
[----:B0-----:R-:W3:Y:S01]  /*b1f0*/  LDL.LU.64 R18, [R1+0x2028] ;  /* 0x0020280001127983 */ /* 0x001ee20000300a00 */
[----:B------:R-:W-:Y:S02]  /*b200*/  IMAD.MOV.U32 R6, RZ, RZ, R16 ;  /* 0x000000ffff067224 */ /* 0x000fe400078e0010 */
[----:B------:R-:W-:Y:S01]  /*b210*/  IMAD.MOV.U32 R5, RZ, RZ, R17 ;  /* 0x000000ffff057224 */ /* 0x000fe200078e0011 */
[----:B------:R-:W-:Y:S01]  /*b220*/  F2FP.F16.E4M3.UNPACK_B R28, R4 ;  /* 0x00000004ff1c723e */ /* 0x000fe200020006ff */
[----:B------:R-:W4:Y:S01]  /*b230*/  LDL.LU.64 R16, [R1+0x2020] ;  /* 0x0020200001107983 */ /* 0x000f220000300a00 */
[----:B------:R-:W-:-:S03]  /*b240*/  F2FP.F16.E4M3.UNPACK_B R29, R2 ;  /* 0x00000002ff1d723e */ /* 0x000fc600020006ff */
[----:B------:R-:W-:Y:S04]  /*b250*/  STL.64 [R1+0x2010], R22 ;  /* 0x0020101601007387 */ /* 0x000fe80000100a00 */
[----:B--2---:R0:W-:Y:S04]  /*b260*/  STL [R1+0x200c], R21 ;  /* 0x00200c1501007387 */ /* 0x0041e80000100800 */
[----:B0-----:R-:W2:Y:S04]  /*b270*/  LDL.LU.64 R20, [R1+0x180] ;  /* 0x0001800001147983 */ /* 0x001ea80000300a00 */
[----:B------:R-:W2:Y:S01]  /*b280*/  LDL.LU.64 R22, [R1+0x188] ;  /* 0x0001880001167983 */ /* 0x000ea20000300a00 */
[----:B---3--:R-:W-:-:S02]  /*b290*/  F2FP.F16.E4M3.UNPACK_B R18, R18 ;  /* 0x00000012ff12723e */ /* 0x008fc400020006ff */
[----:B------:R-:W-:-:S07]  /*b2a0*/  F2FP.F16.E4M3.UNPACK_B R19, R19 ;  /* 0x00000013ff13723e */ /* 0x000fce00020006ff */
[----:B------:R-:W-:Y:S01]  /*b2b0*/  HMMA.16816.F32 R24, R12, R18, R24 ;  /* 0x000000120c18723c */ /* 0x000fe20000001818 */
[----:B------:R-:W-:-:S15]  /*b2c0*/  STL.64 [R1], R18 ;  /* 0x0000001201007387 */ /* 0x000fde0000100a00 */
[----:B------:R-:W-:-:S03]  /*b2d0*/  NOP ;  /* 0x0000000000007918 */ /* 0x000fc60000000000 */
[----:B------:R-:W-:Y:S04]  /*b2e0*/  STL.64 [R1+0x140], R24 ;  /* 0x0001401801007387 */ /* 0x000fe80000100a00 */
[----:B------:R0:W-:Y:S02]  /*b2f0*/  STL.64 [R1+0x148], R26 ;  /* 0x0001481a01007387 */ /* 0x0001e40000100a00 */
[----:B0-----:R-:W-:Y:S02]  /*b300*/  HMMA.16816.F32 R24, R12, R28, R8 ;  /* 0x0000001c0c18723c */ /* 0x001fe40000001808 */
[----:B------:R-:W3:Y:S04]  /*b310*/  LDL.LU.64 R8, [R1+0x1a0] ;  /* 0x0001a00001087983 */ /* 0x000ee80000300a00 */
[----:B------:R-:W3:-:S13]  /*b320*/  LDL.LU.64 R10, [R1+0x1a8] ;  /* 0x0001a800010a7983 */ /* 0x000eda0000300a00 */
[----:B------:R-:W-:Y:S04]  /*b330*/  STL.64 [R1+0x160], R24 ;  /* 0x0001601801007387 */ /* 0x000fe80000100a00 */
[----:B------:R-:W-:Y:S04]  /*b340*/  STL.64 [R1+0x168], R26 ;  /* 0x0001681a01007387 */ /* 0x000fe80000100a00 */
[----:B------:R-:W0:Y:S04]  /*b350*/  LDSM.16.M88.4 R24, [R3+0x2000] ;  /* 0x002000000318783b */ /* 0x000e280000000200 */
[----:B------:R-:W-:Y:S04]  /*b360*/  STL [R1+0x1fe8], R29 ;  /* 0x001fe81d01007387 */ /* 0x000fe80000100800 */
[----:B0-----:R0:W-:Y:S01]  /*b370*/  STL.64 [R1+0x80], R24 ;  /* 0x0000801801007387 */ /* 0x0011e20000100a00 */
[----:B------:R-:W-:-:S03]  /*b380*/  IMAD.MOV.U32 R4, RZ, RZ, R24 ;  /* 0x000000ffff047224 */ /* 0x000fc600078e0018 */
[----:B------:R1:W-:Y:S04]  /*b390*/  STL.64 [R1+0x88], R26 ;  /* 0x0000881a01007387 */ /* 0x0003e80000100a00 */
[----:B0-----:R-:W2:Y:S01]  /*b3a0*/  LDL.LU R24, [R1+0x2018] ;  /* 0x0020180001187983 */ /* 0x001ea20000300800 */
[----:B------:R-:W-:Y:S02]  /*b3b0*/  IMAD.MOV.U32 R18, RZ, RZ, R26 ;  /* 0x000000ffff127224 */ /* 0x000fe400078e001a */
[----:B------:R-:W-:Y:S01]  /*b3c0*/  IMAD.MOV.U32 R19, RZ, RZ, R27 ;  /* 0x000000ffff137224 */ /* 0x000fe200078e001b */
[----:B-1----:R-:W-:Y:S02]  /*b3d0*/  F2FP.F16.E4M3.UNPACK_B R27, R7 ;  /* 0x00000007ff1b723e */ /* 0x002fe400020006ff */
[----:B--2---:R-:W-:-:S07]  /*b3e0*/  F2FP.F16.E4M3.UNPACK_B R26, R24 ;  /* 0x00000018ff1a723e */ /* 0x004fce00020006ff */
[----:B------:R-:W-:-:S15]  /*b3f0*/  HMMA.16816.F32 R20, R12, R26, R20 ;  /* 0x0000001a0c14723c */ /* 0x000fde0000001814 */
[----:B------:R-:W-:-:S04]  /*b400*/  NOP ;  /* 0x0000000000007918 */ /* 0x000fc80000000000 */
[----:B------:R-:W-:Y:S04]  /*b410*/  STL.64 [R1+0x180], R20 ;  /* 0x0001801401007387 */ /* 0x000fe80000100a00 */
[----:B------:R0:W-:Y:S04]  /*b420*/  STL.64 [R1+0x188], R22 ;  /* 0x0001881601007387 */ /* 0x0001e80000100a00 */
[----:B0-----:R-:W2:Y:S04]  /*b430*/  LDL.LU.64 R22, [R1+0x2010] ;  /* 0x0020100001167983 */ /* 0x001ea80000300a00 */
[----:B------:R-:W4:Y:S01]  /*b440*/  LDL.LU R21, [R1+0x200c] ;  /* 0x00200c0001157983 */ /* 0x000f220000300800 */
[----:B------:R-:W-:Y:S01]  /*b450*/  IMAD.MOV.U32 R2, RZ, RZ, R25 ;  /* 0x000000ffff027224 */ /* 0x000fe200078e0019 */
[----:B------:R-:W-:-:S02]  /*b460*/  F2FP.F16.E4M3.UNPACK_B R25, R5 ;  /* 0x00000005ff19723e */ /* 0x000fc400020006ff */
[----:B------:R-:W-:Y:S02]  /*b470*/  F2FP.F16.E4M3.UNPACK_B R24, R6 ;  /* 0x00000006ff18723e */ /* 0x000fe400020006ff */
[----:B------:R-:W2:Y:S01]  /*b480*/  LDL.LU R6, [R1+0xac] ;  /* 0x0000ac0001067983 */ /* 0x000ea20000300800 */
[----:B----4-:R-:W-:-:S05]  /*b490*/  IMAD R5, R17, 0x100, R21 ;  /* 0x0000010011057824 */ /* 0x010fca00078e0215 */
[----:B------:R0:W-:Y:S04]  /*b4a0*/  STL [R1+0x8f0], R5 ;  /* 0x0008f00501007387 */ /* 0x0001e80000100800 */
[----:B0-----:R-:W4:Y:S01]  /*b4b0*/  LDL.LU R5, [R1+0xa8] ;  /* 0x0000a80001057983 */ /* 0x001f220000300800 */
[----:B------:R-:W-:-:S05]  /*b4c0*/  IMAD R0, R0, 0x100, R16 ;  /* 0x0000010000007824 */ /* 0x000fca00078e0210 */
[----:B------:R-:W-:Y:S04]  /*b4d0*/  STL [R1+0x8ec], R0 ;  /* 0x0008ec0001007387 */ /* 0x000fe80000100800 */
[----:B--2---:R-:W-:Y:S04]  /*b4e0*/  STL [R1+0x2008], R6 ;  /* 0x0020080601007387 */ /* 0x004fe80000100800 */
[----:B----4-:R3:W-:Y:S04]  /*b4f0*/  STL.64 [R1+0x2000], R4 ;  /* 0x0020000401007387 */ /* 0x0107e80000100a00 */
[----:B------:R-:W2:Y:S04]  /*b500*/  LDL.LU R20, [R1+0xa4] ;  /* 0x0000a40001147983 */ /* 0x000ea80000300800 */
[----:B------:R-:W2:Y:S01]  /*b510*/  LDL.LU R21, [R1+0xa0] ;  /* 0x0000a00001157983 */ /* 0x000ea20000300800 */
[----:B---3--:R-:W-:Y:S03]  /*b520*/  HMMA.16816.F32 R4, R12, R24, R8 ;  /* 0x000000180c04723c */ /* 0x008fe60000001808 */
[----:B------:R-:W3:Y:S04]  /*b530*/  LDL.LU R29, [R1+0xc4] ;  /* 0x0000c400011d7983 */ /* 0x000ee80000300800 */
[----:B------:R-:W4:-:S12]  /*b540*/  LDL.LU R9, [R1+0x8d8] ;  /* 0x0008d80001097983 */ /* 0x000f180000300800 */
[----:B------:R-:W-:Y:S04]  /*b550*/  STL.64 [R1+0x1a0], R4 ;  /* 0x0001a00401007387 */ /* 0x000fe80000100a00 */
[----:B------:R-:W-:Y:S04]  /*b560*/  STL.64 [R1+0x1a8], R6 ;  /* 0x0001a80601007387 */ /* 0x000fe80000100a00 */
[----:B------:R-:W2:Y:S04]  /*b570*/  LDL.LU R10, [R1+0x8d4] ;  /* 0x0008d400010a7983 */ /* 0x000ea80000300800 */
[----:B------:R-:W2:Y:S04]  /*b580*/  LDL.LU R11, [R1+0x8e0] ;  /* 0x0008e000010b7983 */ /* 0x000ea80000300800 */
[----:B------:R-:W2:Y:S04]  /*b590*/  LDL.LU R0, [R1+0x8dc] ;  /* 0x0008dc0001007983 */ /* 0x000ea80000300800 */
[----:B------:R0:W-:Y:S04]  /*b5a0*/  STL.64 [R1+0x1f78], R26 ;  /* 0x001f781a01007387 */ /* 0x0001e80000100a00 */
[----:B------:R-:W1:Y:S04]  /*b5b0*/  LDSM.16.M88.4 R4, [R3+0x2800] ;  /* 0x002800000304783b */ /* 0x000e680000000200 */
[----:B0-----:R-:W2:Y:S04]  /*b5c0*/  LDL.LU R26, [R1+0x8cc] ;  /* 0x0008cc00011a7983 */ /* 0x001ea80000300800 */
[----:B------:R-:W2:Y:S04]  /*b5d0*/  LDL.LU R27, [R1+0x8c4] ;  /* 0x0008c400011b7983 */ /* 0x000ea80000300800 */
[----:B------:R0:W-:Y:S04]  /*b5e0*/  STL.64 [R1+0x1f70], R24 ;  /* 0x001f701801007387 */ /* 0x0001e80000100a00 */
[----:B0-----:R-:W3:Y:S04]  /*b5f0*/  LDL.LU R24, [R1+0xc0] ;  /* 0x0000c00001187983 */ /* 0x001ee80000300800 */
[----:B------:R-:W3:Y:S01]  /*b600*/  LDL.LU R25, [R1+0xc8] ;  /* 0x0000c80001197983 */ /* 0x000ee20000300800 */
[----:B-1----:R-:W-:-:S02]  /*b610*/  IMAD.MOV.U32 R8, RZ, RZ, R6 ;  /* 0x000000ffff087224 */ /* 0x002fc400078e0006 */
[----:B------:R-:W-:Y:S02]  /*b620*/  IMAD.MOV.U32 R16, RZ, RZ, R4 ;  /* 0x000000ffff107224 */ /* 0x000fe400078e0004 */
[----:B------:R-:W-:Y:S01]  /*b630*/  IMAD.MOV.U32 R17, RZ, RZ, R5 ;  /* 0x000000ffff117224 */ /* 0x000fe200078e0005 */
[----:B--2---:R-:W-:Y:S04]  /*b640*/  STL.64 [R1+0x1ff8], R26 ;  /* 0x001ff81a01007387 */ /* 0x004fe80000100a00 */
[----:B---3--:R0:W-:Y:S04]  /*b650*/  STL.64 [R1+0x1ff0], R24 ;  /* 0x001ff01801007387 */ /* 0x0081e80000100a00 */
[----:B0-----:R-:W2:Y:S04]  /*b660*/  LDL.LU.64 R24, [R1+0x1c0] ;  /* 0x0001c00001187983 */ /* 0x001ea80000300a00 */
[----:B------:R-:W2:Y:S04]  /*b670*/  LDL.LU.64 R26, [R1+0x1c8] ;  /* 0x0001c800011a7983 */ /* 0x000ea80000300a00 */
[----:B------:R-:W-:Y:S04]  /*b680*/  STL.64 [R1+0x90], R4 ;  /* 0x0000900401007387 */ /* 0x000fe80000100a00 */
[----:B------:R0:W-:Y:S04]  /*b690*/  STL.64 [R1+0x98], R6 ;  /* 0x0000980601007387 */ /* 0x0001e80000100a00 */
[----:B0-----:R-:W3:Y:S04]  /*b6a0*/  LDL.LU R6, [R1+0x2008] ;  /* 0x0020080001067983 */ /* 0x001ee80000300800 */
[----:B------:R-:W3:Y:S01]  /*b6b0*/  LDL.LU.64 R4, [R1+0x2000] ;  /* 0x0020000001047983 */ /* 0x000ee20000300a00 */
[----:B------:R-:W-:-:S02]  /*b6c0*/  F2FP.F16.E4M3.UNPACK_B R22, R22 ;  /* 0x00000016ff16723e */ /* 0x000fc400020006ff */
[----:B------:R-:W-:Y:S01]  /*b6d0*/  F2FP.F16.E4M3.UNPACK_B R23, R23 ;  /* 0x00000017ff17723e */ /* 0x000fe200020006ff */
[----:B------:R-:W-:Y:S04]  /*b6e0*/  STL.64 [R1+0x1fe0], R18 ;  /* 0x001fe01201007387 */ /* 0x000fe80000100a00 */
[----:B------:R0:W-:Y:S04]  /*b6f0*/  STL.64 [R1+0x1fd8], R16 ;  /* 0x001fd81001007387 */ /* 0x0001e80000100a00 */
[----:B0-----:R-:W3:Y:S04]  /*b700*/  LDL.LU.64 R16, [R1+0x1e0] ;  /* 0x0001e00001107983 */ /* 0x001ee80000300a00 */
[----:B------:R-:W3:Y:S04]  /*b710*/  LDL.LU.64 R18, [R1+0x1e8] ;  /* 0x0001e80001127983 */ /* 0x000ee80000300a00 */
[----:B------:R-:W-:Y:S04]  /*b720*/  STL.64 [R1+0x1fd0], R10 ;  /* 0x001fd00a01007387 */ /* 0x000fe80000100a00 */
[----:B----4-:R0:W-:Y:S04]  /*b730*/  STL.64 [R1+0x1fc8], R8 ;  /* 0x001fc80801007387 */ /* 0x0101e80000100a00 */
[----:B0-----:R-:W4:Y:S01]  /*b740*/  LDL.LU.64 R8, [R1+0x200] ;  /* 0x0002000001087983 */ /* 0x001f220000300a00 */
[----:B--2---:R-:W-:Y:S01]  /*b750*/  HMMA.16816.F32 R24, R12, R22, R24 ;  /* 0x000000160c18723c */ /* 0x004fe20000001818 */
[----:B---3--:R-:W-:-:S02]  /*b760*/  IMAD R6, R5, 0x100, R6 ;  /* 0x0000010005067824 */ /* 0x008fc400078e0206 */
[----:B------:R-:W-:-:S03]  /*b770*/  IMAD R5, R21, 0x100, R20 ;  /* 0x0000010015057824 */ /* 0x000fc600078e0214 */
[----:B------:R-:W-:Y:S04]  /*b780*/  STL [R1+0x8e8], R6 ;  /* 0x0008e80601007387 */ /* 0x000fe80000100800 */
[----:B------:R-:W4:Y:S04]  /*b790*/  LDL.LU.64 R10, [R1+0x208] ;  /* 0x00020800010a7983 */ /* 0x000f280000300a00 */
[----:B------:R-:W-:Y:S05]  /*b7a0*/  STL [R1+0x8e4], R5 ;  /* 0x0008e40501007387 */ /* 0x000fea0000100800 */
[----:B------:R-:W-:Y:S04]  /*b7b0*/  STL.64 [R1+0x1c0], R24 ;  /* 0x0001c01801007387 */ /* 0x000fe80000100a00 */
[----:B------:R-:W-:Y:S04]  /*b7c0*/  STL.64 [R1+0x1c8], R26 ;  /* 0x0001c81a01007387 */ /* 0x000fe80000100a00 */
[----:B------:R-:W0:Y:S01]  /*b7d0*/  LDSM.16.M88.4 R24, [R3+0x3000] ;  /* 0x003000000318783b */ /* 0x000e220000000200 */
[----:B------:R-:W-:-:S02]  /*b7e0*/  F2FP.F16.E4M3.UNPACK_B R20, R4 ;  /* 0x00000004ff14723e */ /* 0x000fc400020006ff */
[----:B------:R-:W-:Y:S01]  /*b7f0*/  F2FP.F16.E4M3.UNPACK_B R21, R2 ;  /* 0x00000002ff15723e */ /* 0x000fe200020006ff */
[----:B0-----:R-:W-:Y:S01]  /*b800*/  STL.64 [R1+0xa0], R24 ;  /* 0x0000a01801007387 */ /* 0x001fe20000100a00 */
[----:B------:R-:W-:Y:S02]  /*b810*/  IMAD.MOV.U32 R4, RZ, RZ, R26 ;  /* 0x000000ffff047224 */ /* 0x000fe400078e001a */
[----:B------:R-:W-:Y:S01]  /*b820*/  IMAD.MOV.U32 R2, RZ, RZ, R27 ;  /* 0x000000ffff027224 */ /* 0x000fe200078e001b */
[----:B------:R0:W-:Y:S01]  /*b830*/  STL.64 [R1+0xa8], R26 ;  /* 0x0000a81a01007387 */ /* 0x0001e20000100a00 */
[----:B------:R-:W-:Y:S02]  /*b840*/  IMAD.MOV.U32 R6, RZ, RZ, R24 ;  /* 0x000000ffff067224 */ /* 0x000fe400078e0018 */
[----:B------:R-:W-:Y:S01]  /*b850*/  IMAD.MOV.U32 R5, RZ, RZ, R25 ;  /* 0x000000ffff057224 */ /* 0x000fe200078e0019 */
[----:B0-----:R-:W2:Y:S04]  /*b860*/  LDL.LU.64 R26, [R1+0x1ff8] ;  /* 0x001ff800011a7983 */ /* 0x001ea80000300a00 */
[----:B------:R-:W3:Y:S01]  /*b870*/  LDL.LU.64 R24, [R1+0x1ff0] ;  /* 0x001ff00001187983 */ /* 0x000ee20000300a00 */
[----:B------:R-:W-:Y:S01]  /*b880*/  HMMA.16816.F32 R16, R12, R20, R16 ;  /* 0x000000140c10723c */ /* 0x000fe20000001810 */
[----:B---3--:R-:W-:-:S02]  /*b890*/  IMAD R24, R24, 0x100, R29 ;  /* 0x0000010018187824 */ /* 0x008fc400078e021d */
[----:B------:R-:W3:-:S15]  /*b8a0*/  LDL.LU R29, [R1+0x1fe8] ;  /* 0x001fe800011d7983 */ /* 0x000ede0000300800 */
[----:B------:R-:W-:Y:S01]  /*b8b0*/  NOP ;  /* 0x0000000000007918 */ /* 0x000fe20000000000 */
[----:B------:R-:W-:Y:S04]  /*b8c0*/  STL.64 [R1+0x1e0], R16 ;  /* 0x0001e01001007387 */ /* 0x000fe80000100a00 */
[----:B------:R0:W-:Y:S04]  /*b8d0*/  STL.64 [R1+0x1e8], R18 ;  /* 0x0001e81201007387 */ /* 0x0001e80000100a00 */
[----:B0-----:R-:W2:Y:S04]  /*b8e0*/  LDL.LU.64 R18, [R1+0x1fe0] ;  /* 0x001fe00001127983 */ /* 0x001ea80000300a00 */
[----:B------:R-:W3:Y:S04]  /*b8f0*/  LDL.LU.64 R16, [R1+0x1fd8] ;  /* 0x001fd80001107983 */ /* 0x000ee80000300a00 */
[----:B------:R0:W-:Y:S04]  /*b900*/  STL.64 [R1+0x1f58], R22 ;  /* 0x001f581601007387 */ /* 0x0001e80000100a00 */
[----:B0-----:R-:W3:Y:S04]  /*b910*/  LDL.LU R23, [R1+0xcc] ;  /* 0x0000cc0001177983 */ /* 0x001ee80000300800 */
[----:B------:R-:W-:Y:S01]  /*b920*/  STL.64 [R1+0x1f50], R20 ;  /* 0x001f501401007387 */ /* 0x000fe20000100a00 */
[----:B--2---:R-:W-:-:S02]  /*b930*/  F2FP.F16.E4M3.UNPACK_B R18, R18 ;  /* 0x00000012ff12723e */ /* 0x004fc400020006ff */
[----:B------:R-:W-:-:S07]  /*b940*/  F2FP.F16.E4M3.UNPACK_B R19, R19 ;  /* 0x00000013ff13723e */ /* 0x000fce00020006ff */
[----:B----4-:R-:W-:-:S15]  /*b950*/  HMMA.16816.F32 R8, R12, R18, R8 ;  /* 0x000000120c08723c */ /* 0x010fde0000001808 */
[----:B------:R-:W-:-:S04]  /*b960*/  NOP ;  /* 0x0000000000007918 */ /* 0x000fc80000000000 */
[----:B------:R-:W-:Y:S04]  /*b970*/  STL.64 [R1+0x200], R8 ;  /* 0x0002000801007387 */ /* 0x000fe80000100a00 */
[----:B------:R0:W-:Y:S04]  /*b980*/  STL.64 [R1+0x208], R10 ;  /* 0x0002080a01007387 */ /* 0x0001e80000100a00 */
[----:B0-----:R-:W2:Y:S04]  /*b990*/  LDL.LU.64 R10, [R1+0x1fd0] ;  /* 0x001fd000010a7983 */ /* 0x001ea80000300a00 */
[----:B------:R-:W2:Y:S01]  /*b9a0*/  LDL.LU.64 R8, [R1+0x1fc8] ;  /* 0x001fc80001087983 */ /* 0x000ea20000300a00 */
[----:B---3--:R-:W-:-:S02]  /*b9b0*/  IMAD R22, R25, 0x100, R23 ;  /* 0x0000010019167824 */ /* 0x008fc400078e0217 */
[----:B------:R-:W-:-:S03]  /*b9c0*/  IMAD R21, R27, 0x100, R26 ;  /* 0x000001001b157824 */ /* 0x000fc600078e021a */
[----:B------:R-:W-:Y:S01]  /*b9d0*/  STL [R1+0x1fb8], R22 ;  /* 0x001fb81601007387 */ /* 0x000fe20000100800 */
[----:B--2---:R-:W-:-:S05]  /*b9e0*/  IMAD R20, R10, 0x100, R9 ;  /* 0x000001000a147824 */ /* 0x004fca00078e0209 */
[----:B------:R0:W-:Y:S04]  /*b9f0*/  STL.64 [R1+0x1fb0], R20 ;  /* 0x001fb01401007387 */ /* 0x0001e80000100a00 */
[----:B0-----:R-:W2:Y:S04]  /*ba00*/  LDL.LU.64 R20, [R1+0x240] ;  /* 0x0002400001147983 */ /* 0x001ea80000300a00 */
[----:B------:R-:W2:Y:S04]  /*ba10*/  LDL.LU.64 R22, [R1+0x248] ;  /* 0x0002480001167983 */ /* 0x000ea80000300a00 */
[----:B------:R-:W3:Y:S01]  /*ba20*/  LDL.64 R26, [R1+0x18] ;  /* 0x00001800011a7983 */ /* 0x000ee20000100a00 */
[----:B------:R-:W-:-:S02]  /*ba30*/  F2FP.F16.E4M3.UNPACK_B R16, R16 ;  /* 0x00000010ff10723e */ /* 0x000fc400020006ff */
[----:B------:R-:W-:Y:S01]  /*ba40*/  F2FP.F16.E4M3.UNPACK_B R17, R17 ;  /* 0x00000011ff11723e */ /* 0x000fe200020006ff */
[----:B---3--:R-:W-:Y:S04]  /*ba50*/  STL.64 [R1+0x1fc0], R26 ;  /* 0x001fc01a01007387 */ /* 0x008fe80000100a00 */
[----:B------:R0:W-:Y:S04]  /*ba60*/  STL [R1+0x1fbc], R24 ;  /* 0x001fbc1801007387 */ /* 0x0001e80000100800 */
[----:B0-----:R-:W3:Y:S04]  /*ba70*/  LDL.LU.64 R24, [R1+0x220] ;  /* 0x0002200001187983 */ /* 0x001ee80000300a00 */
[----:B------:R-:W3:Y:S01]  /*ba80*/  LDL.LU.64 R26, [R1+0x228] ;  /* 0x00022800011a7983 */ /* 0x000ee20000300a00 */
[----:B------:R-:W-:-:S05]  /*ba90*/  IMAD R0, R0, 0x100, R11 ;  /* 0x0000010000007824 */ /* 0x000fca00078e020b */
[----:B------:R-:W-:Y:S04]  /*baa0*/  STL [R1+0x1f18], R0 ;  /* 0x001f180001007387 */ /* 0x000fe80000100800 */
[----:B------:R-:W-:Y:S04]  /*bab0*/  STL.64 [R1+0x1f48], R18 ;  /* 0x001f481201007387 */ /* 0x000fe80000100a00 */
[----:B------:R0:W-:Y:S01]  /*bac0*/  STL.64 [R1+0x1f40], R16 ;  /* 0x001f401001007387 */ /* 0x0001e20000100a00 */
[----:B---3--:R-:W-:-:S15]  /*bad0*/  HMMA.16816.F32 R24, R12, R16, R24 ;  /* 0x000000100c18723c */ /* 0x008fde0000001818 */
[----:B------:R-:W-:-:S04]  /*bae0*/  NOP ;  /* 0x0000000000007918 */ /* 0x000fc80000000000 */
[----:B------:R1:W-:Y:S04]  /*baf0*/  STL.64 [R1+0x220], R24 ;  /* 0x0002201801007387 */ /* 0x0003e80000100a00 */
[----:B------:R3:W-:Y:S04]  /*bb00*/  STL.64 [R1+0x228], R26 ;  /* 0x0002281a01007387 */ /* 0x0007e80000100a00 */
[----:B0-----:R-:W4:Y:S04]  /*bb10*/  LDL.LU.64 R16, [R1+0x260] ;  /* 0x0002600001107983 */ /* 0x001f280000300a00 */
[----:B------:R-:W4:Y:S04]  /*bb20*/  LDL.LU.64 R18, [R1+0x268] ;  /* 0x0002680001127983 */ /* 0x000f280000300a00 */
[----:B-1----:R-:W4:Y:S04]  /*bb30*/  LDL.LU.64 R24, [R1+0x280] ;  /* 0x0002800001187983 */ /* 0x002f280000300a00 */
[----:B---3--:R-:W3:Y:S01]  /*bb40*/  LDL.LU.64 R26, [R1+0x288] ;  /* 0x00028800011a7983 */ /* 0x008ee20000300a00 */
[----:B------:R-:W-:-:S02]  /*bb50*/  F2FP.F16.E4M3.UNPACK_B R10, R8 ;  /* 0x00000008ff0a723e */ /* 0x000fc400020006ff */
[----:B------:R-:W-:Y:S02]  /*bb60*/  F2FP.F16.E4M3.UNPACK_B R11, R7 ;  /* 0x00000007ff0b723e */ /* 0x000fe400020006ff */
[----:B------:R-:W-:Y:S02]  /*bb70*/  F2FP.F16.E4M3.UNPACK_B R8, R6 ;  /* 0x00000006ff08723e */ /* 0x000fe400020006ff */
[----:B------:R-:W-:-:S03]  /*bb80*/  F2FP.F16.E4M3.UNPACK_B R9, R5 ;  /* 0x00000005ff09723e */ /* 0x000fc600020006ff */
[----:B--2---:R-:W-:-:S15]  /*bb90*/  HMMA.16816.F32 R20, R12, R10, R20 ;  /* 0x0000000a0c14723c */ /* 0x004fde0000001814 */
[----:B------:R-:W-:-:S04]  /*bba0*/  NOP ;  /* 0x0000000000007918 */ /* 0x000fc80000000000 */
[----:B------:R0:W-:Y:S04]  /*bbb0*/  STL.64 [R1+0x240], R20 ;  /* 0x0002401401007387 */ /* 0x0001e80000100a00 */
[----:B------:R1:W-:Y:S04]  /*bbc0*/  STL.64 [R1+0x248], R22 ;  /* 0x0002481601007387 */ /* 0x0003e80000100a00 */
[----:B0-----:R-:W2:Y:S04]  /*bbd0*/  LDL.LU.64 R20, [R1+0x300] ;  /* 0x0003000001147983 */ /* 0x001ea80000300a00 */
[----:B-1----:R-:W2:Y:S04]  /*bbe0*/  LDL.LU.64 R22, [R1+0x308] ;  /* 0x0003080001167983 */ /* 0x002ea80000300a00 */
[----:B------:R-:W-:Y:S04]  /*bbf0*/  STL [R1+0x1f38], R10 ;  /* 0x001f380a01007387 */ /* 0x000fe80000100800 */
[----:B------:R-:W-:Y:S01]  /*bc00*/  STL [R1+0x1f34], R11 ;  /* 0x001f340b01007387 */ /* 0x000fe20000100800 */
[----:B----4-:R-:W-:-:S15]  /*bc10*/  HMMA.16816.F32 R16, R12, R8, R16 ;  /* 0x000000080c10723c */ /* 0x010fde0000001810 */
[----:B------:R-:W-:-:S04]  /*bc20*/  NOP ;  /* 0x0000000000007918 */ /* 0x000fc80000000000 */
[----:B------:R0:W-:Y:S04]  /*bc30*/  STL.64 [R1+0x260], R16 ;  /* 0x0002601001007387 */ /* 0x0001e80000100a00 */
[----:B------:R1:W-:Y:S04]  /*bc40*/  STL.64 [R1+0x268], R18 ;  /* 0x0002681201007387 */ /* 0x0003e80000100a00 */
[----:B0-----:R-:W4:Y:S04]  /*bc50*/  LDL.LU.64 R16, [R1+0x8b0] ;  /* 0x0008b00001107983 */ /* 0x001f280000300a00 */
[----:B-1----:R-:W4:Y:S04]  /*bc60*/  LDL.LU.64 R18, [R1+0x8b8] ;  /* 0x0008b80001127983 */ /* 0x002f280000300a00 */
[----:B------:R-:W-:Y:S04]  /*bc70*/  STL [R1+0x1f3c], R8 ;  /* 0x001f3c0801007387 */ /* 0x000fe80000100800 */
[----:B------:R0:W-:Y:S04]  /*bc80*/  STL [R1+0x1f30], R9 ;  /* 0x001f300901007387 */ /* 0x0001e80000100800 */
[----:B0-----:R-:W2:Y:S04]  /*bc90*/  LDL.LU.64 R8, [R1+0x310] ;  /* 0x0003100001087983 */ /* 0x001ea80000300a00 */
[----:B------:R-:W2:Y:S01]  /*bca0*/  LDL.LU.64 R10, [R1+0x318] ;  /* 0x00031800010a7983 */ /* 0x000ea20000300a00 */
[----:B------:R-:W-:-:S02]  /*bcb0*/  F2FP.F16.E4M3.UNPACK_B R6, R4 ;  /* 0x00000004ff06723e */ /* 0x000fc400020006ff */
[----:B------:R-:W-:-:S07]  /*bcc0*/  F2FP.F16.E4M3.UNPACK_B R7, R2 ;  /* 0x00000002ff07723e */ /* 0x000fce00020006ff */
[----:B---3--:R-:W-:Y:S01]  /*bcd0*/  HMMA.16816.F32 R24, R12, R6, R24 ;  /* 0x000000060c18723c */ /* 0x008fe20000001818 */
[----:B------:R-:W-:-:S15]  /*bce0*/  STL [R1+0x1f1c], R7 ;  /* 0x001f1c0701007387 */ /* 0x000fde0000100800 */
[----:B------:R-:W-:-:S03]  /*bcf0*/  NOP ;  /* 0x0000000000007918 */ /* 0x000fc60000000000 */
[----:B------:R-:W-:Y:S04]  /*bd00*/  STL.64 [R1+0x280], R24 ;  /* 0x0002801801007387 */ /* 0x000fe80000100a00 */
[----:B------:R-:W-:Y:S04]  /*bd10*/  STL.64 [R1+0x288], R26 ;  /* 0x0002881a01007387 */ /* 0x000fe80000100a00 */
[----:B------:R-:W0:Y:S02]  /*bd20*/  LDSM.16.M88.4 R24, [R3+0x3800] ;  /* 0x003800000318783b */ /* 0x000e240000000200 */
[----:B0-----:R-:W-:-:S02]  /*bd30*/  IMAD.MOV.U32 R4, RZ, RZ, R24 ;  /* 0x000000ffff047224 */ /* 0x001fc400078e0018 */
[----:B------:R-:W-:-:S03]  /*bd40*/  IMAD.MOV.U32 R3, RZ, RZ, R25 ;  /* 0x000000ffff037224 */ /* 0x000fc600078e0019 */
[----:B------:R-:W-:Y:S02]  /*bd50*/  F2FP.F16.E4M3.UNPACK_B R4, R4 ;  /* 0x00000004ff04723e */ /* 0x000fe400020006ff */
[----:B------:R-:W-:Y:S01]  /*bd60*/  F2FP.F16.E4M3.UNPACK_B R5, R3 ;  /* 0x00000003ff05723e */ /* 0x000fe200020006ff */
[----:B------:R-:W-:Y:S02]  /*bd70*/  IMAD.MOV.U32 R2, RZ, RZ, R26 ;  /* 0x000000ffff027224 */ /* 0x000fe400078e001a */
[----:B------:R-:W-:Y:S01]  /*bd80*/  IMAD.MOV.U32 R0, RZ, RZ, R27 ;  /* 0x000000ffff007224 */ /* 0x000fe200078e001b */
[----:B------:R-:W-:Y:S02]  /*bd90*/  STL.64 [R1+0xc0], R24 ;  /* 0x0000c01801007387 */ /* 0x000fe40000100a00 */
[----:B------:R-:W-:Y:S02]  /*bda0*/  F2FP.F16.E4M3.UNPACK_B R2, R2 ;  /* 0x00000002ff02723e */ /* 0x000fe400020006ff */
[----:B------:R-:W-:Y:S01]  /*bdb0*/  F2FP.F16.E4M3.UNPACK_B R3, R0 ;  /* 0x00000000ff03723e */ /* 0x000fe200020006ff */
[----:B------:R0:W-:Y:S04]  /*bdc0*/  STL.64 [R1+0xc8], R26 ;  /* 0x0000c81a01007387 */ /* 0x0001e80000100a00 */
[----:B0-----:R-:W3:Y:S04]  /*bdd0*/  LDL.LU.64 R26, [R1+0x1fc0] ;  /* 0x001fc000011a7983 */ /* 0x001ee80000300a00 */
[----:B------:R-:W3:Y:S01]  /*bde0*/  LDL.LU R24, [R1+0x1fbc] ;  /* 0x001fbc0001187983 */ /* 0x000ee20000300800 */
[C---:B--2---:R-:W-:Y:S08]  /*bdf0*/  HMMA.16816.F32 R8, R12.reuse, R4, R8 ;  /* 0x000000040c08723c */ /* 0x044ff00000001808 */
[----:B------:R-:W-:Y:S11]  /*be00*/  HMMA.16816.F32 R12, R12, R2, R20 ;  /* 0x000000020c0c723c */ /* 0x000ff60000001814 */
[----:B------:R0:W-:Y:S04]  /*be10*/  STL.64 [R1+0x310], R8 ;  /* 0x0003100801007387 */ /* 0x0001e80000100a00 */
[----:B------:R-:W-:Y:S04]  /*be20*/  STL.64 [R1+0x318], R10 ;  /* 0x0003180a01007387 */ /* 0x000fe80000100a00 */
[----:B0-----:R-:W2:Y:S04]  /*be30*/  LDL.64 R8, [R1+0x10] ;  /* 0x0000100001087983 */ /* 0x001ea80000100a00 */
[----:B------:R-:W2:Y:S04]  /*be40*/  LDL.LU R22, [R1+0x1fb8] ;  /* 0x001fb80001167983 */ /* 0x000ea80000300800 */
[----:B------:R-:W4:Y:S04]  /*be50*/  LDL.LU.64 R20, [R1+0x1fb0] ;  /* 0x001fb00001147983 */ /* 0x000f280000300a00 */
[----:B------:R3:W-:Y:S04]  /*be60*/  STL.64 [R1+0x300], R12 ;  /* 0x0003000c01007387 */ /* 0x0007e80000100a00 */
[----:B------:R4:W-:Y:S01]  /*be70*/  STL.64 [R1+0x308], R14 ;  /* 0x0003080e01007387 */ /* 0x0009e20000100a00 */
[----:B---3--:R-:W-:Y:S01]  /*be80*/  F2FP.F16.E4M3.UNPACK_B R12, R24 ;  /* 0x00000018ff0c723e */ /* 0x008fe200020006ff */
[----:B------:R-:W-:-:S02]  /*be90*/  IMAD.MOV.U32 R7, RZ, RZ, R26 ;  /* 0x000000ffff077224 */ /* 0x000fc400078e001a */
[----:B------:R-:W-:Y:S01]  /*bea0*/  IMAD.MOV.U32 R0, RZ, RZ, R27 ;  /* 0x000000ffff007224 */ /* 0x000fe200078e001b */
[----:B--2---:R-:W-:Y:S02]  /*beb0*/  F2FP.F16.E4M3.UNPACK_B R13, R22 ;  /* 0x00000016ff0d723e */ /* 0x004fe400020006ff */
[----:B----4-:R-:W-:Y:S02]  /*bec0*/  F2FP.F16.E4M3.UNPACK_B R14, R21 ;  /* 0x00000015ff0e723e */ /* 0x010fe400020006ff */
[----:B------:R-:W-:-:S07]  /*bed0*/  F2FP.F16.E4M3.UNPACK_B R15, R20 ;  /* 0x00000014ff0f723e */ /* 0x000fce00020006ff */
[----:B------:R-:W-:-:S15]  /*bee0*/  HMMA.16816.F32 R16, R12, R26, R16 ;  /* 0x0000001a0c10723c */ /* 0x000fde0000001810 */
[----:B------:R-:W-:-:S04]  /*bef0*/  NOP ;  /* 0x0000000000007918 */ /* 0x000fc80000000000 */
[----:B------:R-:W-:Y:S04]  /*bf00*/  STL.64 [R1+0x8b0], R16 ;  /* 0x0008b01001007387 */ /* 0x000fe80000100a00 */
[----:B------:R-:W-:Y:S04]  /*bf10*/  STL.64 [R1+0x8b8], R18 ;  /* 0x0008b81201007387 */ /* 0x000fe80000100a00 */
[----:B------:R-:W2:Y:S04]  /*bf20*/  LDL.LU.64 R24, [R1+0x870] ;  /* 0x0008700001187983 */ /* 0x000ea80000300a00 */
[----:B------:R-:W3:Y:S04]  /*bf30*/  LDL.LU.64 R26, [R1+0x878] ;  /* 0x00087800011a7983 */ /* 0x000ee80000300a00 */
[----:B---3--:R-:W-:Y:S04]  /*bf40*/  STL.64 [R1+0x1f88], R26 ;  /* 0x001f881a01007387 */ /* 0x008fe80000100a00 */
[----:B--2---:R0:W-:Y:S04]  /*bf50*/  STL.64 [R1+0x1f80], R24 ;  /* 0x001f801801007387 */ /* 0x0041e80000100a00 */
[----:B0-----:R-:W2:Y:S04]  /*bf60*/  LDL.LU.64 R24, [R1+0x880] ;  /* 0x0008800001187983 */ /* 0x001ea80000300a00 */
        /* <DEDUP_REMOVED lines=8> */
[----:B------:R-:W2:Y:S04]  /*bff0*/  LDL.LU.64 R26, [R1+0x8a8] ;  /* 0x0008a800011a7983 */ /* 0x000ea80000300a00 */
[----:B------:R-:W3:Y:S04]  /*c000*/  LDL.LU.64 R20, [R1+0x850] ;  /* 0x0008500001147983 */ /* 0x000ee80000300a00 */
[----:B------:R-:W4:Y:S01]  /*c010*/  LDL.LU.64 R22, [R1+0x858] ;  /* 0x0008580001167983 */ /* 0x000f220000300a00 */
[C---:B--2---:R-:W-:Y:S03]  /*c020*/  HMMA.16816.F32 R24, R12.reuse, R8, R24 ;  /* 0x000000080c18723c */ /* 0x044fe60000001818 */
[----:B----4-:R-:W-:Y:S04]  /*c030*/  STL.64 [R1+0x1f68], R22 ;  /* 0x001f681601007387 */ /* 0x010fe80000100a00 */
[----:B---3--:R0:W-:Y:S04]  /*c040*/  STL.64 [R1+0x1f60], R20 ;  /* 0x001f601401007387 */ /* 0x0081e80000100a00 */
[----:B0-----:R-:W2:Y:S04]  /*c050*/  LDL.LU.64 R20, [R1+0x860] ;  /* 0x0008600001147983 */ /* 0x001ea80000300a00 */
[----:B------:R-:W2:Y:S04]  /*c060*/  LDL.LU.64 R22, [R1+0x868] ;  /* 0x0008680001167983 */ /* 0x000ea80000300a00 */
[----:B------:R-:W3:Y:S04]  /*c070*/  LDL.LU.64 R16, [R1+0x840] ;  /* 0x0008400001107983 */ /* 0x000ee80000300a00 */
[----:B------:R-:W3:Y:S04]  /*c080*/  LDL.LU.64 R18, [R1+0x848] ;  /* 0x0008480001127983 */ /* 0x000ee80000300a00 */
[----:B------:R0:W-:Y:S04]  /*c090*/  STL.64 [R1+0x1f28], R6 ;  /* 0x001f280601007387 */ /* 0x0001e80000100a00 */
[----:B0-----:R-:W4:Y:S04]  /*c0a0*/  LDL.64 R6, [R1] ;  /* 0x0000000001067983 */ /* 0x001f280000100a00 */
[----:B------:R0:W-:Y:S04]  /*c0b0*/  STL.64 [R1+0x1f20], R4 ;  /* 0x001f200401007387 */ /* 0x0001e80000100a00 */
[----:B0-----:R-:W2:Y:S04]  /*c0c0*/  LDL.64 R4, [R1+0x8] ;  /* 0x0000080001047983 */ /* 0x001ea80000100a00 */
[----:B------:R-:W-:Y:S04]  /*c0d0*/  STL.64 [R1+0x8a0], R24 ;  /* 0x0008a01801007387 */ /* 0x000fe80000100a00 */
[----:B------:R0:W-:Y:S04]  /*c0e0*/  STL.64 [R1+0x8a8], R26 ;  /* 0x0008a81a01007387 */ /* 0x0001e80000100a00 */
[----:B0-----:R-:W2:Y:S04]  /*c0f0*/  LDL.LU.64 R26, [R1+0x1fa8] ;  /* 0x001fa800011a7983 */ /* 0x001ea80000300a00 */
[----:B------:R-:W2:Y:S02]  /*c100*/  LDL.LU.64 R24, [R1+0x1fa0] ;  /* 0x001fa00001187983 */ /* 0x000ea40000300a00 */
[----:B--2---:R-:W-:-:S15]  /*c110*/  HMMA.16816.F32 R24, R12, R4, R24 ;  /* 0x000000040c18723c */ /* 0x004fde0000001818 */
[----:B------:R-:W-:-:S04]  /*c120*/  NOP ;  /* 0x0000000000007918 */ /* 0x000fc80000000000 */
[----:B------:R-:W-:Y:S04]  /*c130*/  STL.64 [R1+0x890], R24 ;  /* 0x0008901801007387 */ /* 0x000fe80000100a00 */
[----:B------:R0:W-:Y:S04]  /*c140*/  STL.64 [R1+0x898], R26 ;  /* 0x0008981a01007387 */ /* 0x0001e80000100a00 */
[----:B0-----:R-:W4:Y:S04]  /*c150*/  LDL.LU.64 R26, [R1+0x1f98] ;  /* 0x001f9800011a7983 */ /* 0x001f280000300a00 */
[----:B------:R-:W4:Y:S02]  /*c160*/  LDL.LU.64 R24, [R1+0x1f90] ;  /* 0x001f900001187983 */ /* 0x000f240000300a00 */
[----:B----4-:R-:W-:-:S15]  /*c170*/  HMMA.16816.F32 R24, R12, R6, R24 ;  /* 0x000000060c18723c */ /* 0x010fde0000001818 */
[----:B------:R-:W-:-:S04]  /*c180*/  NOP ;  /* 0x0000000000007918 */ /* 0x000fc80000000000 */
        /* <DEDUP_REMOVED lines=8> */
[----:B0-----:R-:W2:Y:S04]  /*c210*/  LDL.LU.64 R26, [R1+0x1f78] ;  /* 0x001f7800011a7983 */ /* 0x001ea80000300a00 */
[----:B------:R-:W4:Y:S01]  /*c220*/  LDL.LU.64 R24, [R1+0x1f70] ;  /* 0x001f700001187983 */ /* 0x000f220000300a00 */
        /* <DEDUP_REMOVED lines=10> */
[----:B0-----:R-:W3:Y:S04]  /*c2d0*/  LDL.LU.64 R22, [R1+0x1f58] ;  /* 0x001f580001167983 */ /* 0x001ee80000300a00 */
[----:B------:R-:W2:Y:S04]  /*c2e0*/  LDL.LU.64 R20, [R1+0x1f50] ;  /* 0x001f500001147983 */ /* 0x000ea80000300a00 */
[----:B------:R-:W-:Y:S04]  /*c2f0*/  STL.64 [R1+0x1ea8], R26 ;  /* 0x001ea81a01007387 */ /* 0x000fe80000100a00 */
[----:B------:R0:W-:Y:S04]  /*c300*/  STL.64 [R1+0x1ea0], R24 ;  /* 0x001ea01801007387 */ /* 0x0001e80000100a00 */
[----:B0-----:R-:W2:Y:S04]  /*c310*/  LDL.LU.64 R24, [R1+0x830] ;  /* 0x0008300001187983 */ /* 0x001ea80000300a00 */
[----:B------:R-:W2:Y:S01]  /*c320*/  LDL.LU.64 R26, [R1+0x838] ;  /* 0x00083800011a7983 */ /* 0x000ea20000300a00 */
[----:B------:R-:W-:-:S02]  /*c330*/  IMAD.MOV.U32 R11, RZ, RZ, R8 ;  /* 0x000000ffff0b7224 */ /* 0x000fc400078e0008 */
[----:B------:R-:W-:Y:S02]  /*c340*/  IMAD.MOV.U32 R8, RZ, RZ, R4 ;  /* 0x000000ffff087224 */ /* 0x000fe400078e0004 */
[----:B------:R-:W-:Y:S02]  /*c350*/  IMAD.MOV.U32 R10, RZ, RZ, R5 ;  /* 0x000000ffff0a7224 */ /* 0x000fe400078e0005 */
[----:B------:R-:W-:Y:S02]  /*c360*/  IMAD.MOV.U32 R5, RZ, RZ, R6 ;  /* 0x000000ffff057224 */ /* 0x000fe400078e0006 */
[----:B------:R-:W-:Y:S01]  /*c370*/  IMAD.MOV.U32 R4, RZ, RZ, R7 ;  /* 0x000000ffff047224 */ /* 0x000fe200078e0007 */
[C---:B---3--:R-:W-:Y:S08]  /*c380*/  HMMA.16816.F32 R16, R12.reuse, R22, R16 ;  /* 0x000000160c10723c */ /* 0x048ff00000001810 */
[----:B--2---:R-:W-:Y:S11]  /*c390*/  HMMA.16816.F32 R24, R12, R20, R24 ;  /* 0x000000140c18723c */ /* 0x004ff60000001818 */
[----:B------:R-:W-:Y:S04]  /*c3a0*/  STL.64 [R1+0x840], R16 ;  /* 0x0008401001007387 */ /* 0x000fe80000100a00 */
[----:B------:R0:W-:Y:S04]  /*c3b0*/  STL.64 [R1+0x848], R18 ;  /* 0x0008481201007387 */ /* 0x0001e80000100a00 */
[----:B0-----:R-:W2:Y:S04]  /*c3c0*/  LDL.LU.64 R18, [R1+0x1f48] ;  /* 0x001f480001127983 */ /* 0x001ea80000300a00 */
[----:B------:R-:W3:Y:S04]  /*c3d0*/  LDL.LU.64 R16, [R1+0x1f40] ;  /* 0x001f400001107983 */ /* 0x000ee80000300a00 */
[----:B------:R-:W-:Y:S04]  /*c3e0*/  STL.64 [R1+0x830], R24 ;  /* 0x0008301801007387 */ /* 0x000fe80000100a00 */
[----:B------:R0:W-:Y:S02]  /*c3f0*/  STL.64 [R1+0x838], R26 ;  /* 0x0008381a01007387 */ /* 0x0001e40000100a00 */
[----:B0-----:R-:W-:-:S02]  /*c400*/  IMAD.MOV.U32 R26, RZ, RZ, R5 ;  /* 0x000000ffff1a7224 */ /* 0x001fc400078e0005 */
[----:B------:R-:W-:Y:S02]  /*c410*/  IMAD.MOV.U32 R27, RZ, RZ, R4 ;  /* 0x000000ffff1b7224 */ /* 0x000fe400078e0004 */
[----:B------:R-:W4:Y:S04]  /*c420*/  LDL.LU.64 R4, [R1+0x800] ;  /* 0x0008000001047983 */ /* 0x000f280000300a00 */
[----:B------:R-:W4:Y:S04]  /*c430*/  LDL.LU.64 R6, [R1+0x808] ;  /* 0x0008080001067983 */ /* 0x000f280000300a00 */
[----:B------:R0:W-:Y:S04]  /*c440*/  STL.64 [R1+0x1ec0], R26 ;  /* 0x001ec01a01007387 */ /* 0x0001e80000100a00 */
[----:B------:R-:W2:Y:S04]  /*c450*/  LDL.LU.64 R24, [R1+0x820] ;  /* 0x0008200001187983 */ /* 0x000ea80000300a00 */
[----:B0-----:R-:W2:Y:S04]  /*c460*/  LDL.LU.64 R26, [R1+0x828] ;  /* 0x00082800011a7983 */ /* 0x001ea80000300a00 */
[----:B------:R-:W-:Y:S04]  /*c470*/  STL.64 [R1+0x1e88], R22 ;  /* 0x001e881601007387 */ /* 0x000fe80000100a00 */
[----:B------:R0:W-:Y:S04]  /*c480*/  STL.64 [R1+0x1e80], R20 ;  /* 0x001e801401007387 */ /* 0x0001e80000100a00 */
[----:B0-----:R-:W3:Y:S04]  /*c490*/  LDL.LU.64 R20, [R1+0x810] ;  /* 0x0008100001147983 */ /* 0x001ee80000300a00 */
[----:B------:R-:W3:Y:S01]  /*c4a0*/  LDL.LU.64 R22, [R1+0x818] ;  /* 0x0008180001167983 */ /* 0x000ee20000300a00 */
[----:B--2---:R-:W-:-:S15]  /*c4b0*/  HMMA.16816.F32 R24, R12, R18, R24 ;  /* 0x000000120c18723c */ /* 0x004fde0000001818 */
[----:B------:R-:W-:-:S04]  /*c4c0*/  NOP ;  /* 0x0000000000007918 */ /* 0x000fc80000000000 */
[----:B------:R0:W-:Y:S04]  /*c4d0*/  STL.64 [R1+0x820], R24 ;  /* 0x0008201801007387 */ /* 0x0001e80000100a00 */
[----:B------:R1:W-:Y:S01]  /*c4e0*/  STL.64 [R1+0x828], R26 ;  /* 0x0008281a01007387 */ /* 0x0003e20000100a00 */
[----:B0-----:R-:W-:Y:S02]  /*c4f0*/  IMAD.MOV.U32 R24, RZ, RZ, R8 ;  /* 0x000000ffff187224 */ /* 0x001fe400078e0008 */
[----:B------:R-:W-:Y:S01]  /*c500*/  IMAD.MOV.U32 R25, RZ, RZ, R10 ;  /* 0x000000ffff197224 */ /* 0x000fe200078e000a */
[----:B------:R-:W2:Y:S01]  /*c510*/  LDL.LU R8, [R1+0x1f3c] ;  /* 0x001f3c0001087983 */ /* 0x000ea20000300800 */
[----:B-1----:R-:W-:-:S03]  /*c520*/  IMAD.MOV.U32 R26, RZ, RZ, R11 ;  /* 0x000000ffff1a7224 */ /* 0x002fc600078e000b */
[----:B------:R-:W4:Y:S04]  /*c530*/  LDL.LU R10, [R1+0x1f38] ;  /* 0x001f3800010a7983 */ /* 0x000f280000300800 */
[----:B------:R-:W-:Y:S04]  /*c540*/  STL.64 [R1+0x1ed8], R24 ;  /* 0x001ed81801007387 */ /* 0x000fe80000100a00 */
[----:B------:R-:W4:Y:S01]  /*c550*/  LDL.LU R11, [R1+0x1f34] ;  /* 0x001f3400010b7983 */ /* 0x000f220000300800 */
[----:B---3--:R-:W-:Y:S01]  /*c560*/  HMMA.16816.F32 R20, R12, R16, R20 ;  /* 0x000000100c14723c */ /* 0x008fe20000001814 */
[----:B------:R-:W-:-:S15]  /*c570*/  IMAD.MOV.U32 R27, RZ, RZ, R9 ;  /* 0x000000ffff1b7224 */ /* 0x000fde00078e0009 */
[----:B------:R-:W-:-:S03]  /*c580*/  NOP ;  /* 0x0000000000007918 */ /* 0x000fc60000000000 */
[----:B------:R0:W-:Y:S04]  /*c590*/  STL.64 [R1+0x810], R20 ;  /* 0x0008101401007387 */ /* 0x0001e80000100a00 */
[----:B------:R1:W-:Y:S04]  /*c5a0*/  STL.64 [R1+0x818], R22 ;  /* 0x0008181601007387 */ /* 0x0003e80000100a00 */
[----:B------:R-:W2:Y:S04]  /*c5b0*/  LDL.LU R9, [R1+0x1f30] ;  /* 0x001f300001097983 */ /* 0x000ea80000300800 */
[----:B0-----:R-:W3:Y:S04]  /*c5c0*/  LDL.LU.64 R20, [R1+0x7d0] ;  /* 0x0007d00001147983 */ /* 0x001ee80000300a00 */
[----:B-1----:R-:W3:Y:S04]  /*c5d0*/  LDL.LU.64 R22, [R1+0x7d8] ;  /* 0x0007d80001167983 */ /* 0x002ee80000300a00 */
[----:B------:R0:W-:Y:S04]  /*c5e0*/  STL.64 [R1+0x1ef0], R26 ;  /* 0x001ef01a01007387 */ /* 0x0001e80000100a00 */
[----:B------:R-:W2:Y:S04]  /*c5f0*/  LDL.LU.64 R24, [R1+0x7f0] ;  /* 0x0007f00001187983 */ /* 0x000ea80000300a00 */
[----:B0-----:R-:W2:Y:S04]  /*c600*/  LDL.LU.64 R26, [R1+0x7f8] ;  /* 0x0007f800011a7983 */ /* 0x001ea80000300a00 */
[----:B------:R-:W-:Y:S04]  /*c610*/  STL.64 [R1+0x1e98], R18 ;  /* 0x001e981201007387 */ /* 0x000fe80000100a00 */
[----:B------:R0:W-:Y:S04]  /*c620*/  STL.64 [R1+0x1e90], R16 ;  /* 0x001e901001007387 */ /* 0x0001e80000100a00 */
[----:B0-----:R-:W3:Y:S04]  /*c630*/  LDL.LU.64 R16, [R1+0x7e0] ;  /* 0x0007e00001107983 */ /* 0x001ee80000300a00 */
[----:B------:R-:W3:Y:S01]  /*c640*/  LDL.LU.64 R18, [R1+0x7e8] ;  /* 0x0007e80001127983 */ /* 0x000ee20000300a00 */
[----:B----4-:R-:W-:-:S15]  /*c650*/  HMMA.16816.F32 R4, R12, R10, R4 ;  /* 0x0000000a0c04723c */ /* 0x010fde0000001804 */
[----:B------:R-:W-:-:S04]  /*c660*/  NOP ;  /* 0x0000000000007918 */ /* 0x000fc80000000000 */
[----:B------:R-:W-:Y:S04]  /*c670*/  STL.64 [R1+0x800], R4 ;  /* 0x0008000401007387 */ /* 0x000fe80000100a00 */
[----:B------:R0:W-:Y:S04]  /*c680*/  STL.64 [R1+0x808], R6 ;  /* 0x0008080601007387 */ /* 0x0001e80000100a00 */
[----:B0-----:R-:W4:Y:S04]  /*c690*/  LDL.LU.64 R6, [R1+0x1f28] ;  /* 0x001f280001067983 */ /* 0x001f280000300a00 */
[----:B------:R-:W3:Y:S01]  /*c6a0*/  LDL.LU.64 R4, [R1+0x1f20] ;  /* 0x001f200001047983 */ /* 0x000ee20000300a00 */
[----:B--2---:R-:W-:-:S15]  /*c6b0*/  HMMA.16816.F32 R24, R12, R8, R24 ;  /* 0x000000080c18723c */ /* 0x004fde0000001818 */
[----:B------:R-:W-:-:S04]  /*c6c0*/  NOP ;  /* 0x0000000000007918 */ /* 0x000fc80000000000 */
[----:B------:R0:W-:Y:S04]  /*c6d0*/  STL.64 [R1+0x7f0], R24 ;  /* 0x0007f01801007387 */ /* 0x0001e80000100a00 */
[----:B------:R1:W-:Y:S01]  /*c6e0*/  STL.64 [R1+0x7f8], R26 ;  /* 0x0007f81a01007387 */ /* 0x0003e20000100a00 */
[----:B0-----:R-:W-:Y:S02]  /*c6f0*/  IMAD.MOV.U32 R25, RZ, RZ, R0 ;  /* 0x000000ffff197224 */ /* 0x001fe400078e0000 */
[----:B----4-:R-:W-:Y:S02]  /*c700*/  IMAD.MOV.U32 R24, RZ, RZ, R7 ;  /* 0x000000ffff187224 */ /* 0x010fe400078e0007 */
[----:B------:R-:W3:Y:S04]  /*c710*/  LDL.LU R7, [R1+0x1f1c] ;  /* 0x001f1c0001077983 */ /* 0x000ee80000300800 */
[----:B------:R-:W2:Y:S04]  /*c720*/  LDL.LU R0, [R1+0x1f18] ;  /* 0x001f180001007983 */ /* 0x000ea80000300800 */
[----:B-1----:R-:W4:Y:S04]  /*c730*/  LDL.LU R26, [R1+0x8e8] ;  /* 0x0008e800011a7983 */ /* 0x002f280000300800 */
[----:B------:R-:W4:Y:S04]  /*c740*/  LDL.LU R27, [R1+0x8e4] ;  /* 0x0008e400011b7983 */ /* 0x000f280000300800 */
[----:B----4-:R-:W-:Y:S04]  /*c750*/  STL.64 [R1+0x1f10], R26 ;  /* 0x001f101a01007387 */ /* 0x010fe80000100a00 */
[----:B------:R3:W-:Y:S02]  /*c760*/  STL.64 [R1+0x1f08], R24 ;  /* 0x001f081801007387 */ /* 0x0007e40000100a00 */
[C---:B---3--:R-:W-:Y:S08]  /*c770*/  HMMA.16816.F32 R24, R12.reuse, R6, R16 ;  /* 0x000000060c18723c */ /* 0x048ff00000001810 */
[C---:B------:R-:W-:Y:S01]  /*c780*/  HMMA.16816.F32 R16, R12.reuse, R4, R20 ;  /* 0x000000040c10723c */ /* 0x040fe20000001814 */
[----:B------:R0:W-:Y:S04]  /*c790*/  STL.64 [R1+0x1e68], R10 ;  /* 0x001e680a01007387 */ /* 0x0001e80000100a00 */
[----:B0-----:R-:W3:Y:S04]  /*c7a0*/  LDL.LU R10, [R1+0x8f0] ;  /* 0x0008f000010a7983 */ /* 0x001ee80000300800 */
[----:B------:R-:W4:Y:S04]  /*c7b0*/  LDL.LU R11, [R1+0x8ec] ;  /* 0x0008ec00010b7983 */ /* 0x000f280000300800 */
[----:B------:R-:W-:Y:S04]  /*c7c0*/  STL.64 [R1+0x1e60], R8 ;  /* 0x001e600801007387 */ /* 0x000fe80000100a00 */
[----:B------:R0:W-:Y:S04]  /*c7d0*/  STL.64 [R1+0x7e0], R24 ;  /* 0x0007e01801007387 */ /* 0x0001e80000100a00 */
[----:B------:R1:W-:Y:S04]  /*c7e0*/  STL.64 [R1+0x7e8], R26 ;  /* 0x0007e81a01007387 */ /* 0x0003e80000100a00 */
[----:B0-----:R-:W2:Y:S04]  /*c7f0*/  LDL.LU.64 R24, [R1+0x2f0] ;  /* 0x0002f00001187983 */ /* 0x001ea80000300a00 */
[----:B-1----:R-:W2:Y:S04]  /*c800*/  LDL.LU.64 R26, [R1+0x2f8] ;  /* 0x0002f800011a7983 */ /* 0x002ea80000300a00 */
[----:B------:R0:W-:Y:S04]  /*c810*/  STL.64 [R1+0x7d0], R16 ;  /* 0x0007d01001007387 */ /* 0x0001e80000100a00 */
[----:B------:R1:W-:Y:S04]  /*c820*/  STL.64 [R1+0x7d8], R18 ;  /* 0x0007d81201007387 */ /* 0x0003e80000100a00 */
[----:B0-----:R-:W2:Y:S04]  /*c830*/  LDL.LU.64 R16, [R1+0x770] ;  /* 0x0007700001107983 */ /* 0x001ea80000300a00 */
[----:B-1----:R-:W2:Y:S04]  /*c840*/  LDL.LU.64 R18, [R1+0x778] ;  /* 0x0007780001127983 */ /* 0x002ea80000300a00 */
[----:B--2---:R-:W-:Y:S04]  /*c850*/  STL.64 [R1+0x1eb8], R18 ;  /* 0x001eb81201007387 */ /* 0x004fe80000100a00 */
[----:B------:R0:W-:Y:S04]  /*c860*/  STL.64 [R1+0x1eb0], R16 ;  /* 0x001eb01001007387 */ /* 0x0001e80000100a00 */
[----:B0-----:R-:W2:Y:S04]  /*c870*/  LDL.LU.64 R16, [R1+0x790] ;  /* 0x0007900001107983 */ /* 0x001ea80000300a00 */
[----:B------:R-:W2:Y:S04]  /*c880*/  LDL.LU.64 R18, [R1+0x798] ;  /* 0x0007980001127983 */ /* 0x000ea80000300a00 */
[----:B--2---:R-:W-:Y:S04]  /*c890*/  STL.64 [R1+0x1ed0], R18 ;  /* 0x001ed01201007387 */ /* 0x004fe80000100a00 */
[----:B------:R0:W-:Y:S04]  /*c8a0*/  STL.64 [R1+0x1ec8], R16 ;  /* 0x001ec81001007387 */ /* 0x0001e80000100a00 */
[----:B0-----:R-:W2:Y:S04]  /*c8b0*/  LDL.LU.64 R16, [R1+0x7a0] ;  /* 0x0007a00001107983 */ /* 0x001ea80000300a00 */
[----:B------:R-:W2:Y:S04]  /*c8c0*/  LDL.LU.64 R18, [R1+0x7a8] ;  /* 0x0007a80001127983 */ /* 0x000ea80000300a00 */
[----:B--2---:R-:W-:Y:S04]  /*c8d0*/  STL.64 [R1+0x1ee8], R18 ;  /* 0x001ee81201007387 */ /* 0x004fe80000100a00 */
[----:B------:R0:W-:Y:S04]  /*c8e0*/  STL.64 [R1+0x1ee0], R16 ;  /* 0x001ee01001007387 */ /* 0x0001e80000100a00 */
[----:B0-----:R-:W2:Y:S04]  /*c8f0*/  LDL.LU.64 R16, [R1+0x7b0] ;  /* 0x0007b00001107983 */ /* 0x001ea80000300a00 */
[----:B------:R-:W2:Y:S01]  /*c900*/  LDL.LU.64 R18, [R1+0x7b8] ;  /* 0x0007b80001127983 */ /* 0x000ea20000300a00 */
[----:B------:R-:W-:Y:S03]  /*c910*/  HMMA.16816.F32 R12, R12, R2, R24 ;  /* 0x000000020c0c723c */ /* 0x000fe60000001818 */
[----:B--2---:R-:W-:Y:S04]  /*c920*/  STL.64 [R1+0x1f00], R18 ;  /* 0x001f001201007387 */ /* 0x004fe80000100a00 */
[----:B------:R0:W-:Y:S04]  /*c930*/  STL.64 [R1+0x1ef8], R16 ;  /* 0x001ef81001007387 */ /* 0x0001e80000100a00 */
[----:B0-----:R-:W2:Y:S04]  /*c940*/  LDL.LU.64 R16, [R1+0x7c0] ;  /* 0x0007c00001107983 */ /* 0x001ea80000300a00 */
[----:B------:R-:W2:Y:S04]  /*c950*/  LDL.LU.64 R18, [R1+0x7c8] ;  /* 0x0007c80001127983 */ /* 0x000ea80000300a00 */
[----:B------:R-:W2:Y:S04]  /*c960*/  LDL.LU.64 R20, [R1+0x760] ;  /* 0x0007600001147983 */ /* 0x000ea80000300a00 */
[----:B------:R-:W2:Y:S04]  /*c970*/  LDL.LU.64 R22, [R1+0x768] ;  /* 0x0007680001167983 */ /* 0x000ea80000300a00 */
[----:B------:R-:W-:Y:S04]  /*c980*/  STL.64 [R1+0x1e58], R6 ;  /* 0x001e580601007387 */ /* 0x000fe80000100a00 */
[----:B------:R0:W-:Y:S04]  /*c990*/  STL.64 [R1+0x1e50], R4 ;  /* 0x001e500401007387 */ /* 0x0001e80000100a00 */
[----:B0-----:R-:W2:Y:S04]  /*c9a0*/  LDL.LU.64 R4, [R1+0x780] ;  /* 0x0007800001047983 */ /* 0x001ea80000300a00 */
[----:B------:R-:W2:Y:S04]  /*c9b0*/  LDL.LU.64 R6, [R1+0x788] ;  /* 0x0007880001067983 */ /* 0x000ea80000300a00 */
[----:B------:R-:W2:Y:S04]  /*c9c0*/  LDL.LU.64 R26, [R1+0x1f10] ;  /* 0x001f1000011a7983 */ /* 0x000ea80000300a00 */
[----:B------:R-:W2:Y:S04]  /*c9d0*/  LDL.LU.64 R24, [R1+0x1f08] ;  /* 0x001f080001187983 */ /* 0x000ea80000300a00 */
[----:B------:R3:W-:Y:S04]  /*c9e0*/  STL.64 [R1+0x2f0], R12 ;  /* 0x0002f00c01007387 */ /* 0x0007e80000100a00 */
[----:B------:R2:W-:Y:S04]  /*c9f0*/  STL.64 [R1+0x2f8], R14 ;  /* 0x0002f80e01007387 */ /* 0x0005e80000100a00 */
[----:B------:R-:W2:Y:S01]  /*ca00*/  LDL.LU.64 R8, [R1+0x750] ;  /* 0x0007500001087983 */ /* 0x000ea20000300a00 */
[----:B---3--:R-:W-:-:S02]  /*ca10*/  F2FP.F16.E4M3.UNPACK_B R12, R10 ;  /* 0x0000000aff0c723e */ /* 0x008fc400020006ff */
[----:B----4-:R-:W-:Y:S02]  /*ca20*/  F2FP.F16.E4M3.UNPACK_B R13, R11 ;  /* 0x0000000bff0d723e */ /* 0x010fe400020006ff */
[----:B------:R-:W3:Y:S01]  /*ca30*/  LDL.LU.64 R10, [R1+0x758] ;  /* 0x00075800010a7983 */ /* 0x000ee20000300a00 */
[----:B--2---:R-:W-:Y:S02]  /*ca40*/  F2FP.F16.E4M3.UNPACK_B R14, R26 ;  /* 0x0000001aff0e723e */ /* 0x004fe400020006ff */
[----:B------:R-:W-:-:S07]  /*ca50*/  F2FP.F16.E4M3.UNPACK_B R15, R27 ;  /* 0x0000001bff0f723e */ /* 0x000fce00020006ff */
[----:B------:R-:W-:Y:S01]  /*ca60*/  HMMA.16816.F32 R24, R12, R24, R16 ;  /* 0x000000180c18723c */ /* 0x000fe20000001810 */
[----:B------:R-:W2:Y:S04]  /*ca70*/  LDL.LU.64 R18, [R1+0x1f00] ;  /* 0x001f000001127983 */ /* 0x000ea80000300a00 */
[----:B------:R-:W2:-:S14]  /*ca80*/  LDL.LU.64 R16, [R1+0x1ef8] ;  /* 0x001ef80001107983 */ /* 0x000e9c0000300a00 */
[----:B------:R-:W-:Y:S04]  /*ca90*/  STL.64 [R1+0x7c0], R24 ;  /* 0x0007c01801007387 */ /* 0x000fe80000100a00 */
[----:B------:R0:W-:Y:S04]  /*caa0*/  STL.64 [R1+0x7c8], R26 ;  /* 0x0007c81a01007387 */ /* 0x0001e80000100a00 */
[----:B0-----:R-:W2:Y:S02]  /*cab0*/  LDL.LU.64 R26, [R1+0x1ef0] ;  /* 0x001ef000011a7983 */ /* 0x001ea40000300a00 */
[----:B--2---:R-:W-:Y:S02]  /*cac0*/  HMMA.16816.F32 R24, R12, R26, R16 ;  /* 0x0000001a0c18723c */ /* 0x004fe40000001810 */
[----:B------:R-:W2:Y:S04]  /*cad0*/  LDL.LU.64 R18, [R1+0x1ee8] ;  /* 0x001ee80001127983 */ /* 0x000ea80000300a00 */
[----:B------:R-:W2:-:S13]  /*cae0*/  LDL.LU.64 R16, [R1+0x1ee0] ;  /* 0x001ee00001107983 */ /* 0x000e9a0000300a00 */
[----:B------:R0:W-:Y:S04]  /*caf0*/  STL.64 [R1+0x7b0], R24 ;  /* 0x0007b01801007387 */ /* 0x0001e80000100a00 */
[----:B------:R2:W-:Y:S04]  /*cb00*/  STL.64 [R1+0x7b8], R26 ;  /* 0x0007b81a01007387 */ /* 0x0005e80000100a00 */
[----:B0-----:R-:W2:Y:S02]  /*cb10*/  LDL.LU.64 R24, [R1+0x1ed8] ;  /* 0x001ed80001187983 */ /* 0x001ea40000300a00 */
[----:B--2---:R-:W-:Y:S02]  /*cb20*/  HMMA.16816.F32 R24, R12, R24, R16 ;  /* 0x000000180c18723c */ /* 0x004fe40000001810 */
[----:B------:R-:W2:Y:S04]  /*cb30*/  LDL.LU.64 R18, [R1+0x1ed0] ;  /* 0x001ed00001127983 */ /* 0x000ea80000300a00 */
[----:B------:R-:W2:-:S13]  /*cb40*/  LDL.LU.64 R16, [R1+0x1ec8] ;  /* 0x001ec80001107983 */ /* 0x000e9a0000300a00 */
[----:B------:R-:W-:Y:S04]  /*cb50*/  STL.64 [R1+0x7a0], R24 ;  /* 0x0007a01801007387 */ /* 0x000fe80000100a00 */
[----:B------:R0:W-:Y:S04]  /*cb60*/  STL.64 [R1+0x7a8], R26 ;  /* 0x0007a81a01007387 */ /* 0x0001e80000100a00 */
[----:B0-----:R-:W2:Y:S02]  /*cb70*/  LDL.LU.64 R26, [R1+0x1ec0] ;  /* 0x001ec000011a7983 */ /* 0x001ea40000300a00 */
[----:B--2---:R-:W-:Y:S02]  /*cb80*/  HMMA.16816.F32 R24, R12, R26, R16 ;  /* 0x0000001a0c18723c */ /* 0x004fe40000001810 */
[----:B------:R-:W2:Y:S04]  /*cb90*/  LDL.LU.64 R18, [R1+0x1eb8] ;  /* 0x001eb80001127983 */ /* 0x000ea80000300a00 */
[----:B------:R-:W2:-:S13]  /*cba0*/  LDL.LU.64 R16, [R1+0x1eb0] ;  /* 0x001eb00001107983 */ /* 0x000e9a0000300a00 */
[----:B------:R-:W-:Y:S04]  /*cbb0*/  STL.64 [R1+0x790], R24 ;  /* 0x0007901801007387 */ /* 0x000fe80000100a00 */
[----:B------:R0:W-:Y:S04]  /*cbc0*/  STL.64 [R1+0x798], R26 ;  /* 0x0007981a01007387 */ /* 0x0001e80000100a00 */
[----:B0-----:R-:W2:Y:S04]  /*cbd0*/  LDL.LU.64 R26, [R1+0x1ea8] ;  /* 0x001ea800011a7983 */ /* 0x001ea80000300a00 */
[----:B------:R-:W4:Y:S01]  /*cbe0*/  LDL.LU.64 R24, [R1+0x1ea0] ;  /* 0x001ea00001187983 */ /* 0x000f220000300a00 */
[----:B------:R-:W-:-:S15]  /*cbf0*/  HMMA.16816.F32 R4, R12, R28, R4 ;  /* 0x0000001c0c04723c */ /* 0x000fde0000001804 */
[----:B------:R-:W-:-:S04]  /*cc00*/  NOP ;  /* 0x0000000000007918 */ /* 0x000fc80000000000 */
[----:B------:R0:W-:Y:S04]  /*cc10*/  STL.64 [R1+0x780], R4 ;  /* 0x0007800401007387 */ /* 0x0001e80000100a00 */
[----:B------:R1:W-:Y:S04]  /*cc20*/  STL.64 [R1+0x788], R6 ;  /* 0x0007880601007387 */ /* 0x0003e80000100a00 */
[----:B0-----:R-:W3:Y:S04]  /*cc30*/  LDL.LU.64 R4, [R1+0x740] ;  /* 0x0007400001047983 */ /* 0x001ee80000300a00 */
[----:B-1----:R-:W3:Y:S01]  /*cc40*/  LDL.LU.64 R6, [R1+0x748] ;  /* 0x0007480001067983 */ /* 0x002ee20000300a00 */
[C---:B--2---:R-:W-:Y:S08]  /*cc50*/  HMMA.16816.F32 R16, R12.reuse, R26, R16 ;  /* 0x0000001a0c10723c */ /* 0x044ff00000001810 */
[C---:B----4-:R-:W-:Y:S11]  /*cc60*/  HMMA.16816.F32 R20, R12.reuse, R24, R20 ;  /* 0x000000180c14723c */ /* 0x050ff60000001814 */
[----:B------:R-:W-:Y:S04]  /*cc70*/  STL.64 [R1+0x770], R16 ;  /* 0x0007701001007387 */ /* 0x000fe80000100a00 */
[----:B------:R0:W-:Y:S04]  /*cc80*/  STL.64 [R1+0x778], R18 ;  /* 0x0007781201007387 */ /* 0x0001e80000100a00 */
[----:B0-----:R-:W2:Y:S04]  /*cc90*/  LDL.LU.64 R18, [R1+0x1e98] ;  /* 0x001e980001127983 */ /* 0x001ea80000300a00 */
[----:B------:R-:W4:Y:S04]  /*cca0*/  LDL.LU.64 R16, [R1+0x1e90] ;  /* 0x001e900001107983 */ /* 0x000f280000300a00 */
[----:B------:R-:W-:Y:S04]  /*ccb0*/  STL.64 [R1+0x760], R20 ;  /* 0x0007601401007387 */ /* 0x000fe80000100a00 */
[----:B------:R0:W-:Y:S04]  /*ccc0*/  STL.64 [R1+0x768], R22 ;  /* 0x0007681601007387 */ /* 0x0001e80000100a00 */
[----:B0-----:R-:W3:Y:S04]  /*ccd0*/  LDL.LU.64 R22, [R1+0x1e88] ;  /* 0x001e880001167983 */ /* 0x001ee80000300a00 */
[----:B------:R-:W2:Y:S04]  /*cce0*/  LDL.LU.64 R20, [R1+0x1e80] ;  /* 0x001e800001147983 */ /* 0x000ea80000300a00 */
[----:B------:R0:W-:Y:S04]  /*ccf0*/  STL.64 [R1+0x1de8], R26 ;  /* 0x001de81a01007387 */ /* 0x0001e80000100a00 */
[----:B0-----:R-:W2:Y:S04]  /*cd00*/  LDL.64 R26, [R1+0x18] ;  /* 0x00001800011a7983 */ /* 0x001ea80000100a00 */
[----:B------:R0:W-:Y:S04]  /*cd10*/  STL.64 [R1+0x1de0], R24 ;  /* 0x001de01801007387 */ /* 0x0001e80000100a00 */
[----:B0-----:R-:W3:Y:S04]  /*cd20*/  LDL.LU R24, [R1+0x908] ;  /* 0x0009080001187983 */ /* 0x001ee80000300800 */
[----:B------:R-:W3:Y:S04]  /*cd30*/  LDL.LU R25, [R1+0x904] ;  /* 0x0009040001197983 */ /* 0x000ee80000300800 */
[----:B--2---:R-:W-:Y:S04]  /*cd40*/  STL.64 [R1+0x1e38], R26 ;  /* 0x001e381a01007387 */ /* 0x004fe80000100a00 */
[----:B---3--:R0:W-:Y:S02]  /*cd50*/  STL.64 [R1+0x1e30], R24 ;  /* 0x001e301801007387 */ /* 0x0081e40000100a00 */
[----:B0-----:R-:W-:Y:S02]  /*cd60*/  HMMA.16816.F32 R24, R12, R22, R8 ;  /* 0x000000160c18723c */ /* 0x001fe40000001808 */
[----:B------:R-:W2:Y:S04]  /*cd70*/  LDL.LU.64 R8, [R1+0x720] ;  /* 0x0007200001087983 */ /* 0x000ea80000300a00 */
[----:B------:R-:W3:-:S13]  /*cd80*/  LDL.LU.64 R10, [R1+0x728] ;  /* 0x00072800010a7983 */ /* 0x000eda0000300a00 */
[----:B------:R-:W-:Y:S04]  /*cd90*/  STL.64 [R1+0x750], R24 ;  /* 0x0007501801007387 */ /* 0x000fe80000100a00 */
[----:B------:R0:W-:Y:S02]  /*cda0*/  STL.64 [R1+0x758], R26 ;  /* 0x0007581a01007387 */ /* 0x0001e40000100a00 */
[C---:B0-----:R-:W-:Y:S02]  /*cdb0*/  HMMA.16816.F32 R24, R12.reuse, R20, R4 ;  /* 0x000000140c18723c */ /* 0x041fe40000001804 */
[----:B---3--:R-:W-:Y:S04]  /*cdc0*/  STL.64 [R1+0x1e78], R10 ;  /* 0x001e780a01007387 */ /* 0x008fe80000100a00 */
[----:B--2---:R0:W-:Y:S04]  /*cdd0*/  STL.64 [R1+0x1e70], R8 ;  /* 0x001e700801007387 */ /* 0x0041e80000100a00 */
[----:B0-----:R-:W2:Y:S04]  /*cde0*/  LDL.LU.64 R8, [R1+0x730] ;  /* 0x0007300001087983 */ /* 0x001ea80000300a00 */
[----:B------:R-:W2:Y:S04]  /*cdf0*/  LDL.LU.64 R10, [R1+0x738] ;  /* 0x00073800010a7983 */ /* 0x000ea80000300a00 */
[----:B------:R-:W3:Y:S04]  /*ce00*/  LDL.LU.64 R4, [R1+0x700] ;  /* 0x0007000001047983 */ /* 0x000ee80000300a00 */
[----:B------:R-:W3:Y:S04]  /*ce10*/  LDL.LU.64 R6, [R1+0x708] ;  /* 0x0007080001067983 */ /* 0x000ee80000300a00 */
[----:B------:R0:W-:Y:S04]  /*ce20*/  STL.64 [R1+0x740], R24 ;  /* 0x0007401801007387 */ /* 0x0001e80000100a00 */
[----:B------:R1:W-:Y:S04]  /*ce30*/  STL.64 [R1+0x748], R26 ;  /* 0x0007481a01007387 */ /* 0x0003e80000100a00 */
[----:B0-----:R-:W3:Y:S04]  /*ce40*/  LDL.LU.64 R24, [R1+0x6e0] ;  /* 0x0006e00001187983 */ /* 0x001ee80000300a00 */
[----:B-1----:R-:W3:Y:S01]  /*ce50*/  LDL.LU.64 R26, [R1+0x6e8] ;  /* 0x0006e800011a7983 */ /* 0x002ee20000300a00 */
[C---:B--2---:R-:W-:Y:S03]  /*ce60*/  HMMA.16816.F32 R8, R12.reuse, R18, R8 ;  /* 0x000000120c08723c */ /* 0x044fe60000001808 */
[----:B---3--:R-:W-:Y:S04]  /*ce70*/  STL.64 [R1+0x1e48], R26 ;  /* 0x001e481a01007387 */ /* 0x008fe80000100a00 */
[----:B------:R0:W-:Y:S04]  /*ce80*/  STL.64 [R1+0x1e40], R24 ;  /* 0x001e401801007387 */ /* 0x0001e80000100a00 */
[----:B0-----:R-:W2:Y:S04]  /*ce90*/  LDL.LU.64 R24, [R1+0x6f0] ;  /* 0x0006f00001187983 */ /* 0x001ea80000300a00 */
[----:B------:R-:W2:Y:S04]  /*cea0*/  LDL.LU.64 R26, [R1+0x6f8] ;  /* 0x0006f800011a7983 */ /* 0x000ea80000300a00 */
[----:B------:R0:W-:Y:S04]  /*ceb0*/  STL.64 [R1+0x1dc8], R22 ;  /* 0x001dc81601007387 */ /* 0x0001e80000100a00 */
[----:B0-----:R-:W3:Y:S04]  /*cec0*/  LDL.LU R22, [R1+0x900] ;  /* 0x0009000001167983 */ /* 0x001ee80000300800 */
[----:B------:R-:W3:Y:S04]  /*ced0*/  LDL.LU R23, [R1+0x8fc] ;  /* 0x0008fc0001177983 */ /* 0x000ee80000300800 */
[----:B------:R0:W-:Y:S04]  /*cee0*/  STL.64 [R1+0x1dc0], R20 ;  /* 0x001dc01401007387 */ /* 0x0001e80000100a00 */
[----:B0-----:R-:W2:Y:S04]  /*cef0*/  LDL.LU R20, [R1+0x8f8] ;  /* 0x0008f80001147983 */ /* 0x001ea80000300800 */
[----:B------:R-:W2:Y:S04]  /*cf00*/  LDL.LU R21, [R1+0x8f4] ;  /* 0x0008f40001157983 */ /* 0x000ea80000300800 */
        /* <DEDUP_REMOVED lines=8> */
[----:B0-----:R-:W4:Y:S04]  /*cf90*/  LDL.LU.64 R10, [R1+0x1e68] ;  /* 0x001e6800010a7983 */ /* 0x001f280000300a00 */
[----:B------:R-:W2:Y:S04]  /*cfa0*/  LDL.LU.64 R8, [R1+0x1e60] ;  /* 0x001e600001087983 */ /* 0x000ea80000300a00 */
[----:B------:R-:W-:Y:S04]  /*cfb0*/  STL.64 [R1+0x1db8], R18 ;  /* 0x001db81201007387 */ /* 0x000fe80000100a00 */
[----:B------:R0:W-:Y:S04]  /*cfc0*/  STL.64 [R1+0x1db0], R16 ;  /* 0x001db01001007387 */ /* 0x0001e80000100a00 */
[----:B0-----:R-:W4:Y:S04]  /*cfd0*/  LDL.LU.64 R16, [R1+0x710] ;  /* 0x0007100001107983 */ /* 0x001f280000300a00 */
[----:B------:R-:W4:Y:S01]  /*cfe0*/  LDL.LU.64 R18, [R1+0x718] ;  /* 0x0007180001127983 */ /* 0x000f220000300a00 */
[C---:B--2---:R-:W-:Y:S08]  /*cff0*/  HMMA.16816.F32 R4, R12.reuse, R8, R4 ;  /* 0x000000080c04723c */ /* 0x044ff00000001804 */
[----:B----4-:R-:W-:-:S15]  /*d000*/  HMMA.16816.F32 R16, R12, R10, R16 ;  /* 0x0000000a0c10723c */ /* 0x010fde0000001810 */
[----:B------:R-:W-:-:S04]  /*d010*/  NOP ;  /* 0x0000000000007918 */ /* 0x000fc80000000000 */
[----:B------:R0:W-:Y:S04]  /*d020*/  STL.64 [R1+0x710], R16 ;  /* 0x0007101001007387 */ /* 0x0001e80000100a00 */
[----:B------:R1:W-:Y:S04]  /*d030*/  STL.64 [R1+0x718], R18 ;  /* 0x0007181201007387 */ /* 0x0003e80000100a00 */
[----:B0-----:R-:W2:Y:S04]  /*d040*/  LDL.LU.64 R16, [R1+0x6d0] ;  /* 0x0006d00001107983 */ /* 0x001ea80000300a00 */
[----:B-1----:R-:W2:Y:S04]  /*d050*/  LDL.LU.64 R18, [R1+0x6d8] ;  /* 0x0006d80001127983 */ /* 0x002ea80000300a00 */
[----:B------:R-:W-:Y:S04]  /*d060*/  STL [R1+0x1da8], R10 ;  /* 0x001da80a01007387 */ /* 0x000fe80000100800 */
[----:B------:R-:W-:Y:S04]  /*d070*/  STL [R1+0x1da4], R11 ;  /* 0x001da40b01007387 */ /* 0x000fe80000100800 */
[----:B------:R-:W-:Y:S04]  /*d080*/  STL.64 [R1+0x700], R4 ;  /* 0x0007000401007387 */ /* 0x000fe80000100a00 */
[----:B------:R0:W-:Y:S04]  /*d090*/  STL.64 [R1+0x708], R6 ;  /* 0x0007080601007387 */ /* 0x0001e80000100a00 */
[----:B0-----:R-:W4:Y:S04]  /*d0a0*/  LDL.LU.64 R6, [R1+0x1e58] ;  /* 0x001e580001067983 */ /* 0x001f280000300a00 */
[----:B------:R-:W2:Y:S04]  /*d0b0*/  LDL.LU.64 R4, [R1+0x1e50] ;  /* 0x001e500001047983 */ /* 0x000ea80000300a00 */
[----:B------:R-:W-:Y:S04]  /*d0c0*/  STL [R1+0x1dac], R8 ;  /* 0x001dac0801007387 */ /* 0x000fe80000100800 */
[----:B------:R0:W-:Y:S04]  /*d0d0*/  STL [R1+0x1da0], R9 ;  /* 0x001da00901007387 */ /* 0x0001e80000100800 */
[----:B0-----:R-:W2:Y:S04]  /*d0e0*/  LDL.LU.64 R8, [R1+0x2e0] ;  /* 0x0002e00001087983 */ /* 0x001ea80000300a00 */
[----:B------:R-:W2:Y:S01]  /*d0f0*/  LDL.LU.64 R10, [R1+0x2e8] ;  /* 0x0002e800010a7983 */ /* 0x000ea20000300a00 */
        /* <DEDUP_REMOVED lines=12> */
[----:B------:R-:W-:Y:S01]  /*d1c0*/  HMMA.16816.F32 R8, R12, R2, R8 ;  /* 0x000000020c08723c */ /* 0x000fe20000001808 */
[----:B------:R-:W-:-:S02]  /*d1d0*/  IMAD R13, R21, 0x100, R20 ;  /* 0x00000100150d7824 */ /* 0x000fc400078e0214 */
[----:B---3--:R-:W-:Y:S01]  /*d1e0*/  IMAD R14, R23, 0x100, R22 ;  /* 0x00000100170e7824 */ /* 0x008fe200078e0216 */
[----:B------:R-:W-:Y:S02]  /*d1f0*/  F2FP.F16.E4M3.UNPACK_B R12, R0 ;  /* 0x00000000ff0c723e */ /* 0x000fe400020006ff */
[----:B------:R-:W-:Y:S02]  /*d200*/  F2FP.F16.E4M3.UNPACK_B R13, R13 ;  /* 0x0000000dff0d723e */ /* 0x000fe400020006ff */
[----:B------:R-:W-:Y:S01]  /*d210*/  F2FP.F16.E4M3.UNPACK_B R14, R14 ;  /* 0x0000000eff0e723e */ /* 0x000fe200020006ff */
[----:B------:R-:W-:Y:S10]  /*d220*/  STL [R1+0x1d88], R5 ;  /* 0x001d880501007387 */ /* 0x000ff40000100800 */
[----:B------:R0:W-:Y:S04]  /*d230*/  STL.64 [R1+0x2e0], R8 ;  /* 0x0002e00801007387 */ /* 0x0001e80000100a00 */
[----:B------:R-:W-:Y:S04]  /*d240*/  STL.64 [R1+0x2e8], R10 ;  /* 0x0002e80a01007387 */ /* 0x000fe80000100a00 */
[----:B0-----:R-:W3:Y:S01]  /*d250*/  LDL.64 R8, [R1+0x10] ;  /* 0x0000100001087983 */ /* 0x001ee20000100a00 */
[----:B----4-:R-:W-:-:S05]  /*d260*/  IMAD R15, R25, 0x100, R24 ;  /* 0x00000100190f7824 */ /* 0x010fca00078e0218 */
[----:B------:R-:W-:-:S07]  /*d270*/  F2FP.F16.E4M3.UNPACK_B R15, R15 ;  /* 0x0000000fff0f723e */ /* 0x000fce00020006ff */
[----:B--2---:R-:W-:Y:S01]  /*d280*/  HMMA.16816.F32 R16, R12, R26, R16 ;  /* 0x0000001a0c10723c */ /* 0x004fe20000001810 */
[----:B------:R-:W-:Y:S02]  /*d290*/  IMAD.MOV.U32 R5, RZ, RZ, R26 ;  /* 0x000000ffff057224 */ /* 0x000fe400078e001a */
[----:B------:R-:W-:-:S15]  /*d2a0*/  IMAD.MOV.U32 R0, RZ, RZ, R27 ;  /* 0x000000ffff007224 */ /* 0x000fde00078e001b */
[----:B------:R-:W-:Y:S01]  /*d2b0*/  NOP ;  /* 0x0000000000007918 */ /* 0x000fe20000000000 */
[----:B------:R-:W-:Y:S04]  /*d2c0*/  STL.64 [R1+0x6d0], R16 ;  /* 0x0006d01001007387 */ /* 0x000fe80000100a00 */
[----:B------:R-:W-:Y:S04]  /*d2d0*/  STL.64 [R1+0x6d8], R18 ;  /* 0x0006d81201007387 */ /* 0x000fe80000100a00 */
[----:B------:R-:W2:Y:S04]  /*d2e0*/  LDL.LU.64 R24, [R1+0x690] ;  /* 0x0006900001187983 */ /* 0x000ea80000300a00 */
[----:B------:R-:W4:Y:S04]  /*d2f0*/  LDL.LU.64 R26, [R1+0x698] ;  /* 0x00069800011a7983 */ /* 0x000f280000300a00 */
[----:B----4-:R0:W-:Y:S04]  /*d300*/  STL.64 [R1+0x1df8], R26 ;  /* 0x001df81a01007387 */ /* 0x0101e80000100a00 */
[----:B0-----:R-:W4:Y:S04]  /*d310*/  LDL R26, [R1] ;  /* 0x00000000011a7983 */ /* 0x001f280000100800 */
[----:B------:R-:W4:Y:S04]  /*d320*/  LDL R27, [R1+0x4] ;  /* 0x00000400011b7983 */ /* 0x000f280000100800 */
[----:B--2---:R0:W-:Y:S04]  /*d330*/  STL.64 [R1+0x1df0], R24 ;  /* 0x001df01801007387 */ /* 0x0041e80000100a00 */
[----:B0-----:R-:W2:Y:S04]  /*d340*/  LDL.64 R24, [R1+0x8] ;  /* 0x0000080001187983 */ /* 0x001ea80000100a00 */
[----:B----4-:R-:W-:Y:S04]  /*d350*/  STL.64 [R1+0x1e28], R26 ;  /* 0x001e281a01007387 */ /* 0x010fe80000100a00 */
[----:B--2---:R0:W-:Y:S04]  /*d360*/  STL.64 [R1+0x1e20], R24 ;  /* 0x001e201801007387 */ /* 0x0041e80000100a00 */
[----:B0-----:R-:W3:Y:S04]  /*d370*/  LDL.LU.64 R24, [R1+0x6c0] ;  /* 0x0006c00001187983 */ /* 0x001ee80000300a00 */
[----:B------:R-:W3:Y:S04]  /*d380*/  LDL.LU.64 R26, [R1+0x6c8] ;  /* 0x0006c800011a7983 */ /* 0x000ee80000300a00 */
[----:B------:R-:W2:Y:S04]  /*d390*/  LDL.LU.64 R20, [R1+0x670] ;  /* 0x0006700001147983 */ /* 0x000ea80000300a00 */
[----:B------:R-:W4:Y:S04]  /*d3a0*/  LDL.LU.64 R22, [R1+0x678] ;  /* 0x0006780001167983 */ /* 0x000f280000300a00 */
[----:B----4-:R-:W-:Y:S04]  /*d3b0*/  STL.64 [R1+0x1dd8], R22 ;  /* 0x001dd81601007387 */ /* 0x010fe80000100a00 */
[----:B--2---:R0:W-:Y:S04]  /*d3c0*/  STL.64 [R1+0x1dd0], R20 ;  /* 0x001dd01401007387 */ /* 0x0041e80000100a00 */
[----:B0-----:R-:W2:Y:S04]  /*d3d0*/  LDL.LU.64 R20, [R1+0x680] ;  /* 0x0006800001147983 */ /* 0x001ea80000300a00 */
[----:B------:R-:W4:Y:S01]  /*d3e0*/  LDL.LU.64 R22, [R1+0x688] ;  /* 0x0006880001167983 */ /* 0x000f220000300a00 */
[C---:B---3--:R-:W-:Y:S03]  /*d3f0*/  HMMA.16816.F32 R24, R12.reuse, R8, R24 ;  /* 0x000000080c18723c */ /* 0x048fe60000001818 */
[----:B----4-:R-:W-:Y:S04]  /*d400*/  STL.64 [R1+0x1e08], R22 ;  /* 0x001e081601007387 */ /* 0x010fe80000100a00 */
        /* <DEDUP_REMOVED lines=8> */
[----:B------:R-:W3:Y:S04]  /*d490*/  LDL.LU.64 R18, [R1+0x668] ;  /* 0x0006680001127983 */ /* 0x000ee80000300a00 */
[----:B------:R-:W-:Y:S04]  /*d4a0*/  STL.64 [R1+0x1d98], R6 ;  /* 0x001d980601007387 */ /* 0x000fe80000100a00 */
[----:B------:R0:W-:Y:S04]  /*d4b0*/  STL.64 [R1+0x1d90], R4 ;  /* 0x001d900401007387 */ /* 0x0001e80000100a00 */
[----:B0-----:R-:W4:Y:S04]  /*d4c0*/  LDL.LU.64 R4, [R1+0x650] ;  /* 0x0006500001047983 */ /* 0x001f280000300a00 */
[----:B------:R-:W4:Y:S04]  /*d4d0*/  LDL.LU.64 R6, [R1+0x658] ;  /* 0x0006580001067983 */ /* 0x000f280000300a00 */
        /* <DEDUP_REMOVED lines=9> */
[----:B------:R-:W2:Y:S01]  /*d570*/  LDL.LU.64 R20, [R1+0x1e10] ;  /* 0x001e100001147983 */ /* 0x000ea20000300a00 */
[----:B------:R-:W-:-:S02]  /*d580*/  IMAD.MOV.U32 R11, RZ, RZ, R8 ;  /* 0x000000ffff0b7224 */ /* 0x000fc400078e0008 */
[----:B------:R-:W-:Y:S02]  /*d590*/  IMAD.MOV.U32 R8, RZ, RZ, R24 ;  /* 0x000000ffff087224 */ /* 0x000fe400078e0018 */
[----:B------:R-:W-:Y:S02]  /*d5a0*/  IMAD.MOV.U32 R10, RZ, RZ, R25 ;  /* 0x000000ffff0a7224 */ /* 0x000fe400078e0019 */
[----:B--2---:R-:W-:Y:S01]  /*d5b0*/  HMMA.16816.F32 R24, R12, R26, R20 ;  /* 0x0000001a0c18723c */ /* 0x004fe20000001814 */
[----:B------:R-:W2:Y:S04]  /*d5c0*/  LDL.LU.64 R22, [R1+0x1e08] ;  /* 0x001e080001167983 */ /* 0x000ea80000300a00 */
[----:B------:R-:W2:-:S14]  /*d5d0*/  LDL.LU.64 R20, [R1+0x1e00] ;  /* 0x001e000001147983 */ /* 0x000e9c0000300a00 */
        /* <DEDUP_REMOVED lines=9> */
[----:B------:R-:W3:Y:S04]  /*d670*/  LDL.LU.64 R24, [R1+0x1de0] ;  /* 0x001de00001187983 */ /* 0x000ee80000300a00 */
[----:B------:R-:W-:Y:S01]  /*d680*/  STL.64 [R1+0x1d08], R28 ;  /* 0x001d081c01007387 */ /* 0x000fe20000100a00 */
[----:B--2---:R-:W-:-:S15]  /*d690*/  HMMA.16816.F32 R20, R12, R26, R20 ;  /* 0x0000001a0c14723c */ /* 0x004fde0000001814 */
[----:B------:R-:W-:-:S04]  /*d6a0*/  NOP ;  /* 0x0000000000007918 */ /* 0x000fc80000000000 */
[----:B------:R-:W-:Y:S04]  /*d6b0*/  STL.64 [R1+0x680], R20 ;  /* 0x0006801401007387 */ /* 0x000fe80000100a00 */
[----:B------:R0:W-:Y:S04]  /*d6c0*/  STL.64 [R1+0x688], R22 ;  /* 0x0006881601007387 */ /* 0x0001e80000100a00 */
[----:B0-----:R-:W3:Y:S04]  /*d6d0*/  LDL.LU.64 R22, [R1+0x1dd8] ;  /* 0x001dd80001167983 */ /* 0x001ee80000300a00 */
[----:B------:R-:W3:Y:S02]  /*d6e0*/  LDL.LU.64 R20, [R1+0x1dd0] ;  /* 0x001dd00001147983 */ /* 0x000ee40000300a00 */
[----:B---3--:R-:W-:-:S15]  /*d6f0*/  HMMA.16816.F32 R20, R12, R24, R20 ;  /* 0x000000180c14723c */ /* 0x008fde0000001814 */
[----:B------:R-:W-:-:S04]  /*d700*/  NOP ;  /* 0x0000000000007918 */ /* 0x000fc80000000000 */
[----:B------:R-:W-:Y:S04]  /*d710*/  STL.64 [R1+0x670], R20 ;  /* 0x0006701401007387 */ /* 0x000fe80000100a00 */
[----:B------:R0:W-:Y:S04]  /*d720*/  STL.64 [R1+0x678], R22 ;  /* 0x0006781601007387 */ /* 0x0001e80000100a00 */
[----:B0-----:R-:W2:Y:S04]  /*d730*/  LDL.LU.64 R22, [R1+0x1dc8] ;  /* 0x001dc80001167983 */ /* 0x001ea80000300a00 */
[----:B------:R-:W4:Y:S04]  /*d740*/  LDL.LU.64 R20, [R1+0x1dc0] ;  /* 0x001dc00001147983 */ /* 0x000f280000300a00 */
[----:B------:R-:W-:Y:S04]  /*d750*/  STL.64 [R1+0x1d18], R26 ;  /* 0x001d181a01007387 */ /* 0x000fe80000100a00 */
[----:B------:R0:W-:Y:S04]  /*d760*/  STL.64 [R1+0x1d10], R24 ;  /* 0x001d101801007387 */ /* 0x0001e80000100a00 */
[----:B0-----:R-:W3:Y:S04]  /*d770*/  LDL.LU.64 R24, [R1+0x630] ;  /* 0x0006300001187983 */ /* 0x001ee80000300a00 */
[----:B------:R-:W3:Y:S01]  /*d780*/  LDL.LU.64 R26, [R1+0x638] ;  /* 0x00063800011a7983 */ /* 0x000ee20000300a00 */
[C---:B--2---:R-:W-:Y:S08]  /*d790*/  HMMA.16816.F32 R16, R12.reuse, R22, R16 ;  /* 0x000000160c10723c */ /* 0x044ff00000001810 */
[C---:B----4-:R-:W-:Y:S11]  /*d7a0*/  HMMA.16816.F32 R4, R12.reuse, R20, R4 ;  /* 0x000000140c04723c */ /* 0x050ff60000001804 */
[----:B------:R-:W-:Y:S04]  /*d7b0*/  STL.64 [R1+0x660], R16 ;  /* 0x0006601001007387 */ /* 0x000fe80000100a00 */
[----:B------:R0:W-:Y:S04]  /*d7c0*/  STL.64 [R1+0x668], R18 ;  /* 0x0006681201007387 */ /* 0x0001e80000100a00 */
[----:B0-----:R-:W2:Y:S04]  /*d7d0*/  LDL.LU.64 R18, [R1+0x1db8] ;  /* 0x001db80001127983 */ /* 0x001ea80000300a00 */
[----:B------:R-:W3:Y:S04]  /*d7e0*/  LDL.LU.64 R16, [R1+0x1db0] ;  /* 0x001db00001107983 */ /* 0x000ee80000300a00 */
[----:B------:R0:W-:Y:S04]  /*d7f0*/  STL.64 [R1+0x650], R4 ;  /* 0x0006500401007387 */ /* 0x0001e80000100a00 */
[----:B------:R1:W-:Y:S04]  /*d800*/  STL.64 [R1+0x658], R6 ;  /* 0x0006580601007387 */ /* 0x0003e80000100a00 */
[----:B0-----:R-:W4:Y:S04]  /*d810*/  LDL.LU.64 R4, [R1+0x620] ;  /* 0x0006200001047983 */ /* 0x001f280000300a00 */
[----:B-1----:R-:W4:Y:S04]  /*d820*/  LDL.LU.64 R6, [R1+0x628] ;  /* 0x0006280001067983 */ /* 0x002f280000300a00 */
[----:B------:R-:W-:Y:S04]  /*d830*/  STL.64 [R1+0x1d28], R22 ;  /* 0x001d281601007387 */ /* 0x000fe80000100a00 */
[----:B------:R0:W-:Y:S04]  /*d840*/  STL.64 [R1+0x1d20], R20 ;  /* 0x001d201401007387 */ /* 0x0001e80000100a00 */
[----:B0-----:R-:W2:Y:S04]  /*d850*/  LDL.LU.64 R20, [R1+0x640] ;  /* 0x0006400001147983 */ /* 0x001ea80000300a00 */
[----:B------:R-:W2:Y:S04]  /*d860*/  LDL.LU.64 R22, [R1+0x648] ;  /* 0x0006480001167983 */ /* 0x000ea80000300a00 */
[----:B------:R-:W3:Y:S01]  /*d870*/  LDL.64 R28, [R1] ;  /* 0x00000000011c7983 */ /* 0x000ee20000100a00 */
[----:B--2---:R-:W-:Y:S03]  /*d880*/  HMMA.16816.F32 R20, R12, R18, R20 ;  /* 0x000000120c14723c */ /* 0x004fe60000001814 */
[----:B---3--:R-:W-:-:S15]  /*d890*/  STL [R1+0x1d70], R29 ;  /* 0x001d701d01007387 */ /* 0x008fde0000100800 */
[----:B------:R-:W-:Y:S01]  /*d8a0*/  NOP ;  /* 0x0000000000007918 */ /* 0x000fe20000000000 */
[----:B------:R-:W-:Y:S04]  /*d8b0*/  STL.64 [R1+0x640], R20 ;  /* 0x0006401401007387 */ /* 0x000fe80000100a00 */
[----:B------:R0:W-:Y:S02]  /*d8c0*/  STL.64 [R1+0x648], R22 ;  /* 0x0006481601007387 */ /* 0x0001e40000100a00 */
[----:B0-----:R-:W-:Y:S02]  /*d8d0*/  IMAD.MOV.U32 R22, RZ, RZ, R8 ;  /* 0x000000ffff167224 */ /* 0x001fe400078e0008 */
[----:B------:R-:W-:Y:S01]  /*d8e0*/  IMAD.MOV.U32 R23, RZ, RZ, R10 ;  /* 0x000000ffff177224 */ /* 0x000fe200078e000a */
[----:B------:R-:W2:Y:S01]  /*d8f0*/  LDL.LU R8, [R1+0x1dac] ;  /* 0x001dac0001087983 */ /* 0x000ea20000300800 */
[----:B------:R-:W-:-:S03]  /*d900*/  IMAD.MOV.U32 R20, RZ, RZ, R11 ;  /* 0x000000ffff147224 */ /* 0x000fc600078e000b */
[----:B------:R-:W4:Y:S04]  /*d910*/  LDL.LU R10, [R1+0x1da8] ;  /* 0x001da800010a7983 */ /* 0x000f280000300800 */
[----:B------:R-:W-:Y:S04]  /*d920*/  STL.64 [R1+0x1d40], R22 ;  /* 0x001d401601007387 */ /* 0x000fe80000100a00 */
[----:B------:R-:W4:Y:S01]  /*d930*/  LDL.LU R11, [R1+0x1da4] ;  /* 0x001da400010b7983 */ /* 0x000f220000300800 */
[----:B------:R-:W-:Y:S01]  /*d940*/  HMMA.16816.F32 R24, R12, R16, R24 ;  /* 0x000000100c18723c */ /* 0x000fe20000001818 */
        /* <DEDUP_REMOVED lines=8> */
[----:B0-----:R-:W2:Y:S04]  /*d9d0*/  LDL.LU.64 R20, [R1+0x610] ;  /* 0x0006100001147983 */ /* 0x001ea80000300a00 */
[----:B------:R-:W2:Y:S04]  /*d9e0*/  LDL.LU.64 R22, [R1+0x618] ;  /* 0x0006180001167983 */ /* 0x000ea80000300a00 */
        /* <DEDUP_REMOVED lines=8> */
[----:B0-----:R-:W3:Y:S04]  /*da70*/  LDL.LU.64 R6, [R1+0x1d98] ;  /* 0x001d980001067983 */ /* 0x001ee80000300a00 */
[----:B------:R-:W4:Y:S01]  /*da80*/  LDL.LU.64 R4, [R1+0x1d90] ;  /* 0x001d900001047983 */ /* 0x000f220000300a00 */
[----:B--2---:R-:W-:-:S15]  /*da90*/  HMMA.16816.F32 R20, R12, R8, R20 ;  /* 0x000000080c14723c */ /* 0x004fde0000001814 */
[----:B------:R-:W-:-:S04]  /*daa0*/  NOP ;  /* 0x0000000000007918 */ /* 0x000fc80000000000 */
[----:B------:R-:W-:Y:S04]  /*dab0*/  STL.64 [R1+0x610], R20 ;  /* 0x0006101401007387 */ /* 0x000fe80000100a00 */
[----:B------:R4:W-:Y:S02]  /*dac0*/  STL.64 [R1+0x618], R22 ;  /* 0x0006181601007387 */ /* 0x0009e40000100a00 */
[----:B----4-:R-:W-:Y:S02]  /*dad0*/  IMAD.MOV.U32 R22, RZ, RZ, R5 ;  /* 0x000000ffff167224 */ /* 0x010fe400078e0005 */
[----:B------:R-:W2:Y:S04]  /*dae0*/  LDL.LU R5, [R1+0x1d88] ;  /* 0x001d880001057983 */ /* 0x000ea80000300800 */
[----:B------:R-:W4:Y:S04]  /*daf0*/  LDL.LU R29, [R1+0x910] ;  /* 0x00091000011d7983 */ /* 0x000f280000300800 */
[----:B------:R-:W2:Y:S04]  /*db00*/  LDL.LU R20, [R1+0x91c] ;  /* 0x00091c0001147983 */ /* 0x000ea80000300800 */
[----:B------:R-:W2:Y:S01]  /*db10*/  LDL.LU R21, [R1+0x928] ;  /* 0x0009280001157983 */ /* 0x000ea20000300800 */
[----:B------:R-:W-:Y:S01]  /*db20*/  IMAD.MOV.U32 R23, RZ, RZ, R0 ;  /* 0x000000ffff177224 */ /* 0x000fe200078e0000 */
[C---:B---3--:R-:W-:Y:S04]  /*db30*/  HMMA.16816.F32 R16, R12.reuse, R6, R16 ;  /* 0x000000060c10723c */ /* 0x048fe80000001810 */
[----:B------:R-:W-:Y:S04]  /*db40*/  STL.64 [R1+0x1d80], R22 ;  /* 0x001d801601007387 */ /* 0x000fe80000100a00 */
[----:B--2---:R0:W-:Y:S04]  /*db50*/  STL.64 [R1+0x1d78], R20 ;  /* 0x001d781401007387 */ /* 0x0041e80000100a00 */
[----:B------:R-:W2:Y:S04]  /*db60*/  LDL.LU R0, [R1+0x924] ;  /* 0x0009240001007983 */ /* 0x000ea80000300800 */
[----:B------:R-:W-:Y:S04]  /*db70*/  STL.64 [R1+0x1ce0], R10 ;  /* 0x001ce00a01007387 */ /* 0x000fe80000100a00 */
[----:B------:R1:W-:Y:S04]  /*db80*/  STL.64 [R1+0x1cd8], R8 ;  /* 0x001cd80801007387 */ /* 0x0003e80000100a00 */
[----:B0-----:R-:W3:Y:S01]  /*db90*/  LDL.LU.64 R20, [R1+0x2d0] ;  /* 0x0002d00001147983 */ /* 0x001ee20000300a00 */
[C---:B-1----:R-:W-:Y:S03]  /*dba0*/  HMMA.16816.F32 R8, R12.reuse, R4, R24 ;  /* 0x000000040c08723c */ /* 0x042fe60000001818 */
[----:B------:R-:W-:Y:S04]  /*dbb0*/  STL.64 [R1+0x600], R16 ;  /* 0x0006001001007387 */ /* 0x000fe80000100a00 */
[----:B------:R-:W-:Y:S04]  /*dbc0*/  STL.64 [R1+0x608], R18 ;  /* 0x0006081201007387 */ /* 0x000fe80000100a00 */
[----:B------:R-:W3:Y:S08]  /*dbd0*/  LDL.LU.64 R22, [R1+0x2d8] ;  /* 0x0002d80001167983 */ /* 0x000ef00000300a00 */
[----:B------:R-:W-:Y:S04]  /*dbe0*/  STL.64 [R1+0x5f0], R8 ;  /* 0x0005f00801007387 */ /* 0x000fe80000100a00 */
[----:B------:R-:W-:Y:S04]  /*dbf0*/  STL.64 [R1+0x5f8], R10 ;  /* 0x0005f80a01007387 */ /* 0x000fe80000100a00 */
[----:B------:R-:W2:Y:S04]  /*dc00*/  LDL.LU.64 R24, [R1+0x5b0] ;  /* 0x0005b00001187983 */ /* 0x000ea80000300a00 */
[----:B------:R-:W2:Y:S04]  /*dc10*/  LDL.LU.64 R26, [R1+0x5b8] ;  /* 0x0005b800011a7983 */ /* 0x000ea80000300a00 */
[----:B--2---:R-:W-:Y:S04]  /*dc20*/  STL.64 [R1+0x1d38], R26 ;  /* 0x001d381a01007387 */ /* 0x004fe80000100a00 */
[----:B------:R0:W-:Y:S04]  /*dc30*/  STL.64 [R1+0x1d30], R24 ;  /* 0x001d301801007387 */ /* 0x0001e80000100a00 */
[----:B0-----:R-:W2:Y:S04]  /*dc40*/  LDL.LU.64 R24, [R1+0x5c0] ;  /* 0x0005c00001187983 */ /* 0x001ea80000300a00 */
[----:B------:R-:W2:Y:S01]  /*dc50*/  LDL.LU.64 R26, [R1+0x5c8] ;  /* 0x0005c800011a7983 */ /* 0x000ea20000300a00 */
[----:B---3--:R-:W-:Y:S03]  /*dc60*/  HMMA.16816.F32 R12, R12, R2, R20 ;  /* 0x000000020c0c723c */ /* 0x008fe60000001814 */
[----:B--2---:R-:W-:Y:S04]  /*dc70*/  STL.64 [R1+0x1d50], R26 ;  /* 0x001d501a01007387 */ /* 0x004fe80000100a00 */
[----:B------:R0:W-:Y:S04]  /*dc80*/  STL.64 [R1+0x1d48], R24 ;  /* 0x001d481801007387 */ /* 0x0001e80000100a00 */
        /* <DEDUP_REMOVED lines=18> */
[----:B0-----:R-:W4:Y:S04]  /*ddb0*/  LDL.LU R12, [R1+0x90c] ;  /* 0x00090c00010c7983 */ /* 0x001f280000300800 */
[----:B------:R-:W2:Y:S04]  /*ddc0*/  LDL.LU R13, [R1+0x918] ;  /* 0x00091800010d7983 */ /* 0x000ea80000300800 */
[----:B-1----:R-:W2:Y:S04]  /*ddd0*/  LDL.LU R14, [R1+0x914] ;  /* 0x00091400010e7983 */ /* 0x002ea80000300800 */
[----:B------:R-:W3:Y:S01]  /*dde0*/  LDL.LU R15, [R1+0x920] ;  /* 0x00092000010f7983 */ /* 0x000ee20000300800 */
[----:B----4-:R-:W-:-:S03]  /*ddf0*/  IMAD R12, R12, 0x100, R29 ;  /* 0x000001000c0c7824 */ /* 0x010fc600078e021d */
[----:B------:R-:W4:Y:S01]  /*de00*/  LDL.LU R29, [R1+0x1d70] ;  /* 0x001d7000011d7983 */ /* 0x000f220000300800 */
[----:B--2---:R-:W-:Y:S02]  /*de10*/  IMAD R13, R14, 0x100, R13 ;  /* 0x000001000e0d7824 */ /* 0x004fe400078e020d */
[----:B---3--:R-:W-:Y:S02]  /*de20*/  IMAD R14, R20, 0x100, R15 ;  /* 0x00000100140e7824 */ /* 0x008fe400078e020f */
[----:B------:R-:W-:Y:S01]  /*de30*/  IMAD R15, R0, 0x100, R21 ;  /* 0x00000100000f7824 */ /* 0x000fe200078e0215 */
[----:B------:R-:W-:Y:S02]  /*de40*/  F2FP.F16.E4M3.UNPACK_B R12, R12 ;  /* 0x0000000cff0c723e */ /* 0x000fe400020006ff */
[----:B------:R-:W-:Y:S02]  /*de50*/  F2FP.F16.E4M3.UNPACK_B R13, R13 ;  /* 0x0000000dff0d723e */ /* 0x000fe400020006ff */
[----:B------:R-:W-:-:S02]  /*de60*/  F2FP.F16.E4M3.UNPACK_B R14, R14 ;  /* 0x0000000eff0e723e */ /* 0x000fc400020006ff */
[----:B------:R-:W-:-:S07]  /*de70*/  F2FP.F16.E4M3.UNPACK_B R15, R15 ;  /* 0x0000000fff0f723e */ /* 0x000fce00020006ff */
[----:B------:R-:W-:Y:S01]  /*de80*/  HMMA.16816.F32 R20, R12, R22, R24 ;  /* 0x000000160c14723c */ /* 0x000fe20000001818 */
[----:B------:R-:W2:Y:S04]  /*de90*/  LDL.LU.64 R26, [R1+0x1d68] ;  /* 0x001d6800011a7983 */ /* 0x000ea80000300a00 */
[----:B------:R-:W2:-:S14]  /*dea0*/  LDL.LU.64 R24, [R1+0x1d60] ;  /* 0x001d600001187983 */ /* 0x000e9c0000300a00 */
        /* <DEDUP_REMOVED lines=11> */
[----:B------:R-:W2:Y:S01]  /*df60*/  LDL.LU.64 R24, [R1+0x1d30] ;  /* 0x001d300001187983 */ /* 0x000ea20000300a00 */
[----:B----4-:R-:W-:-:S12]  /*df70*/  IMAD.MOV.U32 R0, RZ, RZ, R29 ;  /* 0x000000ffff007224 */ /* 0x010fd800078e001d */
[----:B------:R-:W-:Y:S04]  /*df80*/  STL.64 [R1+0x5c0], R20 ;  /* 0x0005c01401007387 */ /* 0x000fe80000100a00 */
[----:B------:R0:W-:Y:S04]  /*df90*/  STL.64 [R1+0x5c8], R22 ;  /* 0x0005c81601007387 */ /* 0x0001e80000100a00 */
[----:B0-----:R-:W3:Y:S04]  /*dfa0*/  LDL.LU.64 R22, [R1+0x1d28] ;  /* 0x001d280001167983 */ /* 0x001ee80000300a00 */
[----:B------:R-:W4:Y:S01]  /*dfb0*/  LDL.LU.64 R20, [R1+0x1d20] ;  /* 0x001d200001147983 */ /* 0x000f220000300a00 */
[----:B--2---:R-:W-:-:S15]  /*dfc0*/  HMMA.16816.F32 R24, R12, R28, R24 ;  /* 0x0000001c0c18723c */ /* 0x004fde0000001818 */
[----:B------:R-:W-:-:S04]  /*dfd0*/  NOP ;  /* 0x0000000000007918 */ /* 0x000fc80000000000 */
[----:B------:R-:W-:Y:S04]  /*dfe0*/  STL.64 [R1+0x5b0], R24 ;  /* 0x0005b01801007387 */ /* 0x000fe80000100a00 */
[----:B------:R0:W-:Y:S04]  /*dff0*/  STL.64 [R1+0x5b8], R26 ;  /* 0x0005b81a01007387 */ /* 0x0001e80000100a00 */
[----:B0-----:R-:W2:Y:S04]  /*e000*/  LDL.LU.64 R26, [R1+0x1d18] ;  /* 0x001d1800011a7983 */ /* 0x001ea80000300a00 */
[----:B------:R-:W2:Y:S04]  /*e010*/  LDL.LU.64 R24, [R1+0x1d10] ;  /* 0x001d100001187983 */ /* 0x000ea80000300a00 */
[----:B------:R-:W2:Y:S02]  /*e020*/  LDL.LU.64 R28, [R1+0x1d08] ;  /* 0x001d0800011c7983 */ /* 0x000ea40000300a00 */
[C---:B--2---:R-:W-:Y:S08]  /*e030*/  HMMA.16816.F32 R4, R12.reuse, R28, R4 ;  /* 0x0000001c0c04723c */ /* 0x044ff00000001804 */
[C---:B------:R-:W-:Y:S11]  /*e040*/  HMMA.16816.F32 R16, R12.reuse, R26, R16 ;  /* 0x0000001a0c10723c */ /* 0x040ff60000001810 */
[----:B------:R-:W-:Y:S04]  /*e050*/  STL.64 [R1+0x5a0], R4 ;  /* 0x0005a00401007387 */ /* 0x000fe80000100a00 */
[----:B------:R0:W-:Y:S02]  /*e060*/  STL.64 [R1+0x5a8], R6 ;  /* 0x0005a80601007387 */ /* 0x0001e40000100a00 */
[C---:B0-----:R-:W-:Y:S02]  /*e070*/  HMMA.16816.F32 R4, R12.reuse, R24, R8 ;  /* 0x000000180c04723c */ /* 0x041fe40000001808 */
[----:B------:R0:W-:Y:S04]  /*e080*/  STL.64 [R1+0x590], R16 ;  /* 0x0005901001007387 */ /* 0x0001e80000100a00 */
[----:B------:R1:W-:Y:S04]  /*e090*/  STL.64 [R1+0x598], R18 ;  /* 0x0005981201007387 */ /* 0x0003e80000100a00 */
[----:B0-----:R-:W3:Y:S04]  /*e0a0*/  LDL.LU.64 R16, [R1+0x570] ;  /* 0x0005700001107983 */ /* 0x001ee80000300a00 */
[----:B-1----:R-:W3:Y:S05]  /*e0b0*/  LDL.LU.64 R18, [R1+0x578] ;  /* 0x0005780001127983 */ /* 0x002eea0000300a00 */
[----:B------:R-:W-:Y:S04]  /*e0c0*/  STL.64 [R1+0x580], R4 ;  /* 0x0005800401007387 */ /* 0x000fe80000100a00 */
[----:B------:R-:W-:Y:S04]  /*e0d0*/  STL.64 [R1+0x588], R6 ;  /* 0x0005880601007387 */ /* 0x000fe80000100a00 */
[----:B------:R-:W2:Y:S04]  /*e0e0*/  LDL.LU.64 R8, [R1+0x540] ;  /* 0x0005400001087983 */ /* 0x000ea80000300a00 */
[----:B------:R-:W2:Y:S04]  /*e0f0*/  LDL.LU.64 R10, [R1+0x548] ;  /* 0x00054800010a7983 */ /* 0x000ea80000300a00 */
[----:B--2---:R-:W-:Y:S04]  /*e100*/  STL.64 [R1+0x1cf0], R10 ;  /* 0x001cf00a01007387 */ /* 0x004fe80000100a00 */
[----:B------:R0:W-:Y:S04]  /*e110*/  STL.64 [R1+0x1ce8], R8 ;  /* 0x001ce80801007387 */ /* 0x0001e80000100a00 */
[----:B0-----:R-:W2:Y:S04]  /*e120*/  LDL.LU.64 R8, [R1+0x550] ;  /* 0x0005500001087983 */ /* 0x001ea80000300a00 */
[----:B------:R-:W2:Y:S04]  /*e130*/  LDL.LU.64 R10, [R1+0x558] ;  /* 0x00055800010a7983 */ /* 0x000ea80000300a00 */
[----:B------:R-:W2:Y:S04]  /*e140*/  LDL.LU.64 R4, [R1+0x520] ;  /* 0x0005200001047983 */ /* 0x000ea80000300a00 */
[----:B------:R-:W2:Y:S01]  /*e150*/  LDL.LU.64 R6, [R1+0x528] ;  /* 0x0005280001067983 */ /* 0x000ea20000300a00 */
[C---:B---3--:R-:W-:Y:S03]  /*e160*/  HMMA.16816.F32 R16, R12.reuse, R22, R16 ;  /* 0x000000160c10723c */ /* 0x048fe60000001810 */
[----:B--2---:R-:W-:Y:S04]  /*e170*/  STL.64 [R1+0x1cd0], R6 ;  /* 0x001cd00601007387 */ /* 0x004fe80000100a00 */
        /* <DEDUP_REMOVED lines=9> */
[----:B---3--:R-:W-:Y:S04]  /*e210*/  STL.64 [R1+0x1cb0], R26 ;  /* 0x001cb01a01007387 */ /* 0x008fe80000100a00 */
[----:B--2---:R0:W-:Y:S04]  /*e220*/  STL.64 [R1+0x1ca8], R24 ;  /* 0x001ca81801007387 */ /* 0x0041e80000100a00 */
[----:B0-----:R-:W4:Y:S04]  /*e230*/  LDL.LU.64 R24, [R1+0x560] ;  /* 0x0005600001187983 */ /* 0x001f280000300a00 */
[----:B------:R-:W4:Y:S04]  /*e240*/  LDL.LU.64 R26, [R1+0x568] ;  /* 0x00056800011a7983 */ /* 0x000f280000300a00 */
[----:B------:R-:W-:Y:S04]  /*e250*/  STL.64 [R1+0x570], R16 ;  /* 0x0005701001007387 */ /* 0x000fe80000100a00 */
[----:B------:R0:W-:Y:S04]  /*e260*/  STL.64 [R1+0x578], R18 ;  /* 0x0005781201007387 */ /* 0x0001e80000100a00 */
[----:B0-----:R-:W2:Y:S04]  /*e270*/  LDL.LU.64 R18, [R1+0x1d00] ;  /* 0x001d000001127983 */ /* 0x001ea80000300a00 */
[----:B------:R-:W3:Y:S01]  /*e280*/  LDL.LU.64 R16, [R1+0x1cf8] ;  /* 0x001cf80001107983 */ /* 0x000ee20000300a00 */
[C---:B----4-:R-:W-:Y:S08]  /*e290*/  HMMA.16816.F32 R24, R12.reuse, R20, R24 ;  /* 0x000000140c18723c */ /* 0x050ff00000001818 */
[C---:B--2---:R-:W-:Y:S11]  /*e2a0*/  HMMA.16816.F32 R8, R12.reuse, R18, R8 ;  /* 0x000000120c08723c */ /* 0x044ff60000001808 */
[----:B------:R0:W-:Y:S04]  /*e2b0*/  STL.64 [R1+0x560], R24 ;  /* 0x0005601801007387 */ /* 0x0001e80000100a00 */
[----:B------:R1:W-:Y:S04]  /*e2c0*/  STL.64 [R1+0x568], R26 ;  /* 0x0005681a01007387 */ /* 0x0003e80000100a00 */
[----:B0-----:R-:W2:Y:S04]  /*e2d0*/  LDL.LU.64 R24, [R1+0x510] ;  /* 0x0005100001187983 */ /* 0x001ea80000300a00 */
[----:B-1----:R-:W2:Y:S04]  /*e2e0*/  LDL.LU.64 R26, [R1+0x518] ;  /* 0x00051800011a7983 */ /* 0x002ea80000300a00 */
[----:B------:R0:W-:Y:S04]  /*e2f0*/  STL.64 [R1+0x1c18], R22 ;  /* 0x001c181601007387 */ /* 0x0001e80000100a00 */
[----:B0-----:R-:W4:Y:S04]  /*e300*/  LDL.LU R22, [R1+0xa30] ;  /* 0x000a300001167983 */ /* 0x001f280000300800 */
[----:B------:R-:W4:Y:S04]  /*e310*/  LDL.LU R23, [R1+0xa2c] ;  /* 0x000a2c0001177983 */ /* 0x000f280000300800 */
[----:B------:R-:W-:Y:S04]  /*e320*/  STL.64 [R1+0x1c10], R20 ;  /* 0x001c101401007387 */ /* 0x000fe80000100a00 */
        /* <DEDUP_REMOVED lines=14> */
[----:B---3--:R-:W-:-:S15]  /*e410*/  HMMA.16816.F32 R4, R12, R10, R4 ;  /* 0x0000000a0c04723c */ /* 0x008fde0000001804 */
        /* <DEDUP_REMOVED lines=11> */
[----:B------:R-:W-:Y:S04]  /*e4d0*/  STL.64 [R1+0x1c08], R10 ;  /* 0x001c080a01007387 */ /* 0x000fe80000100a00 */
[----:B------:R0:W-:Y:S04]  /*e4e0*/  STL.64 [R1+0x1c00], R8 ;  /* 0x001c000801007387 */ /* 0x0001e80000100a00 */
[----:B0-----:R-:W3:Y:S04]  /*e4f0*/  LDL.LU.64 R8, [R1+0x500] ;  /* 0x0005000001087983 */ /* 0x001ee80000300a00 */
[----:B------:R-:W3:Y:S01]  /*e500*/  LDL.LU.64 R10, [R1+0x508] ;  /* 0x00050800010a7983 */ /* 0x000ee20000300a00 */
[----:B--2---:R-:W-:-:S15]  /*e510*/  HMMA.16816.F32 R24, R12, R6, R24 ;  /* 0x000000060c18723c */ /* 0x004fde0000001818 */
[----:B------:R-:W-:-:S04]  /*e520*/  NOP ;  /* 0x0000000000007918 */ /* 0x000fc80000000000 */
[----:B------:R-:W-:Y:S04]  /*e530*/  STL.64 [R1+0x510], R24 ;  /* 0x0005101801007387 */ /* 0x000fe80000100a00 */
[----:B------:R0:W-:Y:S04]  /*e540*/  STL.64 [R1+0x518], R26 ;  /* 0x0005181a01007387 */ /* 0x0001e80000100a00 */
[----:B0-----:R-:W2:Y:S04]  /*e550*/  LDL.LU.64 R26, [R1+0x1cb0] ;  /* 0x001cb000011a7983 */ /* 0x001ea80000300a00 */
[----:B------:R-:W4:Y:S01]  /*e560*/  LDL.LU.64 R24, [R1+0x1ca8] ;  /* 0x001ca80001187983 */ /* 0x000f220000300a00 */
[C---:B---3--:R-:W-:Y:S03]  /*e570*/  HMMA.16816.F32 R8, R12.reuse, R4, R8 ;  /* 0x000000040c08723c */ /* 0x048fe60000001808 */
[----:B------:R-:W-:Y:S04]  /*e580*/  STL.64 [R1+0x1bf8], R6 ;  /* 0x001bf80601007387 */ /* 0x000fe80000100a00 */
[----:B------:R0:W-:Y:S02]  /*e590*/  STL.64 [R1+0x1bf0], R4 ;  /* 0x001bf00401007387 */ /* 0x0001e40000100a00 */
[----:B0-----:R-:W-:Y:S10]  /*e5a0*/  HMMA.16816.F32 R4, R12, R2, R16 ;  /* 0x000000020c04723c */ /* 0x001ff40000001810 */
[----:B------:R-:W-:Y:S04]  /*e5b0*/  STL.64 [R1+0x500], R8 ;  /* 0x0005000801007387 */ /* 0x000fe80000100a00 */
[----:B------:R-:W-:Y:S05]  /*e5c0*/  STL.64 [R1+0x508], R10 ;  /* 0x0005080a01007387 */ /* 0x000fea0000100a00 */
[----:B------:R-:W-:Y:S04]  /*e5d0*/  STL.64 [R1+0x2c0], R4 ;  /* 0x0002c00401007387 */ /* 0x000fe80000100a00 */
[----:B------:R-:W-:Y:S01]  /*e5e0*/  STL.64 [R1+0x2c8], R6 ;  /* 0x0002c80601007387 */ /* 0x000fe20000100a00 */
[----:B--2---:R-:W-:-:S02]  /*e5f0*/  IMAD R14, R27, 0x100, R26 ;  /* 0x000001001b0e7824 */ /* 0x004fc400078e021a */
[----:B----4-:R-:W-:Y:S02]  /*e600*/  IMAD R13, R25, 0x100, R24 ;  /* 0x00000100190d7824 */ /* 0x010fe400078e0218 */
[----:B------:R-:W2:Y:S04]  /*e610*/  LDL.LU.64 R24, [R1+0x4b0] ;  /* 0x0004b00001187983 */ /* 0x000ea80000300a00 */
[----:B------:R-:W3:Y:S04]  /*e620*/  LDL.LU.64 R26, [R1+0x4b8] ;  /* 0x0004b800011a7983 */ /* 0x000ee80000300a00 */
[----:B---3--:R0:W-:Y:S04]  /*e630*/  STL.64 [R1+0x1c48], R26 ;  /* 0x001c481a01007387 */ /* 0x0081e80000100a00 */
[----:B0-----:R-:W3:Y:S01]  /*e640*/  LDL R26, [R1] ;  /* 0x00000000011a7983 */ /* 0x001ee20000100800 */
[----:B------:R-:W-:-:S03]  /*e650*/  IMAD.MOV.U32 R27, RZ, RZ, R0 ;  /* 0x000000ffff1b7224 */ /* 0x000fc600078e0000 */
[----:B------:R-:W4:Y:S04]  /*e660*/  LDL.LU R11, [R1+0xa48] ;  /* 0x000a4800010b7983 */ /* 0x000f280000300800 */
[----:B------:R-:W4:Y:S04]  /*e670*/  LDL.LU R0, [R1+0xa44] ;  /* 0x000a440001007983 */ /* 0x000f280000300800 */
[----:B--2---:R0:W-:Y:S04]  /*e680*/  STL.64 [R1+0x1c40], R24 ;  /* 0x001c401801007387 */ /* 0x0041e80000100a00 */
[----:B0-----:R-:W2:Y:S04]  /*e690*/  LDL R24, [R1+0x8] ;  /* 0x0000080001187983 */ /* 0x001ea80000100800 */
[----:B------:R-:W2:Y:S04]  /*e6a0*/  LDL R25, [R1+0xc] ;  /* 0x00000c0001197983 */ /* 0x000ea80000100800 */
[----:B---3--:R0:W-:Y:S04]  /*e6b0*/  STL.64 [R1+0x1c60], R26 ;  /* 0x001c601a01007387 */ /* 0x0081e80000100a00 */
[----:B0-----:R-:W3:Y:S04]  /*e6c0*/  LDL R26, [R1+0x10] ;  /* 0x00001000011a7983 */ /* 0x001ee80000100800 */
[----:B------:R-:W3:Y:S04]  /*e6d0*/  LDL R27, [R1+0x14] ;  /* 0x00001400011b7983 */ /* 0x000ee80000100800 */
[----:B--2---:R0:W-:Y:S04]  /*e6e0*/  STL.64 [R1+0x1c78], R24 ;  /* 0x001c781801007387 */ /* 0x0041e80000100a00 */
[----:B0-----:R-:W2:Y:S04]  /*e6f0*/  LDL R24, [R1+0x18] ;  /* 0x0000180001187983 */ /* 0x001ea80000100800 */
[----:B------:R-:W2:Y:S04]  /*e700*/  LDL R25, [R1+0x1c] ;  /* 0x00001c0001197983 */ /* 0x000ea80000100800 */
[----:B---3--:R-:W-:Y:S04]  /*e710*/  STL.64 [R1+0x1c90], R26 ;  /* 0x001c901a01007387 */ /* 0x008fe80000100a00 */
[----:B------:R-:W3:Y:S04]  /*e720*/  LDL.LU.64 R16, [R1+0x4a0] ;  /* 0x0004a00001107983 */ /* 0x000ee80000300a00 */
[----:B------:R-:W2:Y:S04]  /*e730*/  LDL.LU.64 R18, [R1+0x4a8] ;  /* 0x0004a80001127983 */ /* 0x000ea80000300a00 */
[----:B--2---:R-:W-:Y:S04]  /*e740*/  STL.64 [R1+0x1c58], R18 ;  /* 0x001c581201007387 */ /* 0x004fe80000100a00 */
[----:B---3--:R0:W-:Y:S04]  /*e750*/  STL.64 [R1+0x1c50], R16 ;  /* 0x001c501001007387 */ /* 0x0081e80000100a00 */
        /* <DEDUP_REMOVED lines=9> */
[----:B------:R-:W3:Y:S01]  /*e7f0*/  LDL.LU.64 R18, [R1+0x4e8] ;  /* 0x0004e80001127983 */ /* 0x000ee20000300a00 */
[----:B------:R-:W-:-:S02]  /*e800*/  IMAD R12, R23, 0x100, R22 ;  /* 0x00000100170c7824 */ /* 0x000fc400078e0216 */
[----:B----4-:R-:W-:Y:S01]  /*e810*/  IMAD R15, R0, 0x100, R11 ;  /* 0x00000100000f7824 */ /* 0x010fe200078e020b */
[----:B------:R-:W-:Y:S01]  /*e820*/  F2FP.F16.E4M3.UNPACK_B R13, R13 ;  /* 0x0000000dff0d723e */ /* 0x000fe200020006ff */
[----:B---3--:R-:W-:Y:S04]  /*e830*/  STL.64 [R1+0x1ca0], R18 ;  /* 0x001ca01201007387 */ /* 0x008fe80000100a00 */
[----:B--2---:R0:W-:Y:S04]  /*e840*/  STL.64 [R1+0x1c98], R16 ;  /* 0x001c981001007387 */ /* 0x0041e80000100a00 */
[----:B0-----:R-:W2:Y:S04]  /*e850*/  LDL.LU.64 R16, [R1+0x4f0] ;  /* 0x0004f00001107983 */ /* 0x001ea80000300a00 */
[----:B------:R-:W2:Y:S01]  /*e860*/  LDL.LU.64 R18, [R1+0x4f8] ;  /* 0x0004f80001127983 */ /* 0x000ea20000300a00 */
[----:B------:R-:W-:-:S02]  /*e870*/  F2FP.F16.E4M3.UNPACK_B R12, R12 ;  /* 0x0000000cff0c723e */ /* 0x000fc400020006ff */
[----:B------:R-:W-:Y:S01]  /*e880*/  F2FP.F16.E4M3.UNPACK_B R14, R14 ;  /* 0x0000000eff0e723e */ /* 0x000fe200020006ff */
[----:B------:R-:W3:Y:S01]  /*e890*/  LDL.LU.64 R20, [R1+0x490] ;  /* 0x0004900001147983 */ /* 0x000ee20000300a00 */
[----:B------:R-:W-:-:S03]  /*e8a0*/  F2FP.F16.E4M3.UNPACK_B R15, R15 ;  /* 0x0000000fff0f723e */ /* 0x000fc600020006ff */
[----:B------:R-:W3:Y:S04]  /*e8b0*/  LDL.LU.64 R22, [R1+0x498] ;  /* 0x0004980001167983 */ /* 0x000ee80000300a00 */
[----:B------:R-:W4:Y:S04]  /*e8c0*/  LDL.LU.64 R8, [R1+0x480] ;  /* 0x0004800001087983 */ /* 0x000f280000300a00 */
[----:B------:R-:W4:Y:S04]  /*e8d0*/  LDL.LU.64 R10, [R1+0x488] ;  /* 0x00048800010a7983 */ /* 0x000f280000300a00 */
[----:B------:R-:W3:Y:S04]  /*e8e0*/  LDL.LU.64 R4, [R1+0x470] ;  /* 0x0004700001047983 */ /* 0x000ee80000300a00 */
[----:B------:R-:W3:Y:S01]  /*e8f0*/  LDL.LU.64 R6, [R1+0x478] ;  /* 0x0004780001067983 */ /* 0x000ee20000300a00 */
[----:B--2---:R-:W-:Y:S03]  /*e900*/  HMMA.16816.F32 R24, R12, R24, R16 ;  /* 0x000000180c18723c */ /* 0x004fe60000001810 */
[----:B------:R-:W2:Y:S04]  /*e910*/  LDL.LU.64 R18, [R1+0x1ca0] ;  /* 0x001ca00001127983 */ /* 0x000ea80000300a00 */
[----:B------:R-:W2:-:S12]  /*e920*/  LDL.LU.64 R16, [R1+0x1c98] ;  /* 0x001c980001107983 */ /* 0x000e980000300a00 */
        /* <DEDUP_REMOVED lines=29> */
[C---:B--2---:R-:W-:Y:S08]  /*eb00*/  HMMA.16816.F32 R16, R12.reuse, R26, R16 ;  /* 0x0000001a0c10723c */ /* 0x044ff00000001810 */
[C---:B---3--:R-:W-:Y:S11]  /*eb10*/  HMMA.16816.F32 R20, R12.reuse, R24, R20 ;  /* 0x000000180c14723c */ /* 0x048ff60000001814 */
[----:B------:R-:W-:Y:S04]  /*eb20*/  STL.64 [R1+0x4a0], R16 ;  /* 0x0004a01001007387 */ /* 0x000fe80000100a00 */
[----:B------:R0:W-:Y:S04]  /*eb30*/  STL.64 [R1+0x4a8], R18 ;  /* 0x0004a81201007387 */ /* 0x0001e80000100a00 */
[----:B0-----:R-:W2:Y:S04]  /*eb40*/  LDL.LU.64 R18, [R1+0x1c28] ;  /* 0x001c280001127983 */ /* 0x001ea80000300a00 */
[----:B------:R-:W3:Y:S04]  /*eb50*/  LDL.LU.64 R16, [R1+0x1c20] ;  /* 0x001c200001107983 */ /* 0x000ee80000300a00 */
[----:B------:R-:W-:Y:S04]  /*eb60*/  STL.64 [R1+0x490], R20 ;  /* 0x0004901401007387 */ /* 0x000fe80000100a00 */
[----:B------:R0:W-:Y:S04]  /*eb70*/  STL.64 [R1+0x498], R22 ;  /* 0x0004981601007387 */ /* 0x0001e80000100a00 */
[----:B0-----:R-:W4:Y:S04]  /*eb80*/  LDL.LU.64 R22, [R1+0x1c18] ;  /* 0x001c180001167983 */ /* 0x001f280000300a00 */
[----:B------:R-:W2:Y:S04]  /*eb90*/  LDL.LU.64 R20, [R1+0x1c10] ;  /* 0x001c100001147983 */ /* 0x000ea80000300a00 */
[----:B------:R-:W-:Y:S04]  /*eba0*/  STL.64 [R1+0x1bc0], R26 ;  /* 0x001bc01a01007387 */ /* 0x000fe80000100a00 */
[----:B------:R0:W-:Y:S04]  /*ebb0*/  STL.64 [R1+0x1bb8], R24 ;  /* 0x001bb81801007387 */ /* 0x0001e80000100a00 */
[----:B0-----:R-:W3:Y:S04]  /*ebc0*/  LDL.LU.64 R24, [R1+0x460] ;  /* 0x0004600001187983 */ /* 0x001ee80000300a00 */
        /* <DEDUP_REMOVED lines=8> */
[----:B------:R1:W-:Y:S04]  /*ec50*/  STL.64 [R1+0x478], R6 ;  /* 0x0004780601007387 */ /* 0x0003e80000100a00 */
[----:B0-----:R-:W4:Y:S04]  /*ec60*/  LDL.LU.64 R4, [R1+0x430] ;  /* 0x0004300001047983 */ /* 0x001f280000300a00 */
[----:B-1----:R-:W4:Y:S04]  /*ec70*/  LDL.LU.64 R6, [R1+0x438] ;  /* 0x0004380001067983 */ /* 0x002f280000300a00 */
[----:B------:R-:W2:Y:S01]  /*ec80*/  LDL.LU R28, [R1+0xa60] ;  /* 0x000a6000011c7983 */ /* 0x000ea20000300800 */
[C---:B---3--:R-:W-:Y:S03]  /*ec90*/  HMMA.16816.F32 R24, R12.reuse, R18, R24 ;  /* 0x000000120c18723c */ /* 0x048fe60000001818 */
[----:B--2---:R0:W-:Y:S04]  /*eca0*/  STL [R1+0x1bdc], R28 ;  /* 0x001bdc1c01007387 */ /* 0x0041e80000100800 */
[----:B0-----:R-:W2:Y:S04]  /*ecb0*/  LDL.LU R28, [R1+0xa50] ;  /* 0x000a5000011c7983 */ /* 0x001ea80000300800 */
[----:B------:R-:W3:Y:S04]  /*ecc0*/  LDL.LU R29, [R1+0xa5c] ;  /* 0x000a5c00011d7983 */ /* 0x000ee80000300800 */
[----:B------:R-:W2:Y:S04]  /*ecd0*/  LDL.LU R0, [R1+0xa64] ;  /* 0x000a640001007983 */ /* 0x000ea80000300800 */
[----:B------:R-:W-:Y:S04]  /*ece0*/  STL.64 [R1+0x1ba0], R22 ;  /* 0x001ba01601007387 */ /* 0x000fe80000100a00 */
[----:B------:R0:W-:Y:S04]  /*ecf0*/  STL.64 [R1+0x1b98], R20 ;  /* 0x001b981401007387 */ /* 0x0001e80000100a00 */
[----:B0-----:R-:W2:Y:S04]  /*ed00*/  LDL.LU.64 R20, [R1+0x410] ;  /* 0x0004100001147983 */ /* 0x001ea80000300a00 */
[----:B------:R-:W2:Y:S04]  /*ed10*/  LDL.LU.64 R22, [R1+0x418] ;  /* 0x0004180001167983 */ /* 0x000ea80000300a00 */
[----:B------:R0:W-:Y:S04]  /*ed20*/  STL.64 [R1+0x460], R24 ;  /* 0x0004601801007387 */ /* 0x0001e80000100a00 */
[----:B------:R1:W-:Y:S04]  /*ed30*/  STL.64 [R1+0x468], R26 ;  /* 0x0004681a01007387 */ /* 0x0003e80000100a00 */
[----:B0-----:R-:W2:Y:S04]  /*ed40*/  LDL.LU.64 R24, [R1+0x10] ;  /* 0x0000100001187983 */ /* 0x001ea80000300a00 */
[----:B-1----:R-:W2:Y:S01]  /*ed50*/  LDL.LU.64 R26, [R1+0x8] ;  /* 0x00000800011a7983 */ /* 0x002ea20000300a00 */
[C---:B------:R-:W-:Y:S03]  /*ed60*/  HMMA.16816.F32 R8, R12.reuse, R16, R8 ;  /* 0x000000100c08723c */ /* 0x040fe60000001808 */
[----:B--2---:R-:W-:Y:S04]  /*ed70*/  STL.64 [R1+0x1be8], R26 ;  /* 0x001be81a01007387 */ /* 0x004fe80000100a00 */
[----:B------:R0:W-:Y:S04]  /*ed80*/  STL.64 [R1+0x1be0], R24 ;  /* 0x001be01801007387 */ /* 0x0001e80000100a00 */
[----:B0-----:R-:W2:Y:S04]  /*ed90*/  LDL.LU.64 R24, [R1+0x440] ;  /* 0x0004400001187983 */ /* 0x001ea80000300a00 */
[----:B------:R-:W2:Y:S04]  /*eda0*/  LDL.LU.64 R26, [R1+0x448] ;  /* 0x00044800011a7983 */ /* 0x000ea80000300a00 */
[----:B------:R-:W-:Y:S04]  /*edb0*/  STL.64 [R1+0x450], R8 ;  /* 0x0004500801007387 */ /* 0x000fe80000100a00 */
[----:B------:R0:W-:Y:S04]  /*edc0*/  STL.64 [R1+0x458], R10 ;  /* 0x0004580a01007387 */ /* 0x0001e80000100a00 */
[----:B0-----:R-:W2:Y:S04]  /*edd0*/  LDL.LU.64 R10, [R1+0x1c08] ;  /* 0x001c0800010a7983 */ /* 0x001ea80000300a00 */
[----:B------:R-:W4:Y:S04]  /*ede0*/  LDL.LU.64 R8, [R1+0x1c00] ;  /* 0x001c000001087983 */ /* 0x000f280000300a00 */
[----:B------:R-:W-:Y:S04]  /*edf0*/  STL [R1+0x1b68], R16 ;  /* 0x001b681001007387 */ /* 0x000fe80000100800 */
[----:B------:R0:W-:Y:S04]  /*ee00*/  STL [R1+0x1b64], R17 ;  /* 0x001b641101007387 */ /* 0x0001e80000100800 */
[----:B0-----:R-:W3:Y:S01]  /*ee10*/  LDL.LU.64 R16, [R1+0x18] ;  /* 0x0000180001107983 */ /* 0x001ee20000300a00 */
[C---:B--2---:R-:W-:Y:S08]  /*ee20*/  HMMA.16816.F32 R24, R12.reuse, R10, R24 ;  /* 0x0000000a0c18723c */ /* 0x044ff00000001818 */
[C---:B----4-:R-:W-:Y:S11]  /*ee30*/  HMMA.16816.F32 R4, R12.reuse, R8, R4 ;  /* 0x000000080c04723c */ /* 0x050ff60000001804 */
        /* <DEDUP_REMOVED lines=12> */
[----:B0-----:R-:W3:Y:S04]  /*ef00*/  LDL.LU.64 R8, [R1+0x420] ;  /* 0x0004200001087983 */ /* 0x001ee80000300a00 */
[----:B------:R-:W3:Y:S01]  /*ef10*/  LDL.LU.64 R10, [R1+0x428] ;  /* 0x00042800010a7983 */ /* 0x000ee20000300a00 */
[C---:B--2---:R-:W-:Y:S03]  /*ef20*/  HMMA.16816.F32 R20, R12.reuse, R4, R20 ;  /* 0x000000040c14723c */ /* 0x044fe60000001814 */
[----:B----4-:R-:W-:Y:S05]  /*ef30*/  STL [R1+0x1b70], R7 ;  /* 0x001b700701007387 */ /* 0x010fea0000100800 */
[C---:B---3--:R-:W-:Y:S08]  /*ef40*/  HMMA.16816.F32 R8, R12.reuse, R6, R8 ;  /* 0x000000060c08723c */ /* 0x048ff00000001808 */
[----:B------:R-:W-:Y:S11]  /*ef50*/  HMMA.16816.F32 R12, R12, R2, R24 ;  /* 0x000000020c0c723c */ /* 0x000ff60000001818 */
[----:B------:R0:W-:Y:S04]  /*ef60*/  STL.64 [R1+0x420], R8 ;  /* 0x0004200801007387 */ /* 0x0001e80000100a00 */
[----:B------:R1:W-:Y:S04]  /*ef70*/  STL.64 [R1+0x428], R10 ;  /* 0x0004280a01007387 */ /* 0x0003e80000100a00 */
[----:B0-----:R-:W2:Y:S04]  /*ef80*/  LDL.LU.64 R8, [R1+0x400] ;  /* 0x0004000001087983 */ /* 0x001ea80000300a00 */
[----:B-1----:R-:W2:Y:S04]  /*ef90*/  LDL.LU.64 R10, [R1+0x408] ;  /* 0x00040800010a7983 */ /* 0x002ea80000300a00 */
[----:B------:R0:W-:Y:S04]  /*efa0*/  STL.64 [R1+0x410], R20 ;  /* 0x0004101401007387 */ /* 0x0001e80000100a00 */
[----:B------:R1:W-:Y:S04]  /*efb0*/  STL.64 [R1+0x418], R22 ;  /* 0x0004181601007387 */ /* 0x0003e80000100a00 */
[----:B0-----:R-:W3:Y:S04]  /*efc0*/  LDL.LU.64 R20, [R1+0x3e0] ;  /* 0x0003e00001147983 */ /* 0x001ee80000300a00 */
[----:B-1----:R-:W3:Y:S04]  /*efd0*/  LDL.LU.64 R22, [R1+0x3e8] ;  /* 0x0003e80001167983 */ /* 0x002ee80000300a00 */
[----:B------:R-:W-:Y:S04]  /*efe0*/  STL [R1+0x1bd8], R6 ;  /* 0x001bd80601007387 */ /* 0x000fe80000100800 */
[----:B------:R0:W-:Y:S04]  /*eff0*/  STL.64 [R1+0x1bd0], R4 ;  /* 0x001bd00401007387 */ /* 0x0001e80000100a00 */
[----:B0-----:R-:W4:Y:S04]  /*f000*/  LDL.LU.64 R4, [R1+0x3f0] ;  /* 0x0003f00001047983 */ /* 0x001f280000300a00 */
[----:B------:R-:W4:Y:S04]  /*f010*/  LDL.LU.64 R6, [R1+0x3f8] ;  /* 0x0003f80001067983 */ /* 0x000f280000300a00 */
[----:B------:R-:W3:Y:S04]  /*f020*/  LDL.LU.64 R26, [R1+0x1be8] ;  /* 0x001be800011a7983 */ /* 0x000ee80000300a00 */
[----:B------:R-:W4:Y:S04]  /*f030*/  LDL.LU.64 R24, [R1+0x1be0] ;  /* 0x001be00001187983 */ /* 0x000f280000300a00 */
[----:B------:R0:W-:Y:S04]  /*f040*/  STL.64 [R1+0x2b0], R12 ;  /* 0x0002b00c01007387 */ /* 0x0001e80000100a00 */
[----:B------:R1:W-:Y:S04]  /*f050*/  STL.64 [R1+0x2b8], R14 ;  /* 0x0002b80e01007387 */ /* 0x0003e80000100a00 */
[----:B0-----:R-:W2:Y:S04]  /*f060*/  LDL.LU R12, [R1+0xa4c] ;  /* 0x000a4c00010c7983 */ /* 0x001ea80000300800 */
[----:B------:R-:W3:Y:S04]  /*f070*/  LDL.LU R13, [R1+0xa58] ;  /* 0x000a5800010d7983 */ /* 0x000ee80000300800 */
[----:B-1----:R-:W3:Y:S04]  /*f080*/  LDL.LU R14, [R1+0xa54] ;  /* 0x000a5400010e7983 */ /* 0x002ee80000300800 */
[----:B------:R-:W4:Y:S01]  /*f090*/  LDL.LU R15, [R1+0xa68] ;  /* 0x000a6800010f7983 */ /* 0x000f220000300800 */
[----:B--2---:R-:W-:-:S03]  /*f0a0*/  IMAD R12, R12, 0x100, R28 ;  /* 0x000001000c0c7824 */ /* 0x004fc600078e021c */
[----:B------:R-:W2:Y:S01]  /*f0b0*/  LDL.LU R28, [R1+0x1bdc] ;  /* 0x001bdc00011c7983 */ /* 0x000ea20000300800 */
[----:B---3--:R-:W-:Y:S02]  /*f0c0*/  IMAD R13, R14, 0x100, R13 ;  /* 0x000001000e0d7824 */ /* 0x008fe400078e020d */
[----:B----4-:R-:W-:Y:S01]  /*f0d0*/  IMAD R15, R0, 0x100, R15 ;  /* 0x00000100000f7824 */ /* 0x010fe200078e020f */
[----:B------:R-:W-:Y:S02]  /*f0e0*/  F2FP.F16.E4M3.UNPACK_B R12, R12 ;  /* 0x0000000cff0c723e */ /* 0x000fe400020006ff */
[----:B------:R-:W-:Y:S02]  /*f0f0*/  F2FP.F16.E4M3.UNPACK_B R13, R13 ;  /* 0x0000000dff0d723e */ /* 0x000fe400020006ff */
[----:B------:R-:W-:Y:S01]  /*f100*/  F2FP.F16.E4M3.UNPACK_B R15, R15 ;  /* 0x0000000fff0f723e */ /* 0x000fe200020006ff */
[----:B------:R-:W-:Y:S02]  /*f110*/  IMAD.MOV.U32 R0, RZ, RZ, R17 ;  /* 0x000000ffff007224 */ /* 0x000fe400078e0011 */
[----:B--2---:R-:W-:-:S02]  /*f120*/  IMAD R14, R29, 0x100, R28 ;  /* 0x000001001d0e7824 */ /* 0x004fc400078e021c */
[----:B------:R-:W2:Y:S03]  /*f130*/  LDL.LU.64 R28, [R1] ;  /* 0x00000000011c7983 */ /* 0x000ea60000300a00 */
[----:B------:R-:W-:-:S07]  /*f140*/  F2FP.F16.E4M3.UNPACK_B R14, R14 ;  /* 0x0000000eff0e723e */ /* 0x000fce00020006ff */
[C---:B------:R-:W-:Y:S08]  /*f150*/  HMMA.16816.F32 R8, R12.reuse, R16, R8 ;  /* 0x000000100c08723c */ /* 0x040ff00000001808 */
[C---:B------:R-:W-:Y:S11]  /*f160*/  HMMA.16816.F32 R4, R12.reuse, R24, R4 ;  /* 0x000000180c04723c */ /* 0x040ff60000001804 */
[----:B------:R-:W-:Y:S04]  /*f170*/  STL.64 [R1+0x400], R8 ;  /* 0x0004000801007387 */ /* 0x000fe80000100a00 */
[----:B------:R-:W-:Y:S04]  /*f180*/  STL.64 [R1+0x408], R10 ;  /* 0x0004080a01007387 */ /* 0x000fe80000100a00 */
[----:B------:R-:W-:Y:S04]  /*f190*/  STL.64 [R1+0x3f0], R4 ;  /* 0x0003f00401007387 */ /* 0x000fe80000100a00 */
[----:B------:R0:W-:Y:S02]  /*f1a0*/  STL.64 [R1+0x3f8], R6 ;  /* 0x0003f80601007387 */ /* 0x0001e40000100a00 */
[----:B0-----:R-:W-:Y:S01]  /*f1b0*/  HMMA.16816.F32 R4, R12, R26, R20 ;  /* 0x0000001a0c04723c */ /* 0x001fe20000001814 */
[----:B------:R-:W-:-:S02]  /*f1c0*/  IMAD.MOV.U32 R11, RZ, RZ, R16 ;  /* 0x000000ffff0b7224 */ /* 0x000fc400078e0010 */
[----:B------:R-:W-:Y:S02]  /*f1d0*/  IMAD.MOV.U32 R9, RZ, RZ, R24 ;  /* 0x000000ffff097224 */ /* 0x000fe400078e0018 */
[----:B------:R-:W-:Y:S02]  /*f1e0*/  IMAD.MOV.U32 R10, RZ, RZ, R25 ;  /* 0x000000ffff0a7224 */ /* 0x000fe400078e0019 */
[----:B------:R-:W-:Y:S02]  /*f1f0*/  IMAD.MOV.U32 R16, RZ, RZ, R26 ;  /* 0x000000ffff107224 */ /* 0x000fe400078e001a */
[----:B------:R-:W-:-:S10]  /*f200*/  IMAD.MOV.U32 R17, RZ, RZ, R27 ;  /* 0x000000ffff117224 */ /* 0x000fd400078e001b */
[----:B------:R0:W-:Y:S04]  /*f210*/  STL.64 [R1+0x3e0], R4 ;  /* 0x0003e00401007387 */ /* 0x0001e80000100a00 */
[----:B------:R1:W-:Y:S04]  /*f220*/  STL.64 [R1+0x3e8], R6 ;  /* 0x0003e80601007387 */ /* 0x0003e80000100a00 */
[----:B0-----:R-:W2:Y:S04]  /*f230*/  LDL.LU.64 R4, [R1+0x3d0] ;  /* 0x0003d00001047983 */ /* 0x001ea80000300a00 */
[----:B-1----:R-:W2:Y:S04]  /*f240*/  LDL.LU.64 R6, [R1+0x3d8] ;  /* 0x0003d80001067983 */ /* 0x002ea80000300a00 */
[----:B------:R-:W3:Y:S04]  /*f250*/  LDL.LU.64 R24, [R1+0x3c0] ;  /* 0x0003c00001187983 */ /* 0x000ee80000300a00 */
[----:B------:R-:W3:Y:S04]  /*f260*/  LDL.LU.64 R26, [R1+0x3c8] ;  /* 0x0003c800011a7983 */ /* 0x000ee80000300a00 */
[----:B------:R-:W4:Y:S04]  /*f270*/  LDL.LU.64 R20, [R1+0x3a0] ;  /* 0x0003a00001147983 */ /* 0x000f280000300a00 */
[----:B------:R-:W2:Y:S04]  /*f280*/  LDL.LU.64 R22, [R1+0x3a8] ;  /* 0x0003a80001167983 */ /* 0x000ea80000300a00 */
[----:B--2---:R-:W-:Y:S04]  /*f290*/  STL.64 [R1+0x1bb0], R22 ;  /* 0x001bb01601007387 */ /* 0x004fe80000100a00 */
[----:B----4-:R0:W-:Y:S04]  /*f2a0*/  STL.64 [R1+0x1ba8], R20 ;  /* 0x001ba81401007387 */ /* 0x0101e80000100a00 */
[----:B0-----:R-:W2:Y:S04]  /*f2b0*/  LDL.LU.64 R20, [R1+0x3b0] ;  /* 0x0003b00001147983 */ /* 0x001ea80000300a00 */
[----:B------:R-:W2:Y:S04]  /*f2c0*/  LDL.LU.64 R22, [R1+0x3b8] ;  /* 0x0003b80001167983 */ /* 0x000ea80000300a00 */
[----:B------:R-:W-:Y:S04]  /*f2d0*/  STL.64 [R1+0x1b80], R18 ;  /* 0x001b801201007387 */ /* 0x000fe80000100a00 */
[----:B------:R0:W-:Y:S04]  /*f2e0*/  STL.64 [R1+0x1b78], R16 ;  /* 0x001b781001007387 */ /* 0x0001e80000100a00 */
[----:B0-----:R-:W4:Y:S04]  /*f2f0*/  LDL.LU.64 R16, [R1+0x380] ;  /* 0x0003800001107983 */ /* 0x001f280000300a00 */
[----:B------:R-:W2:Y:S01]  /*f300*/  LDL.LU.64 R18, [R1+0x388] ;  /* 0x0003880001127983 */ /* 0x000ea20000300a00 */
[----:B------:R-:W-:Y:S01]  /*f310*/  HMMA.16816.F32 R4, R12, R28, R4 ;  /* 0x0000001c0c04723c */ /* 0x000fe20000001804 */
[----:B------:R-:W-:-:S02]  /*f320*/  IMAD.MOV.U32 R8, RZ, RZ, R29 ;  /* 0x000000ffff087224 */ /* 0x000fc400078e001d */
[----:B--2---:R-:W-:Y:S04]  /*f330*/  STL.64 [R1+0x1b90], R18 ;  /* 0x001b901201007387 */ /* 0x004fe80000100a00 */
[----:B----4-:R0:W-:Y:S04]  /*f340*/  STL.64 [R1+0x1b88], R16 ;  /* 0x001b881001007387 */ /* 0x0101e80000100a00 */
[----:B0-----:R-:W2:Y:S04]  /*f350*/  LDL.LU.64 R16, [R1+0x390] ;  /* 0x0003900001107983 */ /* 0x001ea80000300a00 */
[----:B------:R-:W2:Y:S04]  /*f360*/  LDL.LU.64 R18, [R1+0x398] ;  /* 0x0003980001127983 */ /* 0x000ea80000300a00 */
[----:B------:R-:W-:Y:S04]  /*f370*/  STL.64 [R1+0x3d0], R4 ;  /* 0x0003d00401007387 */ /* 0x000fe80000100a00 */
[----:B------:R0:W-:Y:S04]  /*f380*/  STL.64 [R1+0x3d8], R6 ;  /* 0x0003d80601007387 */ /* 0x0001e80000100a00 */
[----:B0-----:R-:W4:Y:S01]  /*f390*/  LDL.LU R6, [R1+0x1bd8] ;  /* 0x001bd80001067983 */ /* 0x001f220000300800 */
[----:B------:R-:W-:-:S03]  /*f3a0*/  IMAD.MOV.U32 R7, RZ, RZ, R28 ;  /* 0x000000ffff077224 */ /* 0x000fc600078e001c */
[----:B------:R-:W2:Y:S04]  /*f3b0*/  LDL.LU.64 R4, [R1+0x1bd0] ;  /* 0x001bd00001047983 */ /* 0x000ea80000300a00 */
[----:B------:R-:W3:Y:S02]  /*f3c0*/  LDL.LU.64 R28, [R1+0x1bc8] ;  /* 0x001bc800011c7983 */ /* 0x000ee40000300a00 */
[----:B---3--:R-:W-:-:S15]  /*f3d0*/  HMMA.16816.F32 R24, R12, R28, R24 ;  /* 0x0000001c0c18723c */ /* 0x008fde0000001818 */
[----:B------:R-:W-:-:S04]  /*f3e0*/  NOP ;  /* 0x0000000000007918 */ /* 0x000fc80000000000 */
[----:B------:R-:W-:Y:S04]  /*f3f0*/  STL.64 [R1+0x3c0], R24 ;  /* 0x0003c01801007387 */ /* 0x000fe80000100a00 */
[----:B------:R0:W-:Y:S04]  /*f400*/  STL.64 [R1+0x3c8], R26 ;  /* 0x0003c81a01007387 */ /* 0x0001e80000100a00 */
[----:B0-----:R-:W3:Y:S04]  /*f410*/  LDL.LU.64 R26, [R1+0x1bc0] ;  /* 0x001bc000011a7983 */ /* 0x001ee80000300a00 */
[----:B------:R-:W2:Y:S04]  /*f420*/  LDL.LU.64 R24, [R1+0x1bb8] ;  /* 0x001bb80001187983 */ /* 0x000ea80000300a00 */
[----:B------:R-:W-:Y:S04]  /*f430*/  STL [R1+0x1b34], R28 ;  /* 0x001b341c01007387 */ /* 0x000fe80000100800 */
[----:B------:R-:W-:Y:S01]  /*f440*/  STL [R1+0x1b30], R29 ;  /* 0x001b301d01007387 */ /* 0x000fe20000100800 */
        /* <DEDUP_REMOVED lines=27> */
[----:B------:R-:W3:Y:S04]  /*f600*/  LDL.LU.64 R16, [R1+0x1b78] ;  /* 0x001b780001107983 */ /* 0x000ee80000300a00 */
[----:B------:R0:W-:Y:S02]  /*f610*/  STL.64 [R1+0x1ae0], R22 ;  /* 0x001ae01601007387 */ /* 0x0001e40000100a00 */
[----:B0-----:R-:W-:-:S02]  /*f620*/  IMAD.MOV.U32 R22, RZ, RZ, R7 ;  /* 0x000000ffff167224 */ /* 0x001fc400078e0007 */
[----:B------:R-:W4:Y:S01]  /*f630*/  LDL.LU R7, [R1+0x1b70] ;  /* 0x001b700001077983 */ /* 0x000f220000300800 */
[----:B------:R-:W-:-:S03]  /*f640*/  IMAD.MOV.U32 R23, RZ, RZ, R8 ;  /* 0x000000ffff177224 */ /* 0x000fc600078e0008 */
[----:B------:R-:W2:Y:S04]  /*f650*/  LDL.LU R8, [R1+0x1b6c] ;  /* 0x001b6c0001087983 */ /* 0x000ea80000300800 */
[----:B------:R3:W-:Y:S02]  /*f660*/  STL.64 [R1+0x1ad8], R20 ;  /* 0x001ad81401007387 */ /* 0x0007e40000100a00 */
[----:B---3--:R-:W-:Y:S02]  /*f670*/  IMAD.MOV.U32 R20, RZ, RZ, R16 ;  /* 0x000000ffff147224 */ /* 0x008fe400078e0010 */
[----:B------:R-:W-:Y:S01]  /*f680*/  IMAD.MOV.U32 R21, RZ, RZ, R17 ;  /* 0x000000ffff157224 */ /* 0x000fe200078e0011 */
[----:B------:R-:W3:Y:S04]  /*f690*/  LDL.LU R16, [R1+0x1b68] ;  /* 0x001b680001107983 */ /* 0x000ee80000300800 */
[----:B------:R-:W3:Y:S04]  /*f6a0*/  LDL.LU R17, [R1+0x1b64] ;  /* 0x001b640001117983 */ /* 0x000ee80000300800 */
[----:B------:R-:W-:Y:S04]  /*f6b0*/  STL.64 [R1+0x1b10], R22 ;  /* 0x001b101601007387 */ /* 0x000fe80000100a00 */
[----:B------:R2:W-:Y:S02]  /*f6c0*/  STL.64 [R1+0x1b08], R20 ;  /* 0x001b081401007387 */ /* 0x0005e40000100a00 */
[----:B--2---:R-:W-:Y:S01]  /*f6d0*/  HMMA.16816.F32 R20, R12, R18, R24 ;  /* 0x000000120c14723c */ /* 0x004fe20000001818 */
[----:B------:R-:W-:-:S02]  /*f6e0*/  IMAD.MOV.U32 R26, RZ, RZ, R9 ;  /* 0x000000ffff1a7224 */ /* 0x000fc400078e0009 */
[----:B------:R-:W2:Y:S01]  /*f6f0*/  LDL.LU R9, [R1+0x1b60] ;  /* 0x001b600001097983 */ /* 0x000ea20000300800 */
[----:B------:R-:W-:-:S15]  /*f700*/  IMAD.MOV.U32 R27, RZ, RZ, R10 ;  /* 0x000000ffff1b7224 */ /* 0x000fde00078e000a */
[----:B------:R0:W-:Y:S04]  /*f710*/  STL.64 [R1+0x370], R20 ;  /* 0x0003701401007387 */ /* 0x0001e80000100a00 */
[----:B------:R1:W-:Y:S04]  /*f720*/  STL.64 [R1+0x378], R22 ;  /* 0x0003781601007387 */ /* 0x0003e80000100a00 */
[----:B------:R-:W2:Y:S04]  /*f730*/  LDL.LU R10, [R1+0x1b5c] ;  /* 0x001b5c00010a7983 */ /* 0x000ea80000300800 */
[----:B0-----:R-:W4:Y:S04]  /*f740*/  LDL.LU.64 R20, [R1+0x330] ;  /* 0x0003300001147983 */ /* 0x001f280000300a00 */
[----:B-1----:R-:W4:Y:S04]  /*f750*/  LDL.LU.64 R22, [R1+0x338] ;  /* 0x0003380001167983 */ /* 0x002f280000300a00 */
[----:B------:R0:W-:Y:S04]  /*f760*/  STL.64 [R1+0x1b18], R26 ;  /* 0x001b181a01007387 */ /* 0x0001e80000100a00 */
[----:B------:R-:W3:Y:S04]  /*f770*/  LDL.LU.64 R24, [R1+0x360] ;  /* 0x0003600001187983 */ /* 0x000ee80000300a00 */
[----:B0-----:R-:W3:Y:S02]  /*f780*/  LDL.LU.64 R26, [R1+0x368] ;  /* 0x00036800011a7983 */ /* 0x001ee40000300a00 */
[----:B---3--:R-:W-:-:S15]  /*f790*/  HMMA.16816.F32 R24, R12, R16, R24 ;  /* 0x000000100c18723c */ /* 0x008fde0000001818 */
[----:B------:R-:W-:-:S04]  /*f7a0*/  NOP ;  /* 0x0000000000007918 */ /* 0x000fc80000000000 */
[----:B------:R-:W-:Y:S04]  /*f7b0*/  STL.64 [R1+0x360], R24 ;  /* 0x0003601801007387 */ /* 0x000fe80000100a00 */
[----:B------:R0:W-:Y:S04]  /*f7c0*/  STL.64 [R1+0x368], R26 ;  /* 0x0003681a01007387 */ /* 0x0001e80000100a00 */
[----:B0-----:R-:W3:Y:S04]  /*f7d0*/  LDL.LU R26, [R1+0xa88] ;  /* 0x000a8800011a7983 */ /* 0x001ee80000300800 */
[----:B------:R-:W3:Y:S01]  /*f7e0*/  LDL.LU R27, [R1+0xa84] ;  /* 0x000a8400011b7983 */ /* 0x000ee20000300800 */
[----:B------:R-:W-:-:S02]  /*f7f0*/  IMAD.MOV.U32 R24, RZ, RZ, R11 ;  /* 0x000000ffff187224 */ /* 0x000fc400078e000b */
[----:B------:R-:W-:Y:S01]  /*f800*/  IMAD.MOV.U32 R25, RZ, RZ, R0 ;  /* 0x000000ffff197224 */ /* 0x000fe200078e0000 */
[----:B------:R-:W2:Y:S04]  /*f810*/  LDL.LU R11, [R1+0x1b58] ;  /* 0x001b5800010b7983 */ /* 0x000ea80000300800 */
[----:B---3--:R-:W-:Y:S04]  /*f820*/  STL.64 [R1+0x1b40], R26 ;  /* 0x001b401a01007387 */ /* 0x008fe80000100a00 */
[----:B------:R0:W-:Y:S04]  /*f830*/  STL.64 [R1+0x1b38], R24 ;  /* 0x001b381801007387 */ /* 0x0001e80000100a00 */
[----:B0-----:R-:W3:Y:S04]  /*f840*/  LDL.LU.64 R24, [R1+0x340] ;  /* 0x0003400001187983 */ /* 0x001ee80000300a00 */
[----:B------:R-:W3:Y:S04]  /*f850*/  LDL.LU.64 R26, [R1+0x348] ;  /* 0x00034800011a7983 */ /* 0x000ee80000300a00 */
[----:B------:R-:W2:Y:S04]  /*f860*/  LDL.LU R28, [R1+0xa70] ;  /* 0x000a7000011c7983 */ /* 0x000ea80000300800 */
[----:B------:R-:W2:Y:S04]  /*f870*/  LDL.LU R29, [R1+0xa78] ;  /* 0x000a7800011d7983 */ /* 0x000ea80000300800 */
[----:B------:R-:W-:Y:S04]  /*f880*/  STL.64 [R1+0x1ac0], R18 ;  /* 0x001ac01201007387 */ /* 0x000fe80000100a00 */
[----:B------:R0:W-:Y:S04]  /*f890*/  STL.64 [R1+0x1ab8], R16 ;  /* 0x001ab81001007387 */ /* 0x0001e80000100a00 */
[----:B0-----:R-:W2:Y:S04]  /*f8a0*/  LDL.LU.64 R16, [R1+0x350] ;  /* 0x0003500001107983 */ /* 0x001ea80000300a00 */
[----:B------:R-:W2:Y:S02]  /*f8b0*/  LDL.LU.64 R18, [R1+0x358] ;  /* 0x0003580001127983 */ /* 0x000ea40000300a00 */
[----:B--2---:R-:W-:-:S15]  /*f8c0*/  HMMA.16816.F32 R16, R12, R10, R16 ;  /* 0x0000000a0c10723c */ /* 0x004fde0000001810 */
[----:B------:R-:W-:-:S04]  /*f8d0*/  NOP ;  /* 0x0000000000007918 */ /* 0x000fc80000000000 */
[----:B------:R-:W-:Y:S04]  /*f8e0*/  STL.64 [R1+0x350], R16 ;  /* 0x0003501001007387 */ /* 0x000fe80000100a00 */
[----:B------:R3:W-:Y:S02]  /*f8f0*/  STL.64 [R1+0x358], R18 ;  /* 0x0003581201007387 */ /* 0x0007e40000100a00 */
[----:B---3--:R-:W-:Y:S02]  /*f900*/  HMMA.16816.F32 R16, R12, R8, R24 ;  /* 0x000000080c10723c */ /* 0x008fe40000001818 */
[----:B------:R-:W-:Y:S04]  /*f910*/  STL.64 [R1+0x1aa0], R10 ;  /* 0x001aa00a01007387 */ /* 0x000fe80000100a00 */
[----:B------:R-:W-:-:S13]  /*f920*/  STL.64 [R1+0x1a98], R8 ;  /* 0x001a980801007387 */ /* 0x000fda0000100a00 */
[----:B------:R-:W-:Y:S04]  /*f930*/  STL.64 [R1+0x340], R16 ;  /* 0x0003401001007387 */ /* 0x000fe80000100a00 */
[----:B------:R4:W-:Y:S02]  /*f940*/  STL.64 [R1+0x348], R18 ;  /* 0x0003481201007387 */ /* 0x0009e40000100a00 */
[----:B----4-:R-:W-:-:S15]  /*f950*/  HMMA.16816.F32 R16, R12, R6, R20 ;  /* 0x000000060c10723c */ /* 0x010fde0000001814 */
[----:B------:R-:W-:-:S04]  /*f960*/  NOP ;  /* 0x0000000000007918 */ /* 0x000fc80000000000 */
[----:B------:R-:W-:Y:S04]  /*f970*/  STL.64 [R1+0x330], R16 ;  /* 0x0003301001007387 */ /* 0x000fe80000100a00 */
[----:B------:R-:W-:Y:S04]  /*f980*/  STL [R1+0x338], R18 ;  /* 0x0003381201007387 */ /* 0x000fe80000100800 */
[----:B------:R-:W2:Y:S04]  /*f990*/  LDL.LU.64 R24, [R1+0x2a0] ;  /* 0x0002a00001187983 */ /* 0x000ea80000300a00 */
[----:B------:R-:W3:Y:S04]  /*f9a0*/  LDL.LU.64 R26, [R1+0x2a8] ;  /* 0x0002a800011a7983 */ /* 0x000ee80000300a00 */
[----:B---3--:R-:W-:Y:S04]  /*f9b0*/  STL.64 [R1+0x1b50], R26 ;  /* 0x001b501a01007387 */ /* 0x008fe80000100a00 */
[----:B--2---:R0:W-:Y:S04]  /*f9c0*/  STL.64 [R1+0x1b48], R24 ;  /* 0x001b481801007387 */ /* 0x0041e80000100a00 */
[----:B0-----:R-:W2:Y:S04]  /*f9d0*/  LDL.LU.64 R24, [R1+0x320] ;  /* 0x0003200001187983 */ /* 0x001ea80000300a00 */
[----:B------:R-:W2:Y:S04]  /*f9e0*/  LDL.LU.64 R26, [R1+0x328] ;  /* 0x00032800011a7983 */ /* 0x000ea80000300a00 */
[----:B------:R-:W3:Y:S04]  /*f9f0*/  LDL.LU.64 R20, [R1+0x270] ;  /* 0x0002700001147983 */ /* 0x000ee80000300a00 */
[----:B------:R-:W4:Y:S01]  /*fa00*/  LDL.LU.64 R22, [R1+0x278] ;  /* 0x0002780001167983 */ /* 0x000f220000300a00 */
[----:B------:R-:W-:Y:S01]  /*fa10*/  IMAD.MOV.U32 R0, RZ, RZ, R19 ;  /* 0x000000ffff007224 */ /* 0x000fe200078e0013 */
[C---:B--2---:R-:W-:Y:S02]  /*fa20*/  HMMA.16816.F32 R24, R12.reuse, R4, R24 ;  /* 0x000000040c18723c */ /* 0x044fe40000001818 */
[----:B----4-:R-:W-:Y:S04]  /*fa30*/  STL.64 [R1+0x1b28], R22 ;  /* 0x001b281601007387 */ /* 0x010fe80000100a00 */
[----:B---3--:R0:W-:Y:S04]  /*fa40*/  STL.64 [R1+0x1b20], R20 ;  /* 0x001b201401007387 */ /* 0x0081e80000100a00 */
[----:B0-----:R-:W2:Y:S04]  /*fa50*/  LDL.LU.64 R20, [R1+0x290] ;  /* 0x0002900001147983 */ /* 0x001ea80000300a00 */
[----:B------:R-:W2:Y:S04]  /*fa60*/  LDL.LU.64 R22, [R1+0x298] ;  /* 0x0002980001167983 */ /* 0x000ea80000300a00 */
[----:B------:R-:W3:Y:S04]  /*fa70*/  LDL.LU.64 R16, [R1+0x230] ;  /* 0x0002300001107983 */ /* 0x000ee80000300a00 */
[----:B------:R-:W3:Y:S04]  /*fa80*/  LDL.LU.64 R18, [R1+0x238] ;  /* 0x0002380001127983 */ /* 0x000ee80000300a00 */
[----:B------:R-:W4:Y:S04]  /*fa90*/  LDL.LU.64 R8, [R1+0x210] ;  /* 0x0002100001087983 */ /* 0x000f280000300a00 */
[----:B------:R-:W4:Y:S04]  /*faa0*/  LDL.LU.64 R10, [R1+0x218] ;  /* 0x00021800010a7983 */ /* 0x000f280000300a00 */
[----:B------:R0:W-:Y:S04]  /*fab0*/  STL [R1+0x14c0], R0 ;  /* 0x0014c00001007387 */ /* 0x0001e80000100800 */
[----:B0-----:R-:W2:Y:S04]  /*fac0*/  LDL.LU R0, [R1+0xaa4] ;  /* 0x000aa40001007983 */ /* 0x001ea80000300800 */
[----:B------:R-:W-:Y:S04]  /*fad0*/  STL.64 [R1+0x320], R24 ;  /* 0x0003201801007387 */ /* 0x000fe80000100a00 */
[----:B------:R0:W-:Y:S04]  /*fae0*/  STL.64 [R1+0x328], R26 ;  /* 0x0003281a01007387 */ /* 0x0001e80000100a00 */
[----:B0-----:R-:W2:Y:S04]  /*faf0*/  LDL.LU.64 R26, [R1+0x1b50] ;  /* 0x001b5000011a7983 */ /* 0x001ea80000300a00 */
[----:B------:R-:W2:Y:S04]  /*fb00*/  LDL.LU.64 R24, [R1+0x1b48] ;  /* 0x001b480001187983 */ /* 0x000ea80000300a00 */
[----:B------:R-:W-:Y:S04]  /*fb10*/  STL.64 [R1+0x1a80], R6 ;  /* 0x001a800601007387 */ /* 0x000fe80000100a00 */
[----:B------:R0:W-:Y:S04]  /*fb20*/  STL.64 [R1+0x1a78], R4 ;  /* 0x001a780401007387 */ /* 0x0001e80000100a00 */
[----:B0-----:R-:W3:Y:S04]  /*fb30*/  LDL.LU.64 R4, [R1+0x250] ;  /* 0x0002500001047983 */ /* 0x001ee80000300a00 */
[----:B------:R-:W3:Y:S01]  /*fb40*/  LDL.LU.64 R6, [R1+0x258] ;  /* 0x0002580001067983 */ /* 0x000ee20000300a00 */
[----:B--2---:R-:W-:Y:S03]  /*fb50*/  HMMA.16816.F32 R12, R12, R2, R24 ;  /* 0x000000020c0c723c */ /* 0x004fe60000001818 */
[----:B------:R-:W2:Y:S04]  /*fb60*/  LDL.LU.64 R26, [R1+0x1b40] ;  /* 0x001b4000011a7983 */ /* 0x000ea80000300a00 */
[----:B------:R-:W2:-:S12]  /*fb70*/  LDL.LU.64 R24, [R1+0x1b38] ;  /* 0x001b380001187983 */ /* 0x000e980000300a00 */
[----:B------:R0:W-:Y:S04]  /*fb80*/  STL.64 [R1+0x2a0], R12 ;  /* 0x0002a00c01007387 */ /* 0x0001e80000100a00 */
[----:B------:R1:W-:Y:S04]  /*fb90*/  STL.64 [R1+0x2a8], R14 ;  /* 0x0002a80e01007387 */ /* 0x0003e80000100a00 */
[----:B0-----:R-:W2:Y:S04]  /*fba0*/  LDL.LU R12, [R1+0xa6c] ;  /* 0x000a6c00010c7983 */ /* 0x001ea80000300800 */
[----:B------:R-:W3:Y:S04]  /*fbb0*/  LDL.LU R13, [R1+0xa74] ;  /* 0x000a7400010d7983 */ /* 0x000ee80000300800 */
[----:B-1----:R-:W4:Y:S04]  /*fbc0*/  LDL.LU R14, [R1+0xa80] ;  /* 0x000a8000010e7983 */ /* 0x002f280000300800 */
[----:B------:R-:W4:Y:S01]  /*fbd0*/  LDL.LU R15, [R1+0xa7c] ;  /* 0x000a7c00010f7983 */ /* 0x000f220000300800 */
[----:B--2---:R-:W-:-:S03]  /*fbe0*/  IMAD R12, R12, 0x100, R28 ;  /* 0x000001000c0c7824 */ /* 0x004fc600078e021c */
[----:B------:R-:W2:Y:S01]  /*fbf0*/  LDL.LU R28, [R1+0x1b34] ;  /* 0x001b3400011c7983 */ /* 0x000ea20000300800 */
[----:B---3--:R-:W-:Y:S01]  /*fc00*/  IMAD R13, R13, 0x100, R29 ;  /* 0x000001000d0d7824 */ /* 0x008fe200078e021d */
[----:B------:R-:W-:Y:S02]  /*fc10*/  F2FP.F16.E4M3.UNPACK_B R12, R12 ;  /* 0x0000000cff0c723e */ /* 0x000fe400020006ff */
[----:B------:R-:W2:Y:S01]  /*fc20*/  LDL.LU R29, [R1+0x1b30] ;  /* 0x001b3000011d7983 */ /* 0x000ea20000300800 */
[----:B----4-:R-:W-:Y:S02]  /*fc30*/  IMAD R14, R15, 0x100, R14 ;  /* 0x000001000f0e7824 */ /* 0x010fe400078e020e */
[----:B------:R-:W-:Y:S01]  /*fc40*/  IMAD R15, R27, 0x100, R26 ;  /* 0x000001001b0f7824 */ /* 0x000fe200078e021a */
[----:B------:R-:W-:Y:S02]  /*fc50*/  F2FP.F16.E4M3.UNPACK_B R13, R13 ;  /* 0x0000000dff0d723e */ /* 0x000fe400020006ff */
[----:B------:R-:W-:-:S02]  /*fc60*/  F2FP.F16.E4M3.UNPACK_B R14, R14 ;  /* 0x0000000eff0e723e */ /* 0x000fc400020006ff */
[----:B------:R-:W-:-:S07]  /*fc70*/  F2FP.F16.E4M3.UNPACK_B R15, R15 ;  /* 0x0000000fff0f723e */ /* 0x000fce00020006ff */
[----:B------:R-:W-:Y:S01]  /*fc80*/  HMMA.16816.F32 R24, R12, R24, R20 ;  /* 0x000000180c18723c */ /* 0x000fe20000001814 */
[----:B------:R-:W3:Y:S04]  /*fc90*/  LDL.LU.64 R22, [R1+0x1b28] ;  /* 0x001b280001167983 */ /* 0x000ee80000300a00 */
[----:B------:R-:W3:-:S14]  /*fca0*/  LDL.LU.64 R20, [R1+0x1b20] ;  /* 0x001b200001147983 */ /* 0x000edc0000300a00 */
[----:B------:R-:W-:Y:S04]  /*fcb0*/  STL.64 [R1+0x290], R24 ;  /* 0x0002901801007387 */ /* 0x000fe80000100a00 */
[----:B------:R0:W-:Y:S04]  /*fcc0*/  STL.64 [R1+0x298], R26 ;  /* 0x0002981a01007387 */ /* 0x0001e80000100a00 */
[----:B0-----:R-:W3:Y:S02]  /*fcd0*/  LDL.LU.64 R26, [R1+0x1b18] ;  /* 0x001b1800011a7983 */ /* 0x001ee40000300a00 */
[----:B---3--:R-:W-:Y:S02]  /*fce0*/  HMMA.16816.F32 R24, R12, R26, R20 ;  /* 0x0000001a0c18723c */ /* 0x008fe40000001814 */
[----:B------:R-:W3:Y:S04]  /*fcf0*/  LDL.LU.64 R22, [R1+0x1b10] ;  /* 0x001b100001167983 */ /* 0x000ee80000300a00 */
[----:B------:R-:W4:-:S13]  /*fd00*/  LDL.LU.64 R20, [R1+0x1b08] ;  /* 0x001b080001147983 */ /* 0x000f1a0000300a00 */
[----:B------:R-:W-:Y:S04]  /*fd10*/  STL.64 [R1+0x270], R24 ;  /* 0x0002701801007387 */ /* 0x000fe80000100a00 */
[----:B------:R0:W-:Y:S04]  /*fd20*/  STL.64 [R1+0x278], R26 ;  /* 0x0002781a01007387 */ /* 0x0001e80000100a00 */
[----:B0-----:R-:W2:Y:S04]  /*fd30*/  LDL.LU.64 R26, [R1+0x1b00] ;  /* 0x001b0000011a7983 */ /* 0x001ea80000300a00 */
[----:B------:R-:W2:Y:S01]  /*fd40*/  LDL.LU.64 R24, [R1+0x1af8] ;  /* 0x001af80001187983 */ /* 0x000ea20000300a00 */
[C---:B---3--:R-:W-:Y:S08]  /*fd50*/  HMMA.16816.F32 R16, R12.reuse, R22, R16 ;  /* 0x000000160c10723c */ /* 0x048ff00000001810 */
[----:B----4-:R-:W-:-:S15]  /*fd60*/  HMMA.16816.F32 R4, R12, R20, R4 ;  /* 0x000000140c04723c */ /* 0x010fde0000001804 */
[----:B------:R-:W-:-:S04]  /*fd70*/  NOP ;  /* 0x0000000000007918 */ /* 0x000fc80000000000 */
[----:B------:R-:W-:Y:S04]  /*fd80*/  STL.64 [R1+0x250], R4 ;  /* 0x0002500401007387 */ /* 0x000fe80000100a00 */
[----:B------:R2:W-:Y:S04]  /*fd90*/  STL.64 [R1+0x258], R6 ;  /* 0x0002580601007387 */ /* 0x0005e80000100a00 */
[----:B------:R-:W3:Y:S04]  /*fda0*/  LDL.LU.64 R20, [R1+0x1d0] ;  /* 0x0001d00001147983 */ /* 0x000ee80000300a00 */
[----:B------:R-:W-:Y:S04]  /*fdb0*/  STL.64 [R1+0x230], R16 ;  /* 0x0002301001007387 */ /* 0x000fe80000100a00 */
[----:B------:R-:W-:Y:S04]  /*fdc0*/  STL.64 [R1+0x238], R18 ;  /* 0x0002381201007387 */ /* 0x000fe80000100a00 */
[----:B------:R-:W4:Y:S01]  /*fdd0*/  LDL.LU.64 R22, [R1+0x1d8] ;  /* 0x0001d80001167983 */ /* 0x000f220000300a00 */
[----:B--2---:R-:W-:-:S15]  /*fde0*/  HMMA.16816.F32 R4, R12, R28, R8 ;  /* 0x0000001c0c04723c */ /* 0x004fde0000001808 */
[----:B------:R-:W-:-:S04]  /*fdf0*/  NOP ;  /* 0x0000000000007918 */ /* 0x000fc80000000000 */
[----:B------:R-:W-:Y:S04]  /*fe00*/  STL.64 [R1+0x210], R4 ;  /* 0x0002100401007387 */ /* 0x000fe80000100a00 */
[----:B------:R-:W-:Y:S04]  /*fe10*/  STL.64 [R1+0x218], R6 ;  /* 0x0002180601007387 */ /* 0x000fe80000100a00 */
[----:B----4-:R-:W-:Y:S04]  /*fe20*/  STL.64 [R1+0x1af0], R22 ;  /* 0x001af01601007387 */ /* 0x010fe80000100a00 */
[----:B---3--:R0:W-:Y:S04]  /*fe30*/  STL.64 [R1+0x1ae8], R20 ;  /* 0x001ae81401007387 */ /* 0x0081e80000100a00 */
[----:B0-----:R-:W2:Y:S04]  /*fe40*/  LDL.LU.64 R20, [R1+0x1f0] ;  /* 0x0001f00001147983 */ /* 0x001ea80000300a00 */
[----:B------:R-:W2:Y:S04]  /*fe50*/  LDL.LU.64 R22, [R1+0x1f8] ;  /* 0x0001f80001167983 */ /* 0x000ea80000300a00 */
[----:B------:R-:W3:Y:S04]  /*fe60*/  LDL.LU.64 R16, [R1+0x190] ;  /* 0x0001900001107983 */ /* 0x000ee80000300a00 */
[----:B------:R-:W4:Y:S04]  /*fe70*/  LDL.LU.64 R18, [R1+0x198] ;  /* 0x0001980001127983 */ /* 0x000f280000300a00 */
[----:B----4-:R-:W-:Y:S04]  /*fe80*/  STL.64 [R1+0x1ad0], R18 ;  /* 0x001ad01201007387 */ /* 0x010fe80000100a00 */
[----:B---3--:R0:W-:Y:S04]  /*fe90*/  STL.64 [R1+0x1ac8], R16 ;  /* 0x001ac81001007387 */ /* 0x0081e80000100a00 */
[----:B0-----:R-:W3:Y:S04]  /*fea0*/  LDL.LU.64 R16, [R1+0x1b0] ;  /* 0x0001b00001107983 */ /* 0x001ee80000300a00 */
[----:B------:R-:W3:Y:S04]  /*feb0*/  LDL.LU.64 R18, [R1+0x1b8] ;  /* 0x0001b80001127983 */ /* 0x000ee80000300a00 */
[----:B------:R-:W4:Y:S04]  /*fec0*/  LDL.LU.64 R8, [R1+0x150] ;  /* 0x0001500001087983 */ /* 0x000f280000300a00 */
[----:B------:R-:W3:Y:S01]  /*fed0*/  LDL.LU.64 R10, [R1+0x158] ;  /* 0x00015800010a7983 */ /* 0x000ee20000300a00 */
[C---:B--2---:R-:W-:Y:S03]  /*fee0*/  HMMA.16816.F32 R20, R12.reuse, R26, R20 ;  /* 0x0000001a0c14723c */ /* 0x044fe60000001814 */
[----:B---3--:R-:W-:Y:S04]  /*fef0*/  STL.64 [R1+0x1ab0], R10 ;  /* 0x001ab00a01007387 */ /* 0x008fe80000100a00 */
[----:B----4-:R0:W-:Y:S04]  /*ff00*/  STL.64 [R1+0x1aa8], R8 ;  /* 0x001aa80801007387 */ /* 0x0101e80000100a00 */
        /* <DEDUP_REMOVED lines=8> */
[----:B------:R-:W4:Y:S04]  /*ff90*/  LDL.LU R28, [R1+0xa9c] ;  /* 0x000a9c00011c7983 */ /* 0x000f280000300800 */
[----:B------:R-:W2:Y:S04]  /*ffa0*/  LDL.LU R29, [R1+0xaa8] ;  /* 0x000aa800011d7983 */ /* 0x000ea80000300800 */
[----:B------:R-:W-:Y:S04]  /*ffb0*/  STL.64 [R1+0x1f0], R20 ;  /* 0x0001f01401007387 */ /* 0x000fe80000100a00 */
[----:B------:R0:W-:Y:S04]  /*ffc0*/  STL.64 [R1+0x1f8], R22 ;  /* 0x0001f81601007387 */ /* 0x0001e80000100a00 */
[----:B0-----:R-:W2:Y:S04]  /*ffd0*/  LDL.LU.64 R22, [R1+0x1af0] ;  /* 0x001af00001167983 */ /* 0x001ea80000300a00 */
[----:B------:R-:W2:Y:S04]  /*ffe0*/  LDL.LU.64 R20, [R1+0x1ae8] ;  /* 0x001ae80001147983 */ /* 0x000ea80000300a00 */
[----:B------:R-:W3:Y:S04]  /*fff0*/  LDL.LU R26, [R1+0xa94] ;  /* 0x000a9400011a7983 */ /* 0x000ee80000300800 */
[----:B------:R-:W4:Y:S01]  /*10000*/  LDL.LU R27, [R1+0xaa0] ;  /* 0x000aa000011b7983 */ /* 0x000f220000300800 */
[----:B--2---:R-:W-:-:S15]  /*10010*/  HMMA.16816.F32 R20, R12, R24, R20 ;  /* 0x000000180c14723c */ /* 0x004fde0000001814 */
[----:B------:R-:W-:-:S04]  /*10020*/  NOP ;  /* 0x0000000000007918 */ /* 0x000fc80000000000 */
[----:B------:R-:W-:Y:S04]  /*10030*/  STL.64 [R1+0x1d0], R20 ;  /* 0x0001d01401007387 */ /* 0x000fe80000100a00 */
[----:B------:R0:W-:Y:S04]  /*10040*/  STL.64 [R1+0x1d8], R22 ;  /* 0x0001d81601007387 */ /* 0x0001e80000100a00 */
[----:B0-----:R-:W2:Y:S04]  /*10050*/  LDL.LU.64 R22, [R1+0x1ae0] ;  /* 0x001ae00001167983 */ /* 0x001ea80000300a00 */
[----:B------:R-:W3:Y:S04]  /*10060*/  LDL.LU.64 R20, [R1+0x1ad8] ;  /* 0x001ad80001147983 */ /* 0x000ee80000300a00 */
[----:B------:R-:W3:Y:S04]  /*10070*/  LDL.LU R24, [R1+0xa8c] ;  /* 0x000a8c0001187983 */ /* 0x000ee80000300800 */
[----:B------:R-:W3:Y:S01]  /*10080*/  LDL.LU R25, [R1+0xa98] ;  /* 0x000a980001197983 */ /* 0x000ee20000300800 */
[----:B--2---:R-:W-:-:S15]  /*10090*/  HMMA.16816.F32 R16, R12, R22, R16 ;  /* 0x000000160c10723c */ /* 0x004fde0000001810 */
[----:B------:R-:W-:-:S04]  /*100a0*/  NOP ;  /* 0x0000000000007918 */ /* 0x000fc80000000000 */
[----:B------:R-:W-:Y:S04]  /*100b0*/  STL.64 [R1+0x1b0], R16 ;  /* 0x0001b01001007387 */ /* 0x000fe80000100a00 */
[----:B------:R0:W-:Y:S04]  /*100c0*/  STL.64 [R1+0x1b8], R18 ;  /* 0x0001b81201007387 */ /* 0x0001e80000100a00 */
[----:B0-----:R-:W3:Y:S04]  /*100d0*/  LDL.LU.64 R18, [R1+0x1ad0] ;  /* 0x001ad00001127983 */ /* 0x001ee80000300a00 */
[----:B------:R-:W3:Y:S04]  /*100e0*/  LDL.LU.64 R16, [R1+0x1ac8] ;  /* 0x001ac80001107983 */ /* 0x000ee80000300a00 */
[----:B------:R-:W2:Y:S01]  /*100f0*/  LDL.LU R23, [R1+0xa90] ;  /* 0x000a900001177983 */ /* 0x000ea20000300800 */
[----:B---3--:R-:W-:-:S15]  /*10100*/  HMMA.16816.F32 R16, R12, R20, R16 ;  /* 0x000000140c10723c */ /* 0x008fde0000001810 */
[----:B------:R-:W-:-:S04]  /*10110*/  NOP ;  /* 0x0000000000007918 */ /* 0x000fc80000000000 */
[----:B------:R-:W-:Y:S04]  /*10120*/  STL.64 [R1+0x190], R16 ;  /* 0x0001901001007387 */ /* 0x000fe80000100a00 */
[----:B------:R0:W-:Y:S04]  /*10130*/  STL.64 [R1+0x198], R18 ;  /* 0x0001981201007387 */ /* 0x0001e80000100a00 */
[----:B0-----:R-:W3:Y:S04]  /*10140*/  LDL.LU.64 R18, [R1+0x1ac0] ;  /* 0x001ac00001127983 */ /* 0x001ee80000300a00 */
[----:B------:R-:W2:Y:S01]  /*10150*/  LDL.LU.64 R16, [R1+0x1ab8] ;  /* 0x001ab80001107983 */ /* 0x000ea20000300a00 */
[----:B---3--:R-:W-:-:S15]  /*10160*/  HMMA.16816.F32 R8, R12, R18, R8 ;  /* 0x000000120c08723c */ /* 0x008fde0000001808 */
[----:B------:R-:W-:-:S04]  /*10170*/  NOP ;  /* 0x0000000000007918 */ /* 0x000fc80000000000 */
[----:B------:R-:W-:Y:S04]  /*10180*/  STL.64 [R1+0x170], R8 ;  /* 0x0001700801007387 */ /* 0x000fe80000100a00 */
[----:B------:R0:W-:Y:S04]  /*10190*/  STL.64 [R1+0x178], R10 ;  /* 0x0001780a01007387 */ /* 0x0001e80000100a00 */
[----:B0-----:R-:W2:Y:S04]  /*101a0*/  LDL.LU.64 R10, [R1+0x1ab0] ;  /* 0x001ab000010a7983 */ /* 0x001ea80000300a00 */
[----:B------:R-:W2:Y:S02]  /*101b0*/  LDL.LU.64 R8, [R1+0x1aa8] ;  /* 0x001aa80001087983 */ /* 0x000ea40000300a00 */
[----:B--2---:R-:W-:Y:S02]  /*101c0*/  HMMA.16816.F32 R16, R12, R16, R8 ;  /* 0x000000100c10723c */ /* 0x004fe40000001808 */
[----:B------:R-:W2:Y:S04]  /*101d0*/  LDL.LU.64 R10, [R1+0x1aa0] ;  /* 0x001aa000010a7983 */ /* 0x000ea80000300a00 */
[----:B------:R-:W3:-:S13]  /*101e0*/  LDL.LU.64 R8, [R1+0x1a98] ;  /* 0x001a980001087983 */ /* 0x000eda0000300a00 */
[----:B------:R0:W-:Y:S04]  /*101f0*/  STL.64 [R1+0x150], R16 ;  /* 0x0001501001007387 */ /* 0x0001e80000100a00 */
[----:B------:R1:W-:Y:S04]  /*10200*/  STL.64 [R1+0x158], R18 ;  /* 0x0001581201007387 */ /* 0x0003e80000100a00 */
[----:B0-----:R-:W3:Y:S04]  /*10210*/  LDL.LU.64 R16, [R1+0xd0] ;  /* 0x0000d00001107983 */ /* 0x001ee80000300a00 */
[----:B-1----:R-:W3:Y:S01]  /*10220*/  LDL.LU.64 R18, [R1+0xd8] ;  /* 0x0000d80001127983 */ /* 0x002ee20000300a00 */
[----:B--2---:R-:W-:-:S15]  /*10230*/  HMMA.16816.F32 R4, R12, R10, R4 ;  /* 0x0000000a0c04723c */ /* 0x004fde0000001804 */
[----:B------:R-:W-:-:S04]  /*10240*/  NOP ;  /* 0x0000000000007918 */ /* 0x000fc80000000000 */
[----:B------:R-:W-:Y:S04]  /*10250*/  STL.64 [R1+0x130], R4 ;  /* 0x0001300401007387 */ /* 0x000fe80000100a00 */
[----:B------:R0:W-:Y:S04]  /*10260*/  STL.64 [R1+0x138], R6 ;  /* 0x0001380601007387 */ /* 0x0001e80000100a00 */
[----:B0-----:R-:W3:Y:S04]  /*10270*/  LDL.LU.64 R6, [R1+0x1a90] ;  /* 0x001a900001067983 */ /* 0x001ee80000300a00 */
[----:B------:R-:W3:Y:S02]  /*10280*/  LDL.LU.64 R4, [R1+0x1a88] ;  /* 0x001a880001047983 */ /* 0x000ee40000300a00 */
[----:B---3--:R-:W-:Y:S02]  /*10290*/  HMMA.16816.F32 R8, R12, R8, R4 ;  /* 0x000000080c08723c */ /* 0x008fe40000001804 */
[----:B------:R-:W2:Y:S04]  /*102a0*/  LDL.LU.64 R6, [R1+0x1a80] ;  /* 0x001a800001067983 */ /* 0x000ea80000300a00 */
[----:B------:R-:W3:-:S13]  /*102b0*/  LDL.LU.64 R4, [R1+0x1a78] ;  /* 0x001a780001047983 */ /* 0x000eda0000300a00 */
[----:B------:R0:W-:Y:S04]  /*102c0*/  STL.64 [R1+0x110], R8 ;  /* 0x0001100801007387 */ /* 0x0001e80000100a00 */
[----:B------:R1:W-:Y:S04]  /*102d0*/  STL.64 [R1+0x118], R10 ;  /* 0x0001180a01007387 */ /* 0x0003e80000100a00 */
[----:B0-----:R-:W2:Y:S04]  /*102e0*/  LDL.LU.64 R8, [R1+0xf0] ;  /* 0x0000f00001087983 */ /* 0x001ea80000300a00 */
[----:B-1----:R-:W2:Y:S02]  /*102f0*/  LDL.LU.64 R10, [R1+0xf8] ;  /* 0x0000f800010a7983 */ /* 0x002ea40000300a00 */
[----:B--2---:R-:W-:Y:S01]  /*10300*/  HMMA.16816.F32 R8, R12, R6, R8 ;  /* 0x000000060c08723c */ /* 0x004fe20000001808 */
[----:B----4-:R-:W-:-:S15]  /*10310*/  IMAD R6, R28, 0x100, R27 ;  /* 0x000001001c067824 */ /* 0x010fde00078e021b */
[----:B------:R-:W-:-:S03]  /*10320*/  NOP ;  /* 0x0000000000007918 */ /* 0x000fc60000000000 */
[----:B------:R-:W-:Y:S04]  /*10330*/  STL.64 [R1+0xf0], R8 ;  /* 0x0000f00801007387 */ /* 0x000fe80000100a00 */
[----:B------:R3:W-:Y:S02]  /*10340*/  STL.64 [R1+0xf8], R10 ;  /* 0x0000f80a01007387 */ /* 0x0007e40000100a00 */
[----:B---3--:R-:W-:Y:S01]  /*10350*/  HMMA.16816.F32 R8, R12, R4, R16 ;  /* 0x000000040c08723c */ /* 0x008fe20000001810 */
[----:B------:R-:W-:Y:S02]  /*10360*/  IMAD R7, R0, 0x100, R29 ;  /* 0x0000010000077824 */ /* 0x000fe400078e021d */
[----:B------:R-:W-:Y:S02]  /*10370*/  IMAD R4, R24, 0x100, R23 ;  /* 0x0000010018047824 */ /* 0x000fe400078e0217 */
[----:B------:R-:W-:-:S14]  /*10380*/  IMAD R5, R26, 0x100, R25 ;  /* 0x000001001a057824 */ /* 0x000fdc00078e0219 */
[----:B------:R-:W-:Y:S04]  /*10390*/  STL.64 [R1+0xd0], R8 ;  /* 0x0000d00801007387 */ /* 0x000fe80000100a00 */
[----:B------:R-:W-:Y:S04]  /*103a0*/  STL.64 [R1+0xd8], R10 ;  /* 0x0000d80a01007387 */ /* 0x000fe80000100a00 */
[----:B------:R-:W-:Y:S04]  /*103b0*/  STL.64 [R1+0x1a70], R6 ;  /* 0x001a700601007387 */ /* 0x000fe80000100a00 */
[----:B------:R0:W-:Y:S04]  /*103c0*/  STL.64 [R1+0x1a68], R4 ;  /* 0x001a680401007387 */ /* 0x0001e80000100a00 */
[----:B0-----:R-:W2:Y:S04]  /*103d0*/  LDL.LU.64 R4, [R1+0xb0] ;  /* 0x0000b00001047983 */ /* 0x001ea80000300a00 */
[----:B------:R-:W2:Y:S04]  /*103e0*/  LDL.LU.64 R6, [R1+0xb8] ;  /* 0x0000b80001067983 */ /* 0x000ea80000300a00 */
[----:B------:R-:W3:Y:S04]  /*103f0*/  LDL.LU R26, [R1+0x5c] ;  /* 0x00005c00011a7983 */ /* 0x000ee80000300800 */
[----:B------:R-:W4:Y:S04]  /*10400*/  LDL.LU R28, [R1+0x60] ;  /* 0x00006000011c7983 */ /* 0x000f280000300800 */
[----:B------:R-:W2:Y:S04]  /*10410*/  LDL.LU R16, [R1+0x140] ;  /* 0x0001400001107983 */ /* 0x000ea80000300800 */
        /* <DEDUP_REMOVED lines=8> */
[----:B--2---:R-:W-:Y:S04]  /*104a0*/  STL [R1+0x1a50], R9 ;  /* 0x001a500901007387 */ /* 0x004fe80000100800 */
[----:B------:R-:W2:Y:S04]  /*104b0*/  LDL.LU R24, [R1+0x54] ;  /* 0x0000540001187983 */ /* 0x000ea80000300800 */
[----:B------:R-:W2:Y:S04]  /*104c0*/  LDL.LU R25, [R1+0x58] ;  /* 0x0000580001197983 */ /* 0x000ea80000300800 */
[----:B------:R-:W-:Y:S04]  /*104d0*/  STL.64 [R1+0x1a48], R18 ;  /* 0x001a481201007387 */ /* 0x000fe80000100a00 */
[----:B------:R0:W-:Y:S04]  /*104e0*/  STL.64 [R1+0x1a40], R16 ;  /* 0x001a401001007387 */ /* 0x0001e80000100a00 */
[----:B0-----:R-:W2:Y:S04]  /*104f0*/  LDL.LU R16, [R1+0x120] ;  /* 0x0001200001107983 */ /* 0x001ea80000300800 */
[----:B------:R-:W2:Y:S04]  /*10500*/  LDL.LU R17, [R1+0x124] ;  /* 0x0001240001117983 */ /* 0x000ea80000300800 */
[----:B------:R-:W2:Y:S04]  /*10510*/  LDL.LU R18, [R1+0x128] ;  /* 0x0001280001127983 */ /* 0x000ea80000300800 */
[----:B------:R-:W2:Y:S01]  /*10520*/  LDL.LU R19, [R1+0x12c] ;  /* 0x00012c0001137983 */ /* 0x000ea20000300800 */
[----:B------:R-:W-:Y:S03]  /*10530*/  HMMA.16816.F32 R12, R12, R2, R4 ;  /* 0x000000020c0c723c */ /* 0x000fe60000001804 */
[----:B--2---:R-:W-:Y:S04]  /*10540*/  STL.64 [R1+0x1a60], R18 ;  /* 0x001a601201007387 */ /* 0x004fe80000100a00 */
[----:B------:R0:W-:Y:S04]  /*10550*/  STL.64 [R1+0x1a58], R16 ;  /* 0x001a581001007387 */ /* 0x0001e80000100a00 */
[----:B0-----:R-:W2:Y:S04]  /*10560*/  LDL.LU R16, [R1+0xe0] ;  /* 0x0000e00001107983 */ /* 0x001ea80000300800 */
        /* <DEDUP_REMOVED lines=9> */
[----:B------:R-:W2:Y:S04]  /*10600*/  LDL.LU.64 R6, [R1+0x1a70] ;  /* 0x001a700001067983 */ /* 0x000ea80000300a00 */
[----:B------:R-:W3:Y:S01]  /*10610*/  LDL.LU.64 R4, [R1+0x1a68] ;  /* 0x001a680001047983 */ /* 0x000ee20000300a00 */
[----:B------:R-:W-:-:S03]  /*10620*/  F2FP.F16.E4M3.UNPACK_B R8, R8.H1 ;  /* 0x00000008ff08723e */ /* 0x000fc600030006ff */
[----:B------:R-:W-:Y:S01]  /*10630*/  STL.64 [R1+0xb0], R12 ;  /* 0x0000b00c01007387 */ /* 0x000fe20000100a00 */
[----:B------:R-:W-:-:S03]  /*10640*/  F2FP.F16.E4M3.UNPACK_B R9, R10.H1 ;  /* 0x0000000aff09723e */ /* 0x000fc600030006ff */
[----:B------:R2:W-:Y:S01]  /*10650*/  STL.64 [R1+0xb8], R14 ;  /* 0x0000b80e01007387 */ /* 0x0005e20000100a00 */
[----:B------:R-:W-:Y:S01]  /*10660*/  F2FP.F16.E4M3.UNPACK_B R10, R0.H1 ;  /* 0x00000000ff0a723e */ /* 0x000fe200030006ff */
[----:B------:R-:W-:Y:S01]  /*10670*/  IMAD.MOV.U32 R0, RZ, RZ, R9 ;  /* 0x000000ffff007224 */ /* 0x000fe200078e0009 */
[----:B--2---:R-:W-:Y:S02]  /*10680*/  F2FP.F16.E4M3.UNPACK_B R14, R6 ;  /* 0x00000006ff0e723e */ /* 0x004fe400020006ff */
[----:B------:R-:W-:Y:S02]  /*10690*/  F2FP.F16.E4M3.UNPACK_B R15, R7 ;  /* 0x00000007ff0f723e */ /* 0x000fe400020006ff */
[----:B---3--:R-:W-:Y:S02]  /*106a0*/  F2FP.F16.E4M3.UNPACK_B R12, R4 ;  /* 0x00000004ff0c723e */ /* 0x008fe400020006ff */
[----:B------:R-:W-:Y:S01]  /*106b0*/  F2FP.F16.E4M3.UNPACK_B R13, R5 ;  /* 0x00000005ff0d723e */ /* 0x000fe200020006ff */
[----:B------:R-:W2:Y:S04]  /*106c0*/  LDL.LU R4, [R1+0x100] ;  /* 0x0001000001047983 */ /* 0x000ea80000300800 */
[----:B------:R-:W2:Y:S02]  /*106d0*/  LDL.LU R5, [R1+0x104] ;  /* 0x0001040001057983 */ /* 0x000ea40000300800 */
[----:B------:R-:W-:Y:S02]  /*106e0*/  HMMA.16816.F32 R16, R12, R8, R16 ;  /* 0x000000080c10723c */ /* 0x000fe40000001810 */
[----:B------:R-:W2:Y:S04]  /*106f0*/  LDL.LU R6, [R1+0x108] ;  /* 0x0001080001067983 */ /* 0x000ea80000300800 */
[----:B------:R-:W2:Y:S04]  /*10700*/  LDL.LU R7, [R1+0x10c] ;  /* 0x00010c0001077983 */ /* 0x000ea80000300800 */
[----:B------:R-:W-:Y:S09]  /*10710*/  STL.64 [R1+0x18], R8 ;  /* 0x0000180801007387 */ /* 0x000ff20000100a00 */
[----:B------:R-:W-:Y:S04]  /*10720*/  STL.64 [R1+0xe0], R16 ;  /* 0x0000e01001007387 */ /* 0x000fe80000100a00 */
[----:B------:R0:W-:Y:S04]  /*10730*/  STL.64 [R1+0xe8], R18 ;  /* 0x0000e81201007387 */ /* 0x0001e80000100a00 */
[----:B0-----:R-:W3:Y:S04]  /*10740*/  LDL.LU.64 R18, [R1+0x1a60] ;  /* 0x001a600001127983 */ /* 0x001ee80000300a00 */
[----:B------:R-:W3:Y:S04]  /*10750*/  LDL.LU.64 R16, [R1+0x1a58] ;  /* 0x001a580001107983 */ /* 0x000ee80000300a00 */
[----:B------:R-:W3:Y:S01]  /*10760*/  LDL.LU R9, [R1+0x1a50] ;  /* 0x001a500001097983 */ /* 0x000ee20000300800 */
[----:B------:R-:W-:Y:S01]  /*10770*/  F2FP.F16.E4M3.UNPACK_B R11, R11.H1 ;  /* 0x0000000bff0b723e */ /* 0x000fe200030006ff */
[----:B------:R-:W-:-:S02]  /*10780*/  IMAD.MOV.U32 R2, RZ, RZ, R8 ;  /* 0x000000ffff027224 */ /* 0x000fc400078e0008 */
[----:B------:R-:W-:Y:S04]  /*10790*/  STL [R1+0x10], R10 ;  /* 0x0000100a01007387 */ /* 0x000fe80000100800 */
[----:B------:R-:W-:Y:S01]  /*107a0*/  STL [R1+0x14], R11 ;  /* 0x0000140b01007387 */ /* 0x000fe20000100800 */
[----:B--2---:R-:W-:Y:S01]  /*107b0*/  HMMA.16816.F32 R4, R12, R10, R4 ;  /* 0x0000000a0c04723c */ /* 0x004fe20000001804 */
[----:B---3--:R-:W-:Y:S02]  /*107c0*/  F2FP.F16.E4M3.UNPACK_B R8, R9.H1 ;  /* 0x00000009ff08723e */ /* 0x008fe400030006ff */
[----:B------:R-:W-:-:S07]  /*107d0*/  F2FP.F16.E4M3.UNPACK_B R9, R24.H1 ;  /* 0x00000018ff09723e */ /* 0x000fce00030006ff */
[----:B------:R-:W-:Y:S09]  /*107e0*/  HMMA.16816.F32 R16, R12, R8, R16 ;  /* 0x000000080c10723c */ /* 0x000ff20000001810 */
[----:B------:R-:W-:Y:S04]  /*107f0*/  STL.64 [R1+0x100], R4 ;  /* 0x0001000401007387 */ /* 0x000fe80000100a00 */
[----:B------:R-:W-:Y:S04]  /*10800*/  STL.64 [R1+0x108], R6 ;  /* 0x0001080601007387 */ /* 0x000fe80000100a00 */
[----:B------:R-:W-:Y:S04]  /*10810*/  STL [R1+0x8], R8 ;  /* 0x0000080801007387 */ /* 0x000fe80000100800 */
[----:B------:R-:W-:Y:S04]  /*10820*/  STL [R1+0xc], R9 ;  /* 0x00000c0901007387 */ /* 0x000fe80000100800 */
[----:B------:R-:W-:Y:S04]  /*10830*/  STL.64 [R1+0x120], R16 ;  /* 0x0001201001007387 */ /* 0x000fe80000100a00 */
[----:B------:R0:W-:Y:S04]  /*10840*/  STL.64 [R1+0x128], R18 ;  /* 0x0001281201007387 */ /* 0x0001e80000100a00 */
[----:B0-----:R-:W2:Y:S04]  /*10850*/  LDL.LU.64 R18, [R1+0x1a48] ;  /* 0x001a480001127983 */ /* 0x001ea80000300a00 */
[----:B------:R-:W2:Y:S01]  /*10860*/  LDL.LU.64 R16, [R1+0x1a40] ;  /* 0x001a400001107983 */ /* 0x000ea20000300a00 */
[----:B------:R-:W-:Y:S01]  /*10870*/  IMAD.MOV.U32 R4, RZ, RZ, R10 ;  /* 0x000000ffff047224 */ /* 0x000fe200078e000a */
[----:B------:R-:W-:Y:S01]  /*10880*/  F2FP.F16.E4M3.UNPACK_B R10, R25.H1 ;  /* 0x00000019ff0a723e */ /* 0x000fe200030006ff */
[----:B------:R-:W-:Y:S01]  /*10890*/  IMAD.MOV.U32 R3, RZ, RZ, R11 ;  /* 0x000000ffff037224 */ /* 0x000fe200078e000b */
[----:B------:R-:W-:-:S02]  /*108a0*/  F2FP.F16.E4M3.UNPACK_B R11, R26.H1 ;  /* 0x0000001aff0b723e */ /* 0x000fc400030006ff */
[----:B----4-:R-:W-:Y:S02]  /*108b0*/  F2FP.F16.E4M3.UNPACK_B R28, R28.H1 ;  /* 0x0000001cff1c723e */ /* 0x010fe400030006ff */
[----:B------:R-:W-:Y:S01]  /*108c0*/  F2FP.F16.E4M3.UNPACK_B R29, R29.H1 ;  /* 0x0000001dff1d723e */ /* 0x000fe200030006ff */
[----:B------:R-:W-:Y:S04]  /*108d0*/  STL [R1], R10 ;  /* 0x0000000a01007387 */ /* 0x000fe80000100800 */
[----:B------:R-:W-:Y:S01]  /*108e0*/  STL [R1+0x4], R11 ;  /* 0x0000040b01007387 */ /* 0x000fe20000100800 */
[----:B------:R-:W-:Y:S02]  /*108f0*/  IMAD.MOV.U32 R6, RZ, RZ, R8 ;  /* 0x000000ffff067224 */ /* 0x000fe400078e0008 */
[----:B------:R-:W-:-:S02]  /*10900*/  IMAD.MOV.U32 R7, RZ, RZ, R11 ;  /* 0x000000ffff077224 */ /* 0x000fc400078e000b */
[----:B------:R-:W-:Y:S01]  /*10910*/  IMAD.MOV.U32 R5, RZ, RZ, R9 ;  /* 0x000000ffff057224 */ /* 0x000fe200078e0009 */
[----:B------:R-:W-:Y:S01]  /*10920*/  F2FP.F16.E4M3.UNPACK_B R26, R27.H1 ;  /* 0x0000001bff1a723e */ /* 0x000fe200030006ff */
[----:B--2---:R-:W-:-:S15]  /*10930*/  HMMA.16816.F32 R16, R12, R10, R16 ;  /* 0x0000000a0c10723c */ /* 0x004fde0000001810 */
[----:B------:R-:W-:-:S04]  /*10940*/  NOP ;  /* 0x0000000000007918 */ /* 0x000fc80000000000 */
[----:B------:R-:W-:Y:S04]  /*10950*/  STL.64 [R1+0x140], R16 ;  /* 0x0001401001007387 */ /* 0x000fe80000100a00 */
[----:B------:R0:W-:Y:S02]  /*10960*/  STL.64 [R1+0x148], R18 ;  /* 0x0001481201007387 */ /* 0x0001e40000100a00 */
[----:B0-----:R-:W-:Y:S02]  /*10970*/  HMMA.16816.F32 R16, R12, R28, R20 ;  /* 0x0000001c0c10723c */ /* 0x001fe40000001814 */
[----:B------:R-:W-:Y:S04]  /*10980*/  STL.64 [R1+0x19f8], R6 ;  /* 0x0019f80601007387 */ /* 0x000fe80000100a00 */
[----:B------:R0:W-:Y:S04]  /*10990*/  STL.64 [R1+0x19f0], R4 ;  /* 0x0019f00401007387 */ /* 0x0001e80000100a00 */
[----:B0-----:R-:W2:Y:S09]  /*109a0*/  LDL.LU R4, [R1+0x200] ;  /* 0x0002000001047983 */ /* 0x001eb20000300800 */
[----:B------:R-:W-:Y:S04]  /*109b0*/  STL.64 [R1+0x160], R16 ;  /* 0x0001601001007387 */ /* 0x000fe80000100a00 */
[----:B------:R-:W-:Y:S04]  /*109c0*/  STL.64 [R1+0x168], R18 ;  /* 0x0001681201007387 */ /* 0x000fe80000100a00 */
[----:B------:R-:W2:Y:S04]  /*109d0*/  LDL.LU R5, [R1+0x204] ;  /* 0x0002040001057983 */ /* 0x000ea80000300800 */
[----:B------:R-:W3:Y:S04]  /*109e0*/  LDL.LU R6, [R1+0x208] ;  /* 0x0002080001067983 */ /* 0x000ee80000300800 */
[----:B------:R-:W3:Y:S04]  /*109f0*/  LDL.LU R7, [R1+0x20c] ;  /* 0x00020c0001077983 */ /* 0x000ee80000300800 */
[----:B------:R-:W4:Y:S04]  /*10a00*/  LDL.LU R27, [R1+0x6c] ;  /* 0x00006c00011b7983 */ /* 0x000f280000300800 */
[----:B------:R-:W2:Y:S04]  /*10a10*/  LDL.LU R24, [R1+0x70] ;  /* 0x0000700001187983 */ /* 0x000ea80000300800 */
[----:B------:R-:W2:Y:S04]  /*10a20*/  LDL.LU R25, [R1+0x74] ;  /* 0x0000740001197983 */ /* 0x000ea80000300800 */
[----:B------:R-:W2:Y:S04]  /*10a30*/  LDL.LU R22, [R1+0x78] ;  /* 0x0000780001167983 */ /* 0x000ea80000300800 */
[----:B------:R-:W2:Y:S04]  /*10a40*/  LDL.LU R23, [R1+0x7c] ;  /* 0x00007c0001177983 */ /* 0x000ea80000300800 */
[----:B------:R-:W3:Y:S04]  /*10a50*/  LDL.LU R20, [R1+0x80] ;  /* 0x0000800001147983 */ /* 0x000ee80000300800 */
[----:B------:R-:W3:Y:S04]  /*10a60*/  LDL.LU R21, [R1+0x84] ;  /* 0x0000840001157983 */ /* 0x000ee80000300800 */
[----:B--2---:R-:W-:Y:S04]  /*10a70*/  STL.64 [R1+0x1a38], R22 ;  /* 0x001a381601007387 */ /* 0x004fe80000100a00 */
[----:B---3--:R0:W-:Y:S04]  /*10a80*/  STL.64 [R1+0x1a30], R20 ;  /* 0x001a301401007387 */ /* 0x0081e80000100a00 */
[----:B0-----:R-:W2:Y:S04]  /*10a90*/  LDL.LU R20, [R1+0x180] ;  /* 0x0001800001147983 */ /* 0x001ea80000300800 */
[----:B------:R-:W2:Y:S04]  /*10aa0*/  LDL.LU R21, [R1+0x184] ;  /* 0x0001840001157983 */ /* 0x000ea80000300800 */
[----:B------:R-:W2:Y:S04]  /*10ab0*/  LDL.LU R22, [R1+0x188] ;  /* 0x0001880001167983 */ /* 0x000ea80000300800 */
[----:B------:R-:W2:Y:S04]  /*10ac0*/  LDL.LU R23, [R1+0x18c] ;  /* 0x00018c0001177983 */ /* 0x000ea80000300800 */
[----:B------:R-:W3:Y:S04]  /*10ad0*/  LDL.LU R18, [R1+0x88] ;  /* 0x0000880001127983 */ /* 0x000ee80000300800 */
[----:B------:R-:W-:Y:S04]  /*10ae0*/  STL.64 [R1+0x1a08], R6 ;  /* 0x001a080601007387 */ /* 0x000fe80000100a00 */
[----:B------:R0:W-:Y:S04]  /*10af0*/  STL.64 [R1+0x1a00], R4 ;  /* 0x001a000401007387 */ /* 0x0001e80000100a00 */
[----:B0-----:R-:W2:Y:S04]  /*10b00*/  LDL.LU R4, [R1+0x1e0] ;  /* 0x0001e00001047983 */ /* 0x001ea80000300800 */
[----:B------:R-:W2:Y:S04]  /*10b10*/  LDL.LU R5, [R1+0x1e4] ;  /* 0x0001e40001057983 */ /* 0x000ea80000300800 */
[----:B------:R-:W2:Y:S04]  /*10b20*/  LDL.LU R6, [R1+0x1e8] ;  /* 0x0001e80001067983 */ /* 0x000ea80000300800 */
[----:B------:R-:W2:Y:S04]  /*10b30*/  LDL.LU R7, [R1+0x1ec] ;  /* 0x0001ec0001077983 */ /* 0x000ea80000300800 */
[----:B--2---:R-:W-:Y:S04]  /*10b40*/  STL.64 [R1+0x1a18], R6 ;  /* 0x001a180601007387 */ /* 0x004fe80000100a00 */
[----:B------:R0:W-:Y:S04]  /*10b50*/  STL.64 [R1+0x1a10], R4 ;  /* 0x001a100401007387 */ /* 0x0001e80000100a00 */
[----:B0-----:R-:W2:Y:S04]  /*10b60*/  LDL.LU R4, [R1+0x1c0] ;  /* 0x0001c00001047983 */ /* 0x001ea80000300800 */
[----:B------:R-:W2:Y:S04]  /*10b70*/  LDL.LU R5, [R1+0x1c4] ;  /* 0x0001c40001057983 */ /* 0x000ea80000300800 */
[----:B------:R-:W2:Y:S04]  /*10b80*/  LDL.LU R6, [R1+0x1c8] ;  /* 0x0001c80001067983 */ /* 0x000ea80000300800 */
[----:B------:R-:W2:Y:S01]  /*10b90*/  LDL.LU R7, [R1+0x1cc] ;  /* 0x0001cc0001077983 */ /* 0x000ea20000300800 */
[----:B----4-:R-:W-:-:S03]  /*10ba0*/  F2FP.F16.E4M3.UNPACK_B R27, R27.H1 ;  /* 0x0000001bff1b723e */ /* 0x010fc600030006ff */
[----:B--2---:R-:W-:Y:S04]  /*10bb0*/  STL.64 [R1+0x1a28], R6 ;  /* 0x001a280601007387 */ /* 0x004fe80000100a00 */
[----:B------:R0:W-:Y:S04]  /*10bc0*/  STL.64 [R1+0x1a20], R4 ;  /* 0x001a200401007387 */ /* 0x0001e80000100a00 */
[----:B0-----:R-:W2:Y:S04]  /*10bd0*/  LDL.LU R4, [R1+0x1a0] ;  /* 0x0001a00001047983 */ /* 0x001ea80000300800 */
[----:B------:R-:W2:Y:S04]  /*10be0*/  LDL.LU R5, [R1+0x1a4] ;  /* 0x0001a40001057983 */ /* 0x000ea80000300800 */
[----:B------:R-:W2:Y:S04]  /*10bf0*/  LDL.LU R6, [R1+0x1a8] ;  /* 0x0001a80001067983 */ /* 0x000ea80000300800 */
[----:B------:R-:W2:Y:S01]  /*10c00*/  LDL.LU R7, [R1+0x1ac] ;  /* 0x0001ac0001077983 */ /* 0x000ea20000300800 */
[----:B------:R-:W-:Y:S01]  /*10c10*/  F2FP.F16.E4M3.UNPACK_B R24, R24.H1 ;  /* 0x00000018ff18723e */ /* 0x000fe200030006ff */
[----:B------:R-:W-:Y:S01]  /*10c20*/  HMMA.16816.F32 R20, R12, R26, R20 ;  /* 0x0000001a0c14723c */ /* 0x000fe20000001814 */
[----:B------:R-:W-:Y:S01]  /*10c30*/  F2FP.F16.E4M3.UNPACK_B R25, R25.H1 ;  /* 0x00000019ff19723e */ /* 0x000fe200030006ff */
[----:B------:R-:W4:Y:S01]  /*10c40*/  LDL.LU R19, [R1+0x8c] ;  /* 0x00008c0001137983 */ /* 0x000f220000300800 */
[----:B------:R-:W-:-:S03]  /*10c50*/  IMAD.MOV.U32 R8, RZ, RZ, R10 ;  /* 0x000000ffff087224 */ /* 0x000fc600078e000a */
[----:B------:R-:W3:Y:S04]  /*10c60*/  LDL.LU R16, [R1+0x90] ;  /* 0x0000900001107983 */ /* 0x000ee80000300800 */
[----:B------:R-:W3:Y:S04]  /*10c70*/  LDL.LU R17, [R1+0x94] ;  /* 0x0000940001117983 */ /* 0x000ee80000300800 */
[----:B------:R-:W3:Y:S04]  /*10c80*/  LDL.LU R10, [R1+0x98] ;  /* 0x00009800010a7983 */ /* 0x000ee80000300800 */
[----:B------:R-:W3:Y:S04]  /*10c90*/  LDL.LU R11, [R1+0x9c] ;  /* 0x00009c00010b7983 */ /* 0x000ee80000300800 */
[----:B------:R-:W-:Y:S04]  /*10ca0*/  STL [R1+0x1994], R28 ;  /* 0x0019941c01007387 */ /* 0x000fe80000100800 */
[----:B------:R-:W-:Y:S04]  /*10cb0*/  STL [R1+0x1990], R29 ;  /* 0x0019901d01007387 */ /* 0x000fe80000100800 */
        /* <DEDUP_REMOVED lines=10> */
[----:B------:R-:W4:Y:S01]  /*10d60*/  LDL.LU R9, [R1+0xa0] ;  /* 0x0000a00001097983 */ /* 0x000f220000300800 */
[----:B---3--:R-:W-:-:S02]  /*10d70*/  F2FP.F16.E4M3.UNPACK_B R22, R22.H1 ;  /* 0x00000016ff16723e */ /* 0x008fc400030006ff */
[----:B------:R-:W-:Y:S01]  /*10d80*/  F2FP.F16.E4M3.UNPACK_B R23, R23.H1 ;  /* 0x00000017ff17723e */ /* 0x000fe200030006ff */
[----:B------:R-:W-:Y:S04]  /*10d90*/  STL.64 [R1+0x1968], R26 ;  /* 0x0019681a01007387 */ /* 0x000fe80000100a00 */
[----:B------:R0:W-:Y:S04]  /*10da0*/  STL.64 [R1+0x1960], R24 ;  /* 0x0019601801007387 */ /* 0x0001e80000100a00 */
[----:B0-----:R-:W3:Y:S04]  /*10db0*/  LDL.LU R24, [R1+0x240] ;  /* 0x0002400001187983 */ /* 0x001ee80000300800 */
[----:B------:R-:W3:Y:S04]  /*10dc0*/  LDL.LU R25, [R1+0x244] ;  /* 0x0002440001197983 */ /* 0x000ee80000300800 */
[----:B------:R-:W3:Y:S04]  /*10dd0*/  LDL.LU R26, [R1+0x248] ;  /* 0x00024800011a7983 */ /* 0x000ee80000300800 */
[----:B------:R-:W3:Y:S01]  /*10de0*/  LDL.LU R27, [R1+0x24c] ;  /* 0x00024c00011b7983 */ /* 0x000ee20000300800 */
[----:B--2---:R-:W-:-:S15]  /*10df0*/  HMMA.16816.F32 R4, R12, R22, R4 ;  /* 0x000000160c04723c */ /* 0x004fde0000001804 */
[----:B------:R-:W-:-:S04]  /*10e00*/  NOP ;  /* 0x0000000000007918 */ /* 0x000fc80000000000 */
[----:B------:R-:W-:Y:S04]  /*10e10*/  STL.64 [R1+0x1c0], R4 ;  /* 0x0001c00401007387 */ /* 0x000fe80000100a00 */
[----:B------:R0:W-:Y:S04]  /*10e20*/  STL.64 [R1+0x1c8], R6 ;  /* 0x0001c80601007387 */ /* 0x0001e80000100a00 */
[----:B0-----:R-:W2:Y:S04]  /*10e30*/  LDL.LU.64 R6, [R1+0x1a18] ;  /* 0x001a180001067983 */ /* 0x001ea80000300a00 */
[----:B------:R-:W2:Y:S01]  /*10e40*/  LDL.LU.64 R4, [R1+0x1a10] ;  /* 0x001a100001047983 */ /* 0x000ea20000300a00 */
[----:B----4-:R-:W-:-:S02]  /*10e50*/  F2FP.F16.E4M3.UNPACK_B R20, R20.H1 ;  /* 0x00000014ff14723e */ /* 0x010fc400030006ff */
[----:B------:R-:W-:-:S07]  /*10e60*/  F2FP.F16.E4M3.UNPACK_B R21, R21.H1 ;  /* 0x00000015ff15723e */ /* 0x000fce00030006ff */
[----:B--2---:R-:W-:-:S15]  /*10e70*/  HMMA.16816.F32 R4, R12, R20, R4 ;  /* 0x000000140c04723c */ /* 0x004fde0000001804 */
[----:B------:R-:W-:-:S04]  /*10e80*/  NOP ;  /* 0x0000000000007918 */ /* 0x000fc80000000000 */
[----:B------:R-:W-:Y:S04]  /*10e90*/  STL.64 [R1+0x1e0], R4 ;  /* 0x0001e00401007387 */ /* 0x000fe80000100a00 */
[----:B------:R0:W-:Y:S04]  /*10ea0*/  STL.64 [R1+0x1e8], R6 ;  /* 0x0001e80601007387 */ /* 0x0001e80000100a00 */
[----:B0-----:R-:W2:Y:S04]  /*10eb0*/  LDL.LU.64 R6, [R1+0x1a08] ;  /* 0x001a080001067983 */ /* 0x001ea80000300a00 */
[----:B------:R-:W2:Y:S04]  /*10ec0*/  LDL.LU.64 R4, [R1+0x1a00] ;  /* 0x001a000001047983 */ /* 0x000ea80000300a00 */
[----:B------:R-:W-:Y:S04]  /*10ed0*/  STL.64 [R1+0x1948], R22 ;  /* 0x0019481601007387 */ /* 0x000fe80000100a00 */
[----:B------:R0:W-:Y:S04]  /*10ee0*/  STL.64 [R1+0x1940], R20 ;  /* 0x0019401401007387 */ /* 0x0001e80000100a00 */
[----:B0-----:R-:W4:Y:S04]  /*10ef0*/  LDL.LU R20, [R1+0x220] ;  /* 0x0002200001147983 */ /* 0x001f280000300800 */
[----:B------:R-:W4:Y:S04]  /*10f00*/  LDL.LU R21, [R1+0x224] ;  /* 0x0002240001157983 */ /* 0x000f280000300800 */
[----:B------:R-:W4:Y:S04]  /*10f10*/  LDL.LU R22, [R1+0x228] ;  /* 0x0002280001167983 */ /* 0x000f280000300800 */
[----:B------:R-:W4:Y:S01]  /*10f20*/  LDL.LU R23, [R1+0x22c] ;  /* 0x00022c0001177983 */ /* 0x000f220000300800 */
[----:B------:R-:W-:-:S02]  /*10f30*/  F2FP.F16.E4M3.UNPACK_B R18, R18.H1 ;  /* 0x00000012ff12723e */ /* 0x000fc400030006ff */
[----:B------:R-:W-:Y:S02]  /*10f40*/  F2FP.F16.E4M3.UNPACK_B R19, R19.H1 ;  /* 0x00000013ff13723e */ /* 0x000fe400030006ff */
[----:B------:R-:W-:Y:S02]  /*10f50*/  F2FP.F16.E4M3.UNPACK_B R16, R16.H1 ;  /* 0x00000010ff10723e */ /* 0x000fe400030006ff */
[----:B------:R-:W-:-:S03]  /*10f60*/  F2FP.F16.E4M3.UNPACK_B R17, R17.H1 ;  /* 0x00000011ff11723e */ /* 0x000fc600030006ff */
[----:B--2---:R-:W-:-:S15]  /*10f70*/  HMMA.16816.F32 R4, R12, R18, R4 ;  /* 0x000000120c04723c */ /* 0x004fde0000001804 */
[----:B------:R-:W-:-:S04]  /*10f80*/  NOP ;  /* 0x0000000000007918 */ /* 0x000fc80000000000 */
[----:B------:R-:W-:Y:S01]  /*10f90*/  STL.64 [R1+0x200], R4 ;  /* 0x0002000401007387 */ /* 0x000fe20000100a00 */
[----:B----4-:R-:W-:Y:S03]  /*10fa0*/  HMMA.16816.F32 R20, R12, R16, R20 ;  /* 0x000000100c14723c */ /* 0x010fe60000001814 */
[----:B------:R0:W-:Y:S04]  /*10fb0*/  STL.64 [R1+0x208], R6 ;  /* 0x0002080601007387 */ /* 0x0001e80000100a00 */
[----:B0-----:R-:W2:Y:S04]  /*10fc0*/  LDL.LU.64 R6, [R1+0x19f8] ;  /* 0x0019f80001067983 */ /* 0x001ea80000300a00 */
[----:B------:R-:W4:Y:S04]  /*10fd0*/  LDL.LU.64 R4, [R1+0x19f0] ;  /* 0x0019f00001047983 */ /* 0x000f280000300a00 */
[----:B------:R-:W-:Y:S04]  /*10fe0*/  STL.64 [R1+0x1928], R18 ;  /* 0x0019281201007387 */ /* 0x000fe80000100a00 */
[----:B------:R-:W-:Y:S04]  /*10ff0*/  STL.64 [R1+0x1920], R16 ;  /* 0x0019201001007387 */ /* 0x000fe80000100a00 */
[----:B------:R0:W-:Y:S04]  /*11000*/  STL.64 [R1+0x220], R20 ;  /* 0x0002201401007387 */ /* 0x0001e80000100a00 */
[----:B------:R1:W-:Y:S04]  /*11010*/  STL.64 [R1+0x228], R22 ;  /* 0x0002281601007387 */ /* 0x0003e80000100a00 */
[----:B0-----:R-:W3:Y:S04]  /*11020*/  LDL.LU R20, [R1+0x870] ;  /* 0x0008700001147983 */ /* 0x001ee80000300800 */
[----:B------:R-:W3:Y:S04]  /*11030*/  LDL.LU R21, [R1+0x874] ;  /* 0x0008740001157983 */ /* 0x000ee80000300800 */
[----:B-1----:R-:W3:Y:S04]  /*11040*/  LDL.LU R22, [R1+0x878] ;  /* 0x0008780001167983 */ /* 0x002ee80000300800 */
[----:B------:R-:W3:Y:S01]  /*11050*/  LDL.LU R23, [R1+0x87c] ;  /* 0x00087c0001177983 */ /* 0x000ee20000300800 */
[----:B------:R-:W-:Y:S01]  /*11060*/  F2FP.F16.E4M3.UNPACK_B R10, R10.H1 ;  /* 0x0000000aff0a723e */ /* 0x000fe200030006ff */
[----:B------:R-:W-:Y:S01]  /*11070*/  IMAD.MOV.U32 R18, RZ, RZ, R8 ;  /* 0x000000ffff127224 */ /* 0x000fe200078e0008 */
[----:B------:R-:W-:Y:S01]  /*11080*/  F2FP.F16.E4M3.UNPACK_B R11, R11.H1 ;  /* 0x0000000bff0b723e */ /* 0x000fe200030006ff */
[----:B--2---:R-:W-:-:S02]  /*11090*/  IMAD.MOV.U32 R19, RZ, RZ, R7 ;  /* 0x000000ffff137224 */ /* 0x004fc400078e0007 */
[----:B------:R-:W-:Y:S02]  /*110a0*/  IMAD.MOV.U32 R16, RZ, RZ, R6 ;  /* 0x000000ffff107224 */ /* 0x000fe400078e0006 */
[----:B----4-:R-:W-:Y:S01]  /*110b0*/  IMAD.MOV.U32 R17, RZ, RZ, R5 ;  /* 0x000000ffff117224 */ /* 0x010fe200078e0005 */
[----:B---3--:R-:W-:Y:S04]  /*110c0*/  STL.64 [R1+0x1978], R22 ;  /* 0x0019781601007387 */ /* 0x008fe80000100a00 */
[----:B------:R-:W-:Y:S04]  /*110d0*/  STL.64 [R1+0x1970], R20 ;  /* 0x0019701401007387 */ /* 0x000fe80000100a00 */
[----:B------:R-:W-:Y:S04]  /*110e0*/  STL.64 [R1+0x1988], R18 ;  /* 0x0019881201007387 */ /* 0x000fe80000100a00 */
[----:B------:R0:W-:Y:S02]  /*110f0*/  STL.64 [R1+0x1980], R16 ;  /* 0x0019801001007387 */ /* 0x0001e40000100a00 */
[----:B0-----:R-:W-:Y:S01]  /*11100*/  HMMA.16816.F32 R16, R12, R10, R24 ;  /* 0x0000000a0c10723c */ /* 0x001fe20000001818 */
[----:B------:R-:W-:-:S02]  /*11110*/  IMAD.MOV.U32 R26, RZ, RZ, R4 ;  /* 0x000000ffff1a7224 */ /* 0x000fc400078e0004 */
[----:B------:R-:W-:-:S03]  /*11120*/  IMAD.MOV.U32 R27, RZ, RZ, R3 ;  /* 0x000000ffff1b7224 */ /* 0x000fc600078e0003 */
[----:B------:R0:W-:-:S13]  /*11130*/  STL [R1+0x1998], R26 ;  /* 0x0019981a01007387 */ /* 0x0001da0000100800 */
[----:B------:R-:W-:Y:S04]  /*11140*/  STL.64 [R1+0x240], R16 ;  /* 0x0002401001007387 */ /* 0x000fe80000100a00 */
[----:B------:R-:W-:Y:S04]  /*11150*/  STL.64 [R1+0x248], R18 ;  /* 0x0002481201007387 */ /* 0x000fe80000100a00 */
[----:B------:R-:W-:Y:S04]  /*11160*/  STL [R1+0x19b0], R27 ;  /* 0x0019b01b01007387 */ /* 0x000fe80000100800 */
[----:B------:R-:W2:Y:S04]  /*11170*/  LDL.LU R20, [R1+0x8a0] ;  /* 0x0008a00001147983 */ /* 0x000ea80000300800 */
[----:B------:R-:W2:Y:S04]  /*11180*/  LDL.LU R21, [R1+0x8a4] ;  /* 0x0008a40001157983 */ /* 0x000ea80000300800 */
[----:B------:R-:W3:Y:S04]  /*11190*/  LDL.LU R22, [R1+0x8a8] ;  /* 0x0008a80001167983 */ /* 0x000ee80000300800 */
[----:B------:R-:W3:Y:S01]  /*111a0*/  LDL.LU R23, [R1+0x8ac] ;  /* 0x0008ac0001177983 */ /* 0x000ee20000300800 */
[----:B------:R-:W-:Y:S01]  /*111b0*/  IMAD.MOV.U32 R24, RZ, RZ, R2 ;  /* 0x000000ffff187224 */ /* 0x000fe200078e0002 */
[----:B------:R-:W-:Y:S01]  /*111c0*/  F2FP.F16.E4M3.UNPACK_B R8, R9.H1 ;  /* 0x00000009ff08723e */ /* 0x000fe200030006ff */
[----:B------:R-:W-:Y:S01]  /*111d0*/  IMAD.MOV.U32 R25, RZ, RZ, R0 ;  /* 0x000000ffff197224 */ /* 0x000fe200078e0000 */
[----:B---3--:R-:W-:Y:S04]  /*111e0*/  STL.64 [R1+0x19a8], R22 ;  /* 0x0019a81601007387 */ /* 0x008fe80000100a00 */
[----:B--2---:R-:W-:Y:S04]  /*111f0*/  STL.64 [R1+0x19a0], R20 ;  /* 0x0019a01401007387 */ /* 0x004fe80000100a00 */
[----:B------:R-:W-:Y:S04]  /*11200*/  STL [R1+0x19b4], R24 ;  /* 0x0019b41801007387 */ /* 0x000fe80000100800 */
[----:B------:R-:W2:Y:S04]  /*11210*/  LDL.LU R9, [R1+0xa4] ;  /* 0x0000a40001097983 */ /* 0x000ea80000300800 */
[----:B------:R-:W3:Y:S04]  /*11220*/  LDL.LU R6, [R1+0xa8] ;  /* 0x0000a80001067983 */ /* 0x000ee80000300800 */
[----:B------:R-:W4:Y:S04]  /*11230*/  LDL.LU R7, [R1+0xac] ;  /* 0x0000ac0001077983 */ /* 0x000f280000300800 */
[----:B------:R-:W2:Y:S04]  /*11240*/  LDL.LU R4, [R1+0xc0] ;  /* 0x0000c00001047983 */ /* 0x000ea80000300800 */
[----:B------:R-:W2:Y:S04]  /*11250*/  LDL.LU R5, [R1+0xc4] ;  /* 0x0000c40001057983 */ /* 0x000ea80000300800 */
[----:B------:R-:W2:Y:S04]  /*11260*/  LDL.LU R2, [R1+0xc8] ;  /* 0x0000c80001027983 */ /* 0x000ea80000300800 */
[----:B------:R-:W2:Y:S04]  /*11270*/  LDL.LU R3, [R1+0xcc] ;  /* 0x0000cc0001037983 */ /* 0x000ea80000300800 */
[----:B0-----:R-:W2:Y:S04]  /*11280*/  LDL.LU R26, [R1+0xaac] ;  /* 0x000aac00011a7983 */ /* 0x001ea80000300800 */
[----:B------:R0:W-:Y:S04]  /*11290*/  STL [R1+0x19b8], R25 ;  /* 0x0019b81901007387 */ /* 0x0001e80000100800 */
[----:B0-----:R-:W2:Y:S04]  /*112a0*/  LDL.LU R25, [R1+0xab8] ;  /* 0x000ab80001197983 */ /* 0x001ea80000300800 */
[----:B--2---:R0:W-:Y:S04]  /*112b0*/  STL [R1+0x19bc], R25 ;  /* 0x0019bc1901007387 */ /* 0x0041e80000100800 */
[----:B0-----:R-:W2:Y:S04]  /*112c0*/  LDL.LU R25, [R1+0xab0] ;  /* 0x000ab00001197983 */ /* 0x001ea80000300800 */
[----:B------:R-:W2:Y:S04]  /*112d0*/  LDL.LU R28, [R1+0xab4] ;  /* 0x000ab400011c7983 */ /* 0x000ea80000300800 */
        /* <DEDUP_REMOVED lines=15> */
[----:B------:R-:W-:-:S03]  /*113d0*/  F2FP.F16.E4M3.UNPACK_B R9, R9.H1 ;  /* 0x00000009ff09723e */ /* 0x000fc600030006ff */
[----:B--2---:R-:W-:Y:S04]  /*113e0*/  STL.64 [R1+0x19e8], R26 ;  /* 0x0019e81a01007387 */ /* 0x004fe80000100a00 */
[----:B------:R0:W-:Y:S04]  /*113f0*/  STL.64 [R1+0x19e0], R24 ;  /* 0x0019e01801007387 */ /* 0x0001e80000100a00 */
[----:B0-----:R-:W2:Y:S04]  /*11400*/  LDL.LU R24, [R1+0x260] ;  /* 0x0002600001187983 */ /* 0x001ea80000300800 */
[----:B------:R-:W2:Y:S04]  /*11410*/  LDL.LU R25, [R1+0x264] ;  /* 0x0002640001197983 */ /* 0x000ea80000300800 */
[----:B------:R-:W2:Y:S04]  /*11420*/  LDL.LU R26, [R1+0x268] ;  /* 0x00026800011a7983 */ /* 0x000ea80000300800 */
[----:B------:R-:W2:Y:S04]  /*11430*/  LDL.LU R27, [R1+0x26c] ;  /* 0x00026c00011b7983 */ /* 0x000ea80000300800 */
[----:B------:R-:W3:Y:S04]  /*11440*/  LDL.LU R0, [R1+0xac4] ;  /* 0x000ac40001007983 */ /* 0x000ee80000300800 */
[----:B------:R-:W3:Y:S04]  /*11450*/  LDL.LU R20, [R1+0x300] ;  /* 0x0003000001147983 */ /* 0x000ee80000300800 */
[----:B------:R-:W3:Y:S04]  /*11460*/  LDL.LU R21, [R1+0x304] ;  /* 0x0003040001157983 */ /* 0x000ee80000300800 */
[----:B------:R-:W3:Y:S04]  /*11470*/  LDL.LU R22, [R1+0x308] ;  /* 0x0003080001167983 */ /* 0x000ee80000300800 */
[----:B------:R-:W3:Y:S04]  /*11480*/  LDL.LU R23, [R1+0x30c] ;  /* 0x00030c0001177983 */ /* 0x000ee80000300800 */
[----:B------:R-:W3:Y:S04]  /*11490*/  LDL.LU R16, [R1+0x8b0] ;  /* 0x0008b00001107983 */ /* 0x000ee80000300800 */
        /* <DEDUP_REMOVED lines=9> */
[----:B---3--:R-:W-:-:S02]  /*11530*/  F2FP.F16.E4M3.UNPACK_B R6, R6.H1 ;  /* 0x00000006ff06723e */ /* 0x008fc400030006ff */
[----:B----4-:R-:W-:Y:S01]  /*11540*/  F2FP.F16.E4M3.UNPACK_B R7, R7.H1 ;  /* 0x00000007ff07723e */ /* 0x010fe200030006ff */
        /* <DEDUP_REMOVED lines=12> */
[----:B------:R-:W-:-:S02]  /*11610*/  F2FP.F16.E4M3.UNPACK_B R4, R4.H1 ;  /* 0x00000004ff04723e */ /* 0x000fc400030006ff */
        /* <DEDUP_REMOVED lines=13> */
[----:B--2---:R-:W-:-:S03]  /*116f0*/  IMAD R26, R26, 0x100, R25 ;  /* 0x000001001a1a7824 */ /* 0x004fc600078e0219 */
[----:B------:R-:W2:Y:S01]  /*11700*/  LDL.LU R25, [R1+0x19bc] ;  /* 0x0019bc0001197983 */ /* 0x000ea20000300800 */
[----:B------:R-:W-:Y:S01]  /*11710*/  IMAD R29, R29, 0x100, R24 ;  /* 0x000001001d1d7824 */ /* 0x000fe200078e0218 */
[----:B------:R-:W-:Y:S02]  /*11720*/  F2FP.F16.E4M3.UNPACK_B R2, R2.H1 ;  /* 0x00000002ff02723e */ /* 0x000fe400030006ff */
[----:B------:R-:W-:-:S07]  /*11730*/  F2FP.F16.E4M3.UNPACK_B R3, R3.H1 ;  /* 0x00000003ff03723e */ /* 0x000fce00030006ff */
[----:B------:R-:W-:Y:S01]  /*11740*/  HMMA.16816.F32 R12, R12, R2, R20 ;  /* 0x000000020c0c723c */ /* 0x000fe20000001814 */
[----:B------:R-:W-:Y:S02]  /*11750*/  IMAD R0, R0, 0x100, R27 ;  /* 0x0000010000007824 */ /* 0x000fe400078e021b */
[----:B--2---:R-:W-:Y:S02]  /*11760*/  IMAD R28, R28, 0x100, R25 ;  /* 0x000001001c1c7824 */ /* 0x004fe400078e0219 */
[----:B------:R-:W2:Y:S04]  /*11770*/  LDL.LU R25, [R1+0x19b8] ;  /* 0x0019b80001197983 */ /* 0x000ea80000300800 */
[----:B------:R-:W2:Y:S04]  /*11780*/  LDL.LU R24, [R1+0x19b4] ;  /* 0x0019b40001187983 */ /* 0x000ea80000300800 */
[----:B------:R-:W3:Y:S04]  /*11790*/  LDL.LU R27, [R1+0x19b0] ;  /* 0x0019b000011b7983 */ /* 0x000ee80000300800 */
[----:B------:R-:W3:Y:S04]  /*117a0*/  LDL.LU.64 R22, [R1+0x19a8] ;  /* 0x0019a80001167983 */ /* 0x000ee80000300a00 */
[----:B------:R-:W3:Y:S04]  /*117b0*/  LDL.LU.64 R20, [R1+0x19a0] ;  /* 0x0019a00001147983 */ /* 0x000ee80000300a00 */
[----:B------:R0:W-:Y:S04]  /*117c0*/  STL.64 [R1+0x300], R12 ;  /* 0x0003000c01007387 */ /* 0x0001e80000100a00 */
[----:B------:R1:W-:Y:S01]  /*117d0*/  STL.64 [R1+0x308], R14 ;  /* 0x0003080e01007387 */ /* 0x0003e20000100a00 */
[----:B0-----:R-:W-:-:S03]  /*117e0*/  F2FP.F16.E4M3.UNPACK_B R12, R26 ;  /* 0x0000001aff0c723e */ /* 0x001fc600020006ff */
[----:B------:R-:W3:Y:S01]  /*117f0*/  LDL.LU R26, [R1+0x1998] ;  /* 0x00199800011a7983 */ /* 0x000ee20000300800 */
[----:B------:R-:W-:Y:S02]  /*11800*/  F2FP.F16.E4M3.UNPACK_B R13, R28 ;  /* 0x0000001cff0d723e */ /* 0x000fe400020006ff */
[----:B-1----:R-:W-:Y:S01]  /*11810*/  F2FP.F16.E4M3.UNPACK_B R14, R29 ;  /* 0x0000001dff0e723e */ /* 0x002fe200020006ff */
[----:B------:R-:W3:Y:S01]  /*11820*/  LDL.LU R28, [R1+0x1994] ;  /* 0x00199400011c7983 */ /* 0x000ee20000300800 */
[----:B------:R-:W-:-:S03]  /*11830*/  F2FP.F16.E4M3.UNPACK_B R15, R0 ;  /* 0x00000000ff0f723e */ /* 0x000fc600020006ff */
[----:B------:R-:W3:Y:S04]  /*11840*/  LDL.LU R29, [R1+0x1990] ;  /* 0x00199000011d7983 */ /* 0x000ee80000300800 */
[----:B--2---:R-:W-:-:S15]  /*11850*/  HMMA.16816.F32 R16, R12, R24, R16 ;  /* 0x000000180c10723c */ /* 0x004fde0000001810 */
[----:B------:R-:W-:-:S04]  /*11860*/  NOP ;  /* 0x0000000000007918 */ /* 0x000fc80000000000 */
[----:B------:R-:W-:Y:S04]  /*11870*/  STL.64 [R1+0x8b0], R16 ;  /* 0x0008b01001007387 */ /* 0x000fe80000100a00 */
[----:B------:R0:W-:Y:S04]  /*11880*/  STL.64 [R1+0x8b8], R18 ;  /* 0x0008b81201007387 */ /* 0x0001e80000100a00 */
[----:B0-----:R-:W2:Y:S04]  /*11890*/  LDL.LU.64 R18, [R1+0x1988] ;  /* 0x0019880001127983 */ /* 0x001ea80000300a00 */
[----:B------:R-:W4:Y:S01]  /*118a0*/  LDL.LU.64 R16, [R1+0x1980] ;  /* 0x0019800001107983 */ /* 0x000f220000300a00 */
[----:B---3--:R-:W-:Y:S03]  /*118b0*/  HMMA.16816.F32 R24, R12, R26, R20 ;  /* 0x0000001a0c18723c */ /* 0x008fe60000001814 */
[----:B------:R-:W3:Y:S04]  /*118c0*/  LDL.LU.64 R22, [R1+0x1978] ;  /* 0x0019780001167983 */ /* 0x000ee80000300a00 */
[----:B------:R-:W3:-:S12]  /*118d0*/  LDL.LU.64 R20, [R1+0x1970] ;  /* 0x0019700001147983 */ /* 0x000ed80000300a00 */
        /* <DEDUP_REMOVED lines=8> */
[----:B------:R-:W4:Y:S01]  /*11960*/  LDL.LU R0, [R1+0xae4] ;  /* 0x000ae40001007983 */ /* 0x000f220000300800 */
[C---:B--2---:R-:W-:Y:S08]  /*11970*/  HMMA.16816.F32 R4, R12.reuse, R18, R8 ;  /* 0x000000120c04723c */ /* 0x044ff00000001808 */
[C---:B---3--:R-:W-:Y:S11]  /*11980*/  HMMA.16816.F32 R8, R12.reuse, R28, R20 ;  /* 0x0000001c0c08723c */ /* 0x048ff60000001814 */
[----:B------:R0:W-:Y:S04]  /*11990*/  STL.64 [R1+0x880], R4 ;  /* 0x0008800401007387 */ /* 0x0001e80000100a00 */
[----:B------:R1:W-:Y:S04]  /*119a0*/  STL.64 [R1+0x888], R6 ;  /* 0x0008880601007387 */ /* 0x0003e80000100a00 */
[----:B0-----:R-:W2:Y:S04]  /*119b0*/  LDL.LU R4, [R1+0x7f0] ;  /* 0x0007f00001047983 */ /* 0x001ea80000300800 */
[----:B------:R-:W-:Y:S04]  /*119c0*/  STL.64 [R1+0x870], R8 ;  /* 0x0008700801007387 */ /* 0x000fe80000100a00 */
[----:B------:R-:W-:Y:S04]  /*119d0*/  STL.64 [R1+0x878], R10 ;  /* 0x0008780a01007387 */ /* 0x000fe80000100a00 */
[----:B------:R-:W2:Y:S04]  /*119e0*/  LDL.LU R5, [R1+0x7f4] ;  /* 0x0007f40001057983 */ /* 0x000ea80000300800 */
[----:B-1----:R-:W3:Y:S04]  /*119f0*/  LDL.LU R6, [R1+0x7f8] ;  /* 0x0007f80001067983 */ /* 0x002ee80000300800 */
[----:B------:R-:W3:Y:S04]  /*11a00*/  LDL.LU R7, [R1+0x7fc] ;  /* 0x0007fc0001077983 */ /* 0x000ee80000300800 */
        /* <DEDUP_REMOVED lines=18> */
[C---:B--2---:R-:W-:Y:S03]  /*11b30*/  HMMA.16816.F32 R20, R12.reuse, R26, R20 ;  /* 0x0000001a0c14723c */ /* 0x044fe60000001814 */
[----:B---3--:R-:W-:Y:S04]  /*11b40*/  STL.64 [R1+0x1938], R18 ;  /* 0x0019381201007387 */ /* 0x008fe80000100a00 */
[----:B------:R0:W-:Y:S04]  /*11b50*/  STL.64 [R1+0x1930], R16 ;  /* 0x0019301001007387 */ /* 0x0001e80000100a00 */
[----:B0-----:R-:W2:Y:S04]  /*11b60*/  LDL.LU R16, [R1+0x840] ;  /* 0x0008400001107983 */ /* 0x001ea80000300800 */
[----:B------:R-:W2:Y:S04]  /*11b70*/  LDL.LU R17, [R1+0x844] ;  /* 0x0008440001117983 */ /* 0x000ea80000300800 */
[----:B------:R-:W2:Y:S04]  /*11b80*/  LDL.LU R18, [R1+0x848] ;  /* 0x0008480001127983 */ /* 0x000ea80000300800 */
[----:B------:R-:W2:Y:S04]  /*11b90*/  LDL.LU R19, [R1+0x84c] ;  /* 0x00084c0001137983 */ /* 0x000ea80000300800 */
[----:B------:R-:W-:Y:S04]  /*11ba0*/  STL.64 [R1+0x1918], R10 ;  /* 0x0019180a01007387 */ /* 0x000fe80000100a00 */
[----:B------:R0:W-:Y:S04]  /*11bb0*/  STL.64 [R1+0x1910], R8 ;  /* 0x0019100801007387 */ /* 0x0001e80000100a00 */
[----:B0-----:R-:W3:Y:S04]  /*11bc0*/  LDL.LU R8, [R1+0x820] ;  /* 0x0008200001087983 */ /* 0x001ee80000300800 */
[----:B------:R-:W3:Y:S04]  /*11bd0*/  LDL.LU R9, [R1+0x824] ;  /* 0x0008240001097983 */ /* 0x000ee80000300800 */
[----:B------:R-:W3:Y:S04]  /*11be0*/  LDL.LU R10, [R1+0x828] ;  /* 0x00082800010a7983 */ /* 0x000ee80000300800 */
[----:B------:R-:W3:Y:S04]  /*11bf0*/  LDL.LU R11, [R1+0x82c] ;  /* 0x00082c00010b7983 */ /* 0x000ee80000300800 */
[----:B------:R-:W-:Y:S04]  /*11c00*/  STL.64 [R1+0x18f8], R6 ;  /* 0x0018f80601007387 */ /* 0x000fe80000100a00 */
[----:B------:R0:W-:Y:S04]  /*11c10*/  STL.64 [R1+0x18f0], R4 ;  /* 0x0018f00401007387 */ /* 0x0001e80000100a00 */
[----:B0-----:R-:W2:Y:S04]  /*11c20*/  LDL.LU R4, [R1+0x800] ;  /* 0x0008000001047983 */ /* 0x001ea80000300800 */
[----:B------:R-:W2:Y:S04]  /*11c30*/  LDL.LU R5, [R1+0x804] ;  /* 0x0008040001057983 */ /* 0x000ea80000300800 */
[----:B------:R-:W2:Y:S04]  /*11c40*/  LDL.LU R6, [R1+0x808] ;  /* 0x0008080001067983 */ /* 0x000ea80000300800 */
[----:B------:R-:W2:Y:S04]  /*11c50*/  LDL.LU R7, [R1+0x80c] ;  /* 0x00080c0001077983 */ /* 0x000ea80000300800 */
[----:B------:R0:W-:Y:S04]  /*11c60*/  STL.64 [R1+0x1880], R28 ;  /* 0x0018801c01007387 */ /* 0x0001e80000100a00 */
[----:B0-----:R-:W2:Y:S04]  /*11c70*/  LDL.LU R28, [R1+0xadc] ;  /* 0x000adc00011c7983 */ /* 0x001ea80000300800 */
[----:B------:R-:W4:Y:S04]  /*11c80*/  LDL.LU R29, [R1+0xae8] ;  /* 0x000ae800011d7983 */ /* 0x000f280000300800 */
        /* <DEDUP_REMOVED lines=12> */
[----:B0-----:R-:W3:Y:S04]  /*11d50*/  LDL.LU R24, [R1+0x2f0] ;  /* 0x0002f00001187983 */ /* 0x001ee80000300800 */
        /* <DEDUP_REMOVED lines=20> */
[----:B------:R0:W-:Y:S04]  /*11ea0*/  STL.64 [R1+0x1858], R22 ;  /* 0x0018581601007387 */ /* 0x0001e80000100a00 */
[----:B0-----:R-:W2:Y:S04]  /*11eb0*/  LDL.LU R22, [R1+0xad4] ;  /* 0x000ad40001167983 */ /* 0x001ea80000300800 */
[----:B------:R-:W2:Y:S04]  /*11ec0*/  LDL.LU R23, [R1+0xae0] ;  /* 0x000ae00001177983 */ /* 0x000ea80000300800 */
[----:B------:R0:W-:Y:S04]  /*11ed0*/  STL.64 [R1+0x1850], R20 ;  /* 0x0018501401007387 */ /* 0x0001e80000100a00 */
[----:B0-----:R-:W2:Y:S04]  /*11ee0*/  LDL.LU R20, [R1+0xacc] ;  /* 0x000acc0001147983 */ /* 0x001ea80000300800 */
[----:B------:R-:W2:Y:S01]  /*11ef0*/  LDL.LU R21, [R1+0xad8] ;  /* 0x000ad80001157983 */ /* 0x000ea20000300800 */
        /* <DEDUP_REMOVED lines=12> */
[----:B------:R0:W-:Y:S04]  /*11fc0*/  STL.64 [R1+0x1838], R18 ;  /* 0x0018381201007387 */ /* 0x0001e80000100a00 */
[----:B0-----:R-:W3:Y:S04]  /*11fd0*/  LDL.LU R19, [R1+0xad0] ;  /* 0x000ad00001137983 */ /* 0x001ee80000300800 */
[----:B------:R-:W-:Y:S01]  /*11fe0*/  STL.64 [R1+0x1830], R16 ;  /* 0x0018301001007387 */ /* 0x000fe20000100a00 */
[----:B--2---:R-:W-:-:S15]  /*11ff0*/  HMMA.16816.F32 R4, R12, R10, R4 ;  /* 0x0000000a0c04723c */ /* 0x004fde0000001804 */
[----:B------:R-:W-:-:S04]  /*12000*/  NOP ;  /* 0x0000000000007918 */ /* 0x000fc80000000000 */
[----:B------:R-:W-:Y:S04]  /*12010*/  STL.64 [R1+0x800], R4 ;  /* 0x0008000401007387 */ /* 0x000fe80000100a00 */
[----:B------:R0:W-:Y:S04]  /*12020*/  STL.64 [R1+0x808], R6 ;  /* 0x0008080601007387 */ /* 0x0001e80000100a00 */
[----:B0-----:R-:W3:Y:S04]  /*12030*/  LDL.LU.64 R6, [R1+0x18f8] ;  /* 0x0018f80001067983 */ /* 0x001ee80000300a00 */
[----:B------:R-:W3:Y:S04]  /*12040*/  LDL.LU.64 R4, [R1+0x18f0] ;  /* 0x0018f00001047983 */ /* 0x000ee80000300a00 */
[----:B------:R-:W-:Y:S01]  /*12050*/  STL [R1+0x1828], R11 ;  /* 0x0018280b01007387 */ /* 0x000fe20000100800 */
[----:B---3--:R-:W-:-:S15]  /*12060*/  HMMA.16816.F32 R4, R12, R8, R4 ;  /* 0x000000080c04723c */ /* 0x008fde0000001804 */
[----:B------:R-:W-:-:S04]  /*12070*/  NOP ;  /* 0x0000000000007918 */ /* 0x000fc80000000000 */
[----:B------:R-:W-:Y:S04]  /*12080*/  STL.64 [R1+0x7f0], R4 ;  /* 0x0007f00401007387 */ /* 0x000fe80000100a00 */
[----:B------:R0:W-:Y:S04]  /*12090*/  STL.64 [R1+0x7f8], R6 ;  /* 0x0007f80601007387 */ /* 0x0001e80000100a00 */
[----:B0-----:R-:W2:Y:S04]  /*120a0*/  LDL.LU.64 R6, [R1+0x18e8] ;  /* 0x0018e80001067983 */ /* 0x001ea80000300a00 */
[----:B------:R-:W3:Y:S04]  /*120b0*/  LDL.LU.64 R4, [R1+0x18e0] ;  /* 0x0018e00001047983 */ /* 0x000ee80000300a00 */
[----:B------:R-:W-:Y:S04]  /*120c0*/  STL [R1+0x1890], R10 ;  /* 0x0018900a01007387 */ /* 0x000fe80000100800 */
        /* <DEDUP_REMOVED lines=11> */
[----:B---3--:R-:W-:Y:S03]  /*12180*/  HMMA.16816.F32 R8, R12, R4, R8 ;  /* 0x000000040c08723c */ /* 0x008fe60000001808 */
[----:B------:R-:W-:Y:S04]  /*12190*/  STL.64 [R1+0x1810], R6 ;  /* 0x0018100601007387 */ /* 0x000fe80000100a00 */
[----:B------:R0:W-:Y:S02]  /*121a0*/  STL.64 [R1+0x1808], R4 ;  /* 0x0018080401007387 */ /* 0x0001e40000100a00 */
[----:B0-----:R-:W-:-:S02]  /*121b0*/  IMAD R5, R20, 0x100, R19 ;  /* 0x0000010014057824 */ /* 0x001fc400078e0213 */
[----:B------:R-:W-:-:S08]  /*121c0*/  IMAD R4, R22, 0x100, R21 ;  /* 0x0000010016047824 */ /* 0x000fd000078e0215 */
[----:B------:R0:W-:Y:S04]  /*121d0*/  STL.64 [R1+0x7d0], R8 ;  /* 0x0007d00801007387 */ /* 0x0001e80000100a00 */
[----:B------:R-:W-:Y:S04]  /*121e0*/  STL.64 [R1+0x7d8], R10 ;  /* 0x0007d80a01007387 */ /* 0x000fe80000100a00 */
[----:B------:R-:W-:Y:S04]  /*121f0*/  STL [R1+0x3c], R5 ;  /* 0x00003c0501007387 */ /* 0x000fe80000100800 */
[----:B------:R2:W-:Y:S01]  /*12200*/  STL [R1+0x40], R4 ;  /* 0x0000400401007387 */ /* 0x0005e20000100800 */
[----:B0-----:R-:W-:-:S05]  /*12210*/  IMAD R8, R28, 0x100, R23 ;  /* 0x000001001c087824 */ /* 0x001fca00078e0217 */
[----:B------:R-:W-:Y:S04]  /*12220*/  STL [R1+0x44], R8 ;  /* 0x0000440801007387 */ /* 0x000fe80000100800 */
[----:B------:R-:W3:Y:S01]  /*12230*/  LDL.LU R20, [R1+0x760] ;  /* 0x0007600001147983 */ /* 0x000ee20000300800 */
[----:B--2---:R-:W-:-:S15]  /*12240*/  HMMA.16816.F32 R4, R12, R2, R24 ;  /* 0x000000020c04723c */ /* 0x004fde0000001818 */
[----:B------:R-:W-:-:S04]  /*12250*/  NOP ;  /* 0x0000000000007918 */ /* 0x000fc80000000000 */
[----:B------:R-:W-:Y:S04]  /*12260*/  STL.64 [R1+0x2f0], R4 ;  /* 0x0002f00401007387 */ /* 0x000fe80000100a00 */
[----:B------:R-:W-:Y:S04]  /*12270*/  STL.64 [R1+0x2f8], R6 ;  /* 0x0002f80601007387 */ /* 0x000fe80000100a00 */
[----:B------:R-:W3:Y:S04]  /*12280*/  LDL.LU R21, [R1+0x764] ;  /* 0x0007640001157983 */ /* 0x000ee80000300800 */
[----:B------:R-:W2:Y:S04]  /*12290*/  LDL.LU R22, [R1+0x768] ;  /* 0x0007680001167983 */ /* 0x000ea80000300800 */
[----:B------:R-:W2:Y:S04]  /*122a0*/  LDL.LU R23, [R1+0x76c] ;  /* 0x00076c0001177983 */ /* 0x000ea80000300800 */
[----:B------:R-:W2:Y:S04]  /*122b0*/  LDL.LU R24, [R1+0x780] ;  /* 0x0007800001187983 */ /* 0x000ea80000300800 */
[----:B------:R-:W2:Y:S04]  /*122c0*/  LDL.LU R25, [R1+0x784] ;  /* 0x0007840001197983 */ /* 0x000ea80000300800 */
[----:B--2---:R0:W-:Y:S04]  /*122d0*/  STL.64 [R1+0x1898], R24 ;  /* 0x0018981801007387 */ /* 0x0041e80000100a00 */
[----:B------:R-:W2:Y:S04]  /*122e0*/  LDL.LU R26, [R1+0x788] ;  /* 0x00078800011a7983 */ /* 0x000ea80000300800 */
[----:B------:R-:W2:Y:S04]  /*122f0*/  LDL.LU R27, [R1+0x78c] ;  /* 0x00078c00011b7983 */ /* 0x000ea80000300800 */
[----:B0-----:R-:W3:Y:S04]  /*12300*/  LDL.64 R24, [R1+0x8] ;  /* 0x0000080001187983 */ /* 0x001ee80000100a00 */
[----:B--2---:R-:W-:Y:S04]  /*12310*/  STL.64 [R1+0x18b8], R26 ;  /* 0x0018b81a01007387 */ /* 0x004fe80000100a00 */
[----:B---3--:R0:W-:Y:S04]  /*12320*/  STL.64 [R1+0x18b0], R24 ;  /* 0x0018b01801007387 */ /* 0x0081e80000100a00 */
[----:B------:R-:W2:Y:S04]  /*12330*/  LDL.LU R8, [R1+0x790] ;  /* 0x0007900001087983 */ /* 0x000ea80000300800 */
[----:B------:R-:W2:Y:S04]  /*12340*/  LDL.LU R9, [R1+0x794] ;  /* 0x0007940001097983 */ /* 0x000ea80000300800 */
[----:B------:R-:W3:Y:S04]  /*12350*/  LDL.LU R10, [R1+0x798] ;  /* 0x00079800010a7983 */ /* 0x000ee80000300800 */
[----:B------:R-:W3:Y:S04]  /*12360*/  LDL.LU R11, [R1+0x79c] ;  /* 0x00079c00010b7983 */ /* 0x000ee80000300800 */
[----:B0-----:R-:W2:Y:S04]  /*12370*/  LDL.LU R24, [R1+0x7b0] ;  /* 0x0007b00001187983 */ /* 0x001ea80000300800 */
[----:B------:R-:W2:Y:S04]  /*12380*/  LDL.LU R25, [R1+0x7b4] ;  /* 0x0007b40001197983 */ /* 0x000ea80000300800 */
[----:B------:R-:W2:Y:S04]  /*12390*/  LDL.LU R26, [R1+0x7b8] ;  /* 0x0007b800011a7983 */ /* 0x000ea80000300800 */
[----:B------:R-:W2:Y:S04]  /*123a0*/  LDL.LU R27, [R1+0x7bc] ;  /* 0x0007bc00011b7983 */ /* 0x000ea80000300800 */
[----:B------:R-:W3:Y:S04]  /*123b0*/  LDL.LU R13, [R1+0x3c] ;  /* 0x00003c00010d7983 */ /* 0x000ee80000300800 */
[----:B------:R-:W3:Y:S04]  /*123c0*/  LDL.LU R14, [R1+0x40] ;  /* 0x00004000010e7983 */ /* 0x000ee80000300800 */
[----:B------:R-:W3:Y:S01]  /*123d0*/  LDL.LU R15, [R1+0x44] ;  /* 0x00004400010f7983 */ /* 0x000ee20000300800 */
[----:B----4-:R-:W-:-:S03]  /*123e0*/  IMAD R0, R0, 0x100, R29 ;  /* 0x0000010000007824 */ /* 0x010fc600078e021d */
[----:B--2---:R-:W-:Y:S04]  /*123f0*/  STL.64 [R1+0x18c8], R26 ;  /* 0x0018c81a01007387 */ /* 0x004fe80000100a00 */
[----:B------:R0:W-:Y:S04]  /*12400*/  STL.64 [R1+0x18c0], R24 ;  /* 0x0018c01801007387 */ /* 0x0001e80000100a00 */
[----:B0-----:R-:W2:Y:S04]  /*12410*/  LDL.LU R24, [R1+0x7c0] ;  /* 0x0007c00001187983 */ /* 0x001ea80000300800 */
[----:B------:R-:W2:Y:S04]  /*12420*/  LDL.LU R25, [R1+0x7c4] ;  /* 0x0007c40001197983 */ /* 0x000ea80000300800 */
[----:B------:R-:W2:Y:S04]  /*12430*/  LDL.LU R26, [R1+0x7c8] ;  /* 0x0007c800011a7983 */ /* 0x000ea80000300800 */
[----:B------:R-:W2:Y:S04]  /*12440*/  LDL.LU R27, [R1+0x7cc] ;  /* 0x0007cc00011b7983 */ /* 0x000ea80000300800 */
[----:B------:R-:W2:Y:S04]  /*12450*/  LDL.64 R4, [R1+0x18] ;  /* 0x0000180001047983 */ /* 0x000ea80000100a00 */
[----:B------:R-:W4:Y:S04]  /*12460*/  LDL.64 R6, [R1+0x10] ;  /* 0x0000100001067983 */ /* 0x000f280000100a00 */
[----:B---3--:R-:W-:Y:S04]  /*12470*/  STL.64 [R1+0x18a8], R10 ;  /* 0x0018a80a01007387 */ /* 0x008fe80000100a00 */
[----:B------:R0:W-:Y:S04]  /*12480*/  STL.64 [R1+0x18a0], R8 ;  /* 0x0018a00801007387 */ /* 0x0001e80000100a00 */
[----:B0-----:R-:W3:Y:S04]  /*12490*/  LDL.LU R8, [R1+0x7a0] ;  /* 0x0007a00001087983 */ /* 0x001ee80000300800 */
[----:B------:R-:W3:Y:S04]  /*124a0*/  LDL.LU R9, [R1+0x7a4] ;  /* 0x0007a40001097983 */ /* 0x000ee80000300800 */
[----:B------:R-:W3:Y:S04]  /*124b0*/  LDL.LU R10, [R1+0x7a8] ;  /* 0x0007a800010a7983 */ /* 0x000ee80000300800 */
[----:B------:R-:W3:Y:S04]  /*124c0*/  LDL.LU R11, [R1+0x7ac] ;  /* 0x0007ac00010b7983 */ /* 0x000ee80000300800 */
[----:B------:R-:W3:Y:S04]  /*124d0*/  LDL.64 R28, [R1] ;  /* 0x00000000011c7983 */ /* 0x000ee80000100a00 */
[----:B------:R-:W-:Y:S04]  /*124e0*/  STL.64 [R1+0x1868], R22 ;  /* 0x0018681601007387 */ /* 0x000fe80000100a00 */
[----:B------:R0:W-:Y:S04]  /*124f0*/  STL.64 [R1+0x1860], R20 ;  /* 0x0018601401007387 */ /* 0x0001e80000100a00 */
[----:B0-----:R-:W3:Y:S04]  /*12500*/  LDL.LU R20, [R1+0x770] ;  /* 0x0007700001147983 */ /* 0x001ee80000300800 */
[----:B------:R-:W3:Y:S04]  /*12510*/  LDL.LU R21, [R1+0x774] ;  /* 0x0007740001157983 */ /* 0x000ee80000300800 */
[----:B------:R-:W3:Y:S04]  /*12520*/  LDL.LU R22, [R1+0x778] ;  /* 0x0007780001167983 */ /* 0x000ee80000300800 */
[----:B------:R-:W3:Y:S04]  /*12530*/  LDL.LU R23, [R1+0x77c] ;  /* 0x00077c0001177983 */ /* 0x000ee80000300800 */
[----:B------:R-:W3:Y:S04]  /*12540*/  LDL.LU R16, [R1+0x740] ;  /* 0x0007400001107983 */ /* 0x000ee80000300800 */
[----:B------:R-:W3:Y:S04]  /*12550*/  LDL.LU R17, [R1+0x744] ;  /* 0x0007440001117983 */ /* 0x000ee80000300800 */
[----:B------:R-:W3:Y:S04]  /*12560*/  LDL.LU R18, [R1+0x748] ;  /* 0x0007480001127983 */ /* 0x000ee80000300800 */
[----:B------:R-:W3:Y:S01]  /*12570*/  LDL.LU R19, [R1+0x74c] ;  /* 0x00074c0001137983 */ /* 0x000ee20000300800 */
[----:B------:R-:W-:-:S02]  /*12580*/  F2FP.F16.E4M3.UNPACK_B R12, R13 ;  /* 0x0000000dff0c723e */ /* 0x000fc400020006ff */
[----:B------:R-:W-:Y:S02]  /*12590*/  F2FP.F16.E4M3.UNPACK_B R13, R14 ;  /* 0x0000000eff0d723e */ /* 0x000fe400020006ff */
[----:B------:R-:W-:Y:S02]  /*125a0*/  F2FP.F16.E4M3.UNPACK_B R14, R15 ;  /* 0x0000000fff0e723e */ /* 0x000fe400020006ff */
[----:B------:R-:W-:-:S07]  /*125b0*/  F2FP.F16.E4M3.UNPACK_B R15, R0 ;  /* 0x00000000ff0f723e */ /* 0x000fce00020006ff */
[C---:B--2---:R-:W-:Y:S01]  /*125c0*/  HMMA.16816.F32 R24, R12.reuse, R4, R24 ;  /* 0x000000040c18723c */ /* 0x044fe20000001818 */
[----:B---3--:R-:W-:Y:S04]  /*125d0*/  STL.64 [R1+0x1848], R18 ;  /* 0x0018481201007387 */ /* 0x008fe80000100a00 */
[----:B------:R0:W-:Y:S04]  /*125e0*/  STL.64 [R1+0x1840], R16 ;  /* 0x0018401001007387 */ /* 0x0001e80000100a00 */
[----:B0-----:R-:W2:Y:S04]  /*125f0*/  LDL.LU R16, [R1+0x750] ;  /* 0x0007500001107983 */ /* 0x001ea80000300800 */
[----:B------:R-:W2:Y:S04]  /*12600*/  LDL.LU R17, [R1+0x754] ;  /* 0x0007540001117983 */ /* 0x000ea80000300800 */
[----:B------:R-:W2:Y:S04]  /*12610*/  LDL.LU R18, [R1+0x758] ;  /* 0x0007580001127983 */ /* 0x000ea80000300800 */
[----:B------:R-:W2:Y:S04]  /*12620*/  LDL.LU R19, [R1+0x75c] ;  /* 0x00075c0001137983 */ /* 0x000ea80000300800 */
[----:B------:R-:W-:Y:S04]  /*12630*/  STL [R1+0x17dc], R2 ;  /* 0x0017dc0201007387 */ /* 0x000fe80000100800 */
[----:B------:R-:W-:Y:S04]  /*12640*/  STL [R1+0x17d8], R3 ;  /* 0x0017d80301007387 */ /* 0x000fe80000100800 */
        /* <DEDUP_REMOVED lines=9> */
[----:B------:R-:W4:Y:S02]  /*126e0*/  LDL.LU.64 R24, [R1+0x18b0] ;  /* 0x0018b00001187983 */ /* 0x000f240000300a00 */
[----:B----4-:R-:W-:-:S15]  /*126f0*/  HMMA.16816.F32 R8, R12, R24, R8 ;  /* 0x000000180c08723c */ /* 0x010fde0000001808 */
[----:B------:R-:W-:-:S04]  /*12700*/  NOP ;  /* 0x0000000000007918 */ /* 0x000fc80000000000 */
[----:B------:R-:W-:Y:S04]  /*12710*/  STL.64 [R1+0x7a0], R8 ;  /* 0x0007a00801007387 */ /* 0x000fe80000100a00 */
[----:B------:R0:W-:Y:S04]  /*12720*/  STL.64 [R1+0x7a8], R10 ;  /* 0x0007a80a01007387 */ /* 0x0001e80000100a00 */
[----:B0-----:R-:W4:Y:S04]  /*12730*/  LDL.LU.64 R10, [R1+0x18a8] ;  /* 0x0018a800010a7983 */ /* 0x001f280000300a00 */
[----:B------:R-:W4:Y:S01]  /*12740*/  LDL.LU.64 R8, [R1+0x18a0] ;  /* 0x0018a00001087983 */ /* 0x000f220000300a00 */
[----:B------:R-:W-:-:S02]  /*12750*/  IMAD.MOV.U32 R2, RZ, RZ, R4 ;  /* 0x000000ffff027224 */ /* 0x000fc400078e0004 */
[----:B------:R-:W-:Y:S02]  /*12760*/  IMAD.MOV.U32 R0, RZ, RZ, R5 ;  /* 0x000000ffff007224 */ /* 0x000fe400078e0005 */
[----:B------:R-:W-:Y:S02]  /*12770*/  IMAD.MOV.U32 R4, RZ, RZ, R6 ;  /* 0x000000ffff047224 */ /* 0x000fe400078e0006 */
[----:B------:R-:W-:Y:S02]  /*12780*/  IMAD.MOV.U32 R6, RZ, RZ, R24 ;  /* 0x000000ffff067224 */ /* 0x000fe400078e0018 */
[----:B------:R-:W-:Y:S02]  /*12790*/  IMAD.MOV.U32 R5, RZ, RZ, R25 ;  /* 0x000000ffff057224 */ /* 0x000fe400078e0019 */
[----:B------:R-:W3:Y:S01]  /*127a0*/  LDL.LU.64 R24, [R1+0x1898] ;  /* 0x0018980001187983 */ /* 0x000ee20000300a00 */
[----:B------:R-:W-:Y:S02]  /*127b0*/  IMAD.MOV.U32 R3, RZ, RZ, R7 ;  /* 0x000000ffff037224 */ /* 0x000fe400078e0007 */
[----:B------:R-:W-:Y:S01]  /*127c0*/  IMAD.MOV.U32 R7, RZ, RZ, R29 ;  /* 0x000000ffff077224 */ /* 0x000fe200078e001d */
[----:B----4-:R-:W-:-:S15]  /*127d0*/  HMMA.16816.F32 R8, R12, R28, R8 ;  /* 0x0000001c0c08723c */ /* 0x010fde0000001808 */
[----:B------:R-:W-:-:S04]  /*127e0*/  NOP ;  /* 0x0000000000007918 */ /* 0x000fc80000000000 */
        /* <DEDUP_REMOVED lines=44> */
[----:B------:R-:W-:Y:S04]  /*12ab0*/  STL.64 [R1+0x1770], R22 ;  /* 0x0017701601007387 */ /* 0x000fe80000100a00 */
[----:B------:R0:W-:Y:S04]  /*12ac0*/  STL.64 [R1+0x1768], R20 ;  /* 0x0017681401007387 */ /* 0x0001e80000100a00 */
[----:B0-----:R-:W2:Y:S04]  /*12ad0*/  LDL.LU R20, [R1+0x730] ;  /* 0x0007300001147983 */ /* 0x001ea80000300800 */
[----:B------:R-:W2:Y:S04]  /*12ae0*/  LDL.LU R21, [R1+0x734] ;  /* 0x0007340001157983 */ /* 0x000ea80000300800 */
[----:B------:R-:W2:Y:S04]  /*12af0*/  LDL.LU R22, [R1+0x738] ;  /* 0x0007380001167983 */ /* 0x000ea80000300800 */
[----:B------:R-:W2:Y:S02]  /*12b00*/  LDL.LU R23, [R1+0x73c] ;  /* 0x00073c0001177983 */ /* 0x000ea40000300800 */
[----:B--2---:R-:W-:-:S15]  /*12b10*/  HMMA.16816.F32 R20, R12, R18, R20 ;  /* 0x000000120c14723c */ /* 0x004fde0000001814 */
[----:B------:R-:W-:-:S04]  /*12b20*/  NOP ;  /* 0x0000000000007918 */ /* 0x000fc80000000000 */
[----:B------:R-:W-:Y:S04]  /*12b30*/  STL.64 [R1+0x730], R20 ;  /* 0x0007301401007387 */ /* 0x000fe80000100a00 */
[----:B------:R3:W-:Y:S02]  /*12b40*/  STL.64 [R1+0x738], R22 ;  /* 0x0007381601007387 */ /* 0x0007e40000100a00 */
[----:B---3--:R-:W-:Y:S01]  /*12b50*/  HMMA.16816.F32 R20, R12, R16, R24 ;  /* 0x000000100c14723c */ /* 0x008fe20000001818 */
[----:B------:R-:W-:Y:S02]  /*12b60*/  IMAD.MOV.U32 R26, RZ, RZ, R11 ;  /* 0x000000ffff1a7224 */ /* 0x000fe400078e000b */
[----:B------:R-:W-:Y:S01]  /*12b70*/  IMAD.MOV.U32 R27, RZ, RZ, R7 ;  /* 0x000000ffff1b7224 */ /* 0x000fe200078e0007 */
[----:B------:R-:W4:-:S15]  /*12b80*/  LDL.LU R11, [R1+0x1828] ;  /* 0x00182800010b7983 */ /* 0x000f1e0000300800 */
[----:B------:R0:W-:Y:S04]  /*12b90*/  STL.64 [R1+0x720], R20 ;  /* 0x0007201401007387 */ /* 0x0001e80000100a00 */
[----:B------:R1:W-:Y:S04]  /*12ba0*/  STL.64 [R1+0x728], R22 ;  /* 0x0007281601007387 */ /* 0x0003e80000100a00 */
[----:B------:R-:W-:Y:S04]  /*12bb0*/  STL.64 [R1+0x1778], R26 ;  /* 0x0017781a01007387 */ /* 0x000fe80000100a00 */
[----:B0-----:R-:W2:Y:S04]  /*12bc0*/  LDL.LU R20, [R1+0x6a0] ;  /* 0x0006a00001147983 */ /* 0x001ea80000300800 */
[----:B------:R-:W2:Y:S04]  /*12bd0*/  LDL.LU R21, [R1+0x6a4] ;  /* 0x0006a40001157983 */ /* 0x000ea80000300800 */
[----:B-1----:R-:W3:Y:S04]  /*12be0*/  LDL.LU R22, [R1+0x6a8] ;  /* 0x0006a80001167983 */ /* 0x002ee80000300800 */
[----:B------:R-:W3:Y:S01]  /*12bf0*/  LDL.LU R23, [R1+0x6ac] ;  /* 0x0006ac0001177983 */ /* 0x000ee20000300800 */
[----:B------:R-:W-:-:S02]  /*12c00*/  IMAD.MOV.U32 R24, RZ, RZ, R6 ;  /* 0x000000ffff187224 */ /* 0x000fc400078e0006 */
[----:B------:R-:W-:Y:S01]  /*12c10*/  IMAD.MOV.U32 R25, RZ, RZ, R5 ;  /* 0x000000ffff197224 */ /* 0x000fe200078e0005 */
[----:B---3--:R-:W-:Y:S04]  /*12c20*/  STL.64 [R1+0x1788], R22 ;  /* 0x0017881601007387 */ /* 0x008fe80000100a00 */
[----:B--2---:R0:W-:Y:S04]  /*12c30*/  STL.64 [R1+0x1780], R20 ;  /* 0x0017801401007387 */ /* 0x0041e80000100a00 */
[----:B------:R-:W-:Y:S04]  /*12c40*/  STL.64 [R1+0x1790], R24 ;  /* 0x0017901801007387 */ /* 0x000fe80000100a00 */
[----:B0-----:R-:W2:Y:S04]  /*12c50*/  LDL.LU R20, [R1+0x6b0] ;  /* 0x0006b00001147983 */ /* 0x001ea80000300800 */
[----:B------:R-:W2:Y:S04]  /*12c60*/  LDL.LU R21, [R1+0x6b4] ;  /* 0x0006b40001157983 */ /* 0x000ea80000300800 */
[----:B------:R-:W3:Y:S04]  /*12c70*/  LDL.LU R22, [R1+0x6b8] ;  /* 0x0006b80001167983 */ /* 0x000ee80000300800 */
        /* <DEDUP_REMOVED lines=10> */
[----:B------:R-:W-:-:S03]  /*12d20*/  IMAD.MOV.U32 R24, RZ, RZ, R2 ;  /* 0x000000ffff187224 */ /* 0x000fc600078e0002 */
[----:B---3--:R-:W-:Y:S04]  /*12d30*/  STL.64 [R1+0x17b8], R22 ;  /* 0x0017b81601007387 */ /* 0x008fe80000100a00 */
[----:B--2---:R0:W-:Y:S04]  /*12d40*/  STL.64 [R1+0x17b0], R20 ;  /* 0x0017b01401007387 */ /* 0x0041e80000100a00 */
[----:B------:R-:W-:Y:S04]  /*12d50*/  STL [R1+0x17e4], R24 ;  /* 0x0017e41801007387 */ /* 0x000fe80000100800 */
[----:B0-----:R-:W2:Y:S04]  /*12d60*/  LDL.LU R20, [R1+0x6d0] ;  /* 0x0006d00001147983 */ /* 0x001ea80000300800 */
[----:B------:R-:W2:Y:S04]  /*12d70*/  LDL.LU R21, [R1+0x6d4] ;  /* 0x0006d40001157983 */ /* 0x000ea80000300800 */
[----:B------:R-:W3:Y:S04]  /*12d80*/  LDL.LU R22, [R1+0x6d8] ;  /* 0x0006d80001167983 */ /* 0x000ee80000300800 */
[----:B------:R-:W3:Y:S04]  /*12d90*/  LDL.LU R23, [R1+0x6dc] ;  /* 0x0006dc0001177983 */ /* 0x000ee80000300800 */
[----:B------:R-:W2:Y:S04]  /*12da0*/  LDL.LU R4, [R1+0x700] ;  /* 0x0007000001047983 */ /* 0x000ea80000300800 */
[----:B------:R-:W2:Y:S04]  /*12db0*/  LDL.LU R5, [R1+0x704] ;  /* 0x0007040001057983 */ /* 0x000ea80000300800 */
[----:B------:R-:W2:Y:S04]  /*12dc0*/  LDL.LU R6, [R1+0x708] ;  /* 0x0007080001067983 */ /* 0x000ea80000300800 */
[----:B------:R-:W2:Y:S04]  /*12dd0*/  LDL.LU R7, [R1+0x70c] ;  /* 0x00070c0001077983 */ /* 0x000ea80000300800 */
[----:B--2---:R-:W-:Y:S04]  /*12de0*/  STL.64 [R1+0x1820], R6 ;  /* 0x0018200601007387 */ /* 0x004fe80000100a00 */
[----:B------:R0:W-:Y:S04]  /*12df0*/  STL.64 [R1+0x1818], R4 ;  /* 0x0018180401007387 */ /* 0x0001e80000100a00 */
[----:B0-----:R-:W4:Y:S04]  /*12e00*/  LDL.LU R4, [R1+0x710] ;  /* 0x0007100001047983 */ /* 0x001f280000300800 */
[----:B------:R-:W4:Y:S04]  /*12e10*/  LDL.LU R5, [R1+0x714] ;  /* 0x0007140001057983 */ /* 0x000f280000300800 */
[----:B------:R-:W4:Y:S04]  /*12e20*/  LDL.LU R6, [R1+0x718] ;  /* 0x0007180001067983 */ /* 0x000f280000300800 */
[----:B------:R-:W4:Y:S04]  /*12e30*/  LDL.LU R7, [R1+0x71c] ;  /* 0x00071c0001077983 */ /* 0x000f280000300800 */
[----:B------:R-:W2:Y:S04]  /*12e40*/  LDL.LU R24, [R1+0xaf0] ;  /* 0x000af00001187983 */ /* 0x000ea80000300800 */
[----:B------:R-:W2:Y:S04]  /*12e50*/  LDL.LU R29, [R1+0xaec] ;  /* 0x000aec00011d7983 */ /* 0x000ea80000300800 */
[----:B------:R-:W2:Y:S04]  /*12e60*/  LDL.LU R28, [R1+0xaf8] ;  /* 0x000af800011c7983 */ /* 0x000ea80000300800 */
[----:B------:R-:W2:Y:S04]  /*12e70*/  LDL.LU R27, [R1+0xaf4] ;  /* 0x000af400011b7983 */ /* 0x000ea80000300800 */
[----:B------:R-:W2:Y:S04]  /*12e80*/  LDL.LU R2, [R1+0xb00] ;  /* 0x000b000001027983 */ /* 0x000ea80000300800 */
[----:B------:R-:W2:Y:S01]  /*12e90*/  LDL.LU R26, [R1+0xafc] ;  /* 0x000afc00011a7983 */ /* 0x000ea20000300800 */
[----:B------:R-:W-:-:S03]  /*12ea0*/  IMAD.MOV.U32 R25, RZ, RZ, R0 ;  /* 0x000000ffff197224 */ /* 0x000fc600078e0000 */
[----:B--2---:R-:W-:Y:S04]  /*12eb0*/  STL.64 [R1+0x17f0], R26 ;  /* 0x0017f01a01007387 */ /* 0x004fe80000100a00 */
[----:B------:R0:W-:Y:S04]  /*12ec0*/  STL.64 [R1+0x17e8], R24 ;  /* 0x0017e81801007387 */ /* 0x0001e80000100a00 */
[----:B0-----:R-:W2:Y:S04]  /*12ed0*/  LDL.LU R24, [R1+0x6e0] ;  /* 0x0006e00001187983 */ /* 0x001ea80000300800 */
[----:B------:R-:W2:Y:S04]  /*12ee0*/  LDL.LU R25, [R1+0x6e4] ;  /* 0x0006e40001197983 */ /* 0x000ea80000300800 */
[----:B------:R-:W2:Y:S04]  /*12ef0*/  LDL.LU R26, [R1+0x6e8] ;  /* 0x0006e800011a7983 */ /* 0x000ea80000300800 */
[----:B------:R-:W2:Y:S01]  /*12f00*/  LDL.LU R27, [R1+0x6ec] ;  /* 0x0006ec00011b7983 */ /* 0x000ea20000300800 */
[C---:B----4-:R-:W-:Y:S03]  /*12f10*/  HMMA.16816.F32 R4, R12.reuse, R10, R4 ;  /* 0x0000000a0c04723c */ /* 0x050fe60000001804 */
[----:B--2---:R-:W-:Y:S04]  /*12f20*/  STL.64 [R1+0x1800], R26 ;  /* 0x0018001a01007387 */ /* 0x004fe80000100a00 */
[----:B------:R0:W-:Y:S04]  /*12f30*/  STL.64 [R1+0x17f8], R24 ;  /* 0x0017f81801007387 */ /* 0x0001e80000100a00 */
[----:B0-----:R-:W2:Y:S04]  /*12f40*/  LDL.LU R24, [R1+0x6f0] ;  /* 0x0006f00001187983 */ /* 0x001ea80000300800 */
[----:B------:R-:W2:Y:S04]  /*12f50*/  LDL.LU R25, [R1+0x6f4] ;  /* 0x0006f40001197983 */ /* 0x000ea80000300800 */
[----:B------:R-:W2:Y:S04]  /*12f60*/  LDL.LU R26, [R1+0x6f8] ;  /* 0x0006f800011a7983 */ /* 0x000ea80000300800 */
[----:B------:R-:W2:Y:S04]  /*12f70*/  LDL.LU R27, [R1+0x6fc] ;  /* 0x0006fc00011b7983 */ /* 0x000ea80000300800 */
[----:B------:R-:W4:Y:S04]  /*12f80*/  LDL.LU R3, [R1+0xb08] ;  /* 0x000b080001037983 */ /* 0x000f280000300800 */
[----:B------:R-:W4:Y:S04]  /*12f90*/  LDL.LU R0, [R1+0xb04] ;  /* 0x000b040001007983 */ /* 0x000f280000300800 */
[----:B---3--:R-:W-:Y:S04]  /*12fa0*/  STL.64 [R1+0x17d0], R22 ;  /* 0x0017d01601007387 */ /* 0x008fe80000100a00 */
        /* <DEDUP_REMOVED lines=40> */
[----:B------:R0:W-:Y:S01]  /*13230*/  STL.64 [R1+0x16f8], R4 ;  /* 0x0016f80401007387 */ /* 0x0001e20000100a00 */
[----:B----4-:R-:W-:-:S03]  /*13240*/  IMAD R0, R0, 0x100, R3 ;  /* 0x0000010000007824 */ /* 0x010fc600078e0203 */
[----:B0-----:R-:W4:Y:S04]  /*13250*/  LDL.LU R4, [R1+0x690] ;  /* 0x0006900001047983 */ /* 0x001f280000300800 */
[----:B------:R-:W4:Y:S04]  /*13260*/  LDL.LU R5, [R1+0x694] ;  /* 0x0006940001057983 */ /* 0x000f280000300800 */
[----:B------:R-:W4:Y:S04]  /*13270*/  LDL.LU R6, [R1+0x698] ;  /* 0x0006980001067983 */ /* 0x000f280000300800 */
[----:B------:R-:W4:Y:S01]  /*13280*/  LDL.LU R7, [R1+0x69c] ;  /* 0x00069c0001077983 */ /* 0x000f220000300800 */
[----:B--2---:R-:W-:-:S02]  /*13290*/  IMAD R27, R27, 0x100, R28 ;  /* 0x000001001b1b7824 */ /* 0x004fc400078e021c */
[----:B------:R-:W-:Y:S02]  /*132a0*/  IMAD R26, R26, 0x100, R2 ;  /* 0x000001001a1a7824 */ /* 0x000fe400078e0202 */
[----:B---3--:R-:W-:Y:S02]  /*132b0*/  IMAD R29, R29, 0x100, R24 ;  /* 0x000001001d1d7824 */ /* 0x008fe400078e0218 */
[----:B------:R-:W2:Y:S04]  /*132c0*/  LDL.LU R24, [R1+0x17e4] ;  /* 0x0017e40001187983 */ /* 0x000ea80000300800 */
[----:B------:R-:W4:Y:S04]  /*132d0*/  LDL.LU R28, [R1+0x17e0] ;  /* 0x0017e000011c7983 */ /* 0x000f280000300800 */
[----:B------:R-:W3:Y:S04]  /*132e0*/  LDL.LU R2, [R1+0x17dc] ;  /* 0x0017dc0001027983 */ /* 0x000ee80000300800 */
[----:B------:R-:W3:Y:S02]  /*132f0*/  LDL.LU R3, [R1+0x17d8] ;  /* 0x0017d80001037983 */ /* 0x000ee40000300800 */
[----:B---3--:R-:W-:Y:S02]  /*13300*/  HMMA.16816.F32 R12, R12, R2, R20 ;  /* 0x000000020c0c723c */ /* 0x008fe40000001814 */
[----:B------:R-:W2:Y:S04]  /*13310*/  LDL.LU.64 R22, [R1+0x17d0] ;  /* 0x0017d00001167983 */ /* 0x000ea80000300a00 */
[----:B------:R-:W2:-:S13]  /*13320*/  LDL.LU.64 R20, [R1+0x17c8] ;  /* 0x0017c80001147983 */ /* 0x000e9a0000300a00 */
[----:B------:R0:W-:Y:S04]  /*13330*/  STL.64 [R1+0x2e0], R12 ;  /* 0x0002e00c01007387 */ /* 0x0001e80000100a00 */
[----:B------:R1:W-:Y:S01]  /*13340*/  STL.64 [R1+0x2e8], R14 ;  /* 0x0002e80e01007387 */ /* 0x0003e20000100a00 */
[----:B0-----:R-:W-:Y:S02]  /*13350*/  F2FP.F16.E4M3.UNPACK_B R12, R29 ;  /* 0x0000001dff0c723e */ /* 0x001fe400020006ff */
[----:B------:R-:W-:Y:S01]  /*13360*/  F2FP.F16.E4M3.UNPACK_B R13, R27 ;  /* 0x0000001bff0d723e */ /* 0x000fe200020006ff */
[----:B------:R-:W4:Y:S01]  /*13370*/  LDL.LU R29, [R1+0x17c0] ;  /* 0x0017c000011d7983 */ /* 0x000f220000300800 */
[----:B-1----:R-:W-:Y:S02]  /*13380*/  F2FP.F16.E4M3.UNPACK_B R14, R26 ;  /* 0x0000001aff0e723e */ /* 0x002fe400020006ff */
[----:B------:R-:W-:-:S07]  /*13390*/  F2FP.F16.E4M3.UNPACK_B R15, R0 ;  /* 0x00000000ff0f723e */ /* 0x000fce00020006ff */
[----:B--2---:R-:W-:Y:S01]  /*133a0*/  HMMA.16816.F32 R24, R12, R24, R20 ;  /* 0x000000180c18723c */ /* 0x004fe20000001814 */
        /* <DEDUP_REMOVED lines=19> */
[----:B------:R-:W3:-:S13]  /*134e0*/  LDL.LU.64 R20, [R1+0x1768] ;  /* 0x0017680001147983 */ /* 0x000eda0000300a00 */
[----:B------:R-:W-:Y:S04]  /*134f0*/  STL.64 [R1+0x6a0], R24 ;  /* 0x0006a01801007387 */ /* 0x000fe80000100a00 */
[----:B------:R0:W-:Y:S04]  /*13500*/  STL.64 [R1+0x6a8], R26 ;  /* 0x0006a81a01007387 */ /* 0x0001e80000100a00 */
[----:B0-----:R-:W2:Y:S04]  /*13510*/  LDL.LU.64 R26, [R1+0x1760] ;  /* 0x00176000011a7983 */ /* 0x001ea80000300a00 */
[----:B------:R-:W3:Y:S01]  /*13520*/  LDL.LU.64 R24, [R1+0x1758] ;  /* 0x0017580001187983 */ /* 0x000ee20000300a00 */
[----:B----4-:R-:W-:Y:S03]  /*13530*/  HMMA.16816.F32 R4, R12, R28, R4 ;  /* 0x0000001c0c04723c */ /* 0x010fe60000001804 */
[----:B------:R-:W-:-:S15]  /*13540*/  STL.64 [R1+0x1698], R28 ;  /* 0x0016981c01007387 */ /* 0x000fde0000100a00 */
[----:B------:R-:W-:Y:S01]  /*13550*/  NOP ;  /* 0x0000000000007918 */ /* 0x000fe20000000000 */
[----:B------:R-:W-:Y:S04]  /*13560*/  STL.64 [R1+0x690], R4 ;  /* 0x0006900401007387 */ /* 0x000fe80000100a00 */
[----:B------:R2:W-:Y:S02]  /*13570*/  STL.64 [R1+0x698], R6 ;  /* 0x0006980601007387 */ /* 0x0005e40000100a00 */
[C---:B--2---:R-:W-:Y:S08]  /*13580*/  HMMA.16816.F32 R4, R12.reuse, R26, R8 ;  /* 0x0000001a0c04723c */ /* 0x044ff00000001808 */
[C---:B---3--:R-:W-:Y:S11]  /*13590*/  HMMA.16816.F32 R8, R12.reuse, R24, R16 ;  /* 0x000000180c08723c */ /* 0x048ff60000001810 */
[----:B------:R0:W-:Y:S04]  /*135a0*/  STL.64 [R1+0x680], R4 ;  /* 0x0006800401007387 */ /* 0x0001e80000100a00 */
[----:B------:R1:W-:Y:S04]  /*135b0*/  STL.64 [R1+0x688], R6 ;  /* 0x0006880601007387 */ /* 0x0003e80000100a00 */
[----:B0-----:R-:W2:Y:S04]  /*135c0*/  LDL.LU R4, [R1+0x610] ;  /* 0x0006100001047983 */ /* 0x001ea80000300800 */
[----:B------:R0:W-:Y:S04]  /*135d0*/  STL.64 [R1+0x670], R8 ;  /* 0x0006700801007387 */ /* 0x0001e80000100a00 */
[----:B------:R3:W-:Y:S04]  /*135e0*/  STL.64 [R1+0x678], R10 ;  /* 0x0006780a01007387 */ /* 0x0007e80000100a00 */
[----:B------:R-:W2:Y:S04]  /*135f0*/  LDL.LU R5, [R1+0x614] ;  /* 0x0006140001057983 */ /* 0x000ea80000300800 */
[----:B-1----:R-:W4:Y:S04]  /*13600*/  LDL.LU R6, [R1+0x618] ;  /* 0x0006180001067983 */ /* 0x002f280000300800 */
[----:B------:R-:W4:Y:S04]  /*13610*/  LDL.LU R7, [R1+0x61c] ;  /* 0x00061c0001077983 */ /* 0x000f280000300800 */
[----:B0-----:R-:W2:Y:S04]  /*13620*/  LDL.LU R8, [R1+0x630] ;  /* 0x0006300001087983 */ /* 0x001ea80000300800 */
[----:B------:R-:W2:Y:S04]  /*13630*/  LDL.LU R9, [R1+0x634] ;  /* 0x0006340001097983 */ /* 0x000ea80000300800 */
[----:B---3--:R-:W3:Y:S04]  /*13640*/  LDL.LU R10, [R1+0x638] ;  /* 0x00063800010a7983 */ /* 0x008ee80000300800 */
        /* <DEDUP_REMOVED lines=11> */
[----:B---3--:R-:W-:Y:S04]  /*13700*/  STL.64 [R1+0x1730], R10 ;  /* 0x0017300a01007387 */ /* 0x008fe80000100a00 */
[----:B------:R0:W-:Y:S04]  /*13710*/  STL.64 [R1+0x1728], R8 ;  /* 0x0017280801007387 */ /* 0x0001e80000100a00 */
[----:B0-----:R-:W3:Y:S04]  /*13720*/  LDL.LU R8, [R1+0x640] ;  /* 0x0006400001087983 */ /* 0x001ee80000300800 */
[----:B------:R-:W3:Y:S04]  /*13730*/  LDL.LU R9, [R1+0x644] ;  /* 0x0006440001097983 */ /* 0x000ee80000300800 */
[----:B------:R-:W3:Y:S04]  /*13740*/  LDL.LU R10, [R1+0x648] ;  /* 0x00064800010a7983 */ /* 0x000ee80000300800 */
[----:B------:R-:W3:Y:S04]  /*13750*/  LDL.LU R11, [R1+0x64c] ;  /* 0x00064c00010b7983 */ /* 0x000ee80000300800 */
[----:B----4-:R-:W-:Y:S04]  /*13760*/  STL.64 [R1+0x1710], R6 ;  /* 0x0017100601007387 */ /* 0x010fe80000100a00 */
[----:B------:R0:W-:Y:S04]  /*13770*/  STL.64 [R1+0x1708], R4 ;  /* 0x0017080401007387 */ /* 0x0001e80000100a00 */
[----:B0-----:R-:W4:Y:S04]  /*13780*/  LDL.LU R4, [R1+0x620] ;  /* 0x0006200001047983 */ /* 0x001f280000300800 */
[----:B------:R-:W4:Y:S04]  /*13790*/  LDL.LU R5, [R1+0x624] ;  /* 0x0006240001057983 */ /* 0x000f280000300800 */
[----:B------:R-:W4:Y:S04]  /*137a0*/  LDL.LU R6, [R1+0x628] ;  /* 0x0006280001067983 */ /* 0x000f280000300800 */
[----:B------:R-:W4:Y:S04]  /*137b0*/  LDL.LU R7, [R1+0x62c] ;  /* 0x00062c0001077983 */ /* 0x000f280000300800 */
[----:B------:R-:W2:Y:S04]  /*137c0*/  LDL.LU R0, [R1+0xb24] ;  /* 0x000b240001007983 */ /* 0x000ea80000300800 */
[----:B------:R-:W2:Y:S04]  /*137d0*/  LDL.64 R28, [R1+0x18] ;  /* 0x00001800011c7983 */ /* 0x000ea80000100a00 */
        /* <DEDUP_REMOVED lines=12> */
[C---:B------:R-:W-:Y:S03]  /*138a0*/  HMMA.16816.F32 R16, R12.reuse, R22, R16 ;  /* 0x000000160c10723c */ /* 0x040fe60000001810 */
[----:B--2---:R-:W-:Y:S04]  /*138b0*/  STL.64 [R1+0x16f0], R26 ;  /* 0x0016f01a01007387 */ /* 0x004fe80000100a00 */
        /* <DEDUP_REMOVED lines=13> */
[----:B0-----:R-:W3:Y:S04]  /*13990*/  LDL.LU.64 R18, [R1+0x1740] ;  /* 0x0017400001127983 */ /* 0x001ee80000300a00 */
[----:B------:R-:W2:Y:S04]  /*139a0*/  LDL.LU.64 R16, [R1+0x1738] ;  /* 0x0017380001107983 */ /* 0x000ea80000300a00 */
[----:B------:R-:W-:Y:S04]  /*139b0*/  STL.64 [R1+0x1670], R22 ;  /* 0x0016701601007387 */ /* 0x000fe80000100a00 */
[----:B------:R0:W-:Y:S04]  /*139c0*/  STL.64 [R1+0x1668], R20 ;  /* 0x0016681401007387 */ /* 0x0001e80000100a00 */
[----:B0-----:R-:W2:Y:S04]  /*139d0*/  LDL.LU R20, [R1+0x2d0] ;  /* 0x0002d00001147983 */ /* 0x001ea80000300800 */
[----:B------:R-:W2:Y:S04]  /*139e0*/  LDL.LU R21, [R1+0x2d4] ;  /* 0x0002d40001157983 */ /* 0x000ea80000300800 */
[----:B------:R-:W2:Y:S04]  /*139f0*/  LDL.LU R22, [R1+0x2d8] ;  /* 0x0002d80001167983 */ /* 0x000ea80000300800 */
        /* <DEDUP_REMOVED lines=12> */
[----:B------:R-:W2:Y:S04]  /*13ac0*/  LDL.LU.64 R8, [R1+0x1718] ;  /* 0x0017180001087983 */ /* 0x000ea80000300a00 */
[----:B------:R0:W-:Y:S04]  /*13ad0*/  STL.64 [R1+0x1650], R18 ;  /* 0x0016501201007387 */ /* 0x0001e80000100a00 */
[----:B0-----:R-:W3:Y:S04]  /*13ae0*/  LDL.LU R18, [R1+0xb1c] ;  /* 0x000b1c0001127983 */ /* 0x001ee80000300800 */
[----:B------:R-:W2:Y:S04]  /*13af0*/  LDL.LU R19, [R1+0xb28] ;  /* 0x000b280001137983 */ /* 0x000ea80000300800 */
[----:B------:R0:W-:Y:S04]  /*13b00*/  STL.64 [R1+0x1648], R16 ;  /* 0x0016481001007387 */ /* 0x0001e80000100a00 */
[----:B0-----:R-:W2:Y:S04]  /*13b10*/  LDL.LU R16, [R1+0xb14] ;  /* 0x000b140001107983 */ /* 0x001ea80000300800 */
[----:B------:R-:W3:Y:S01]  /*13b20*/  LDL.LU R17, [R1+0xb20] ;  /* 0x000b200001117983 */ /* 0x000ee20000300800 */
        /* <DEDUP_REMOVED lines=11> */
[----:B------:R-:W4:Y:S04]  /*13be0*/  LDL.LU.64 R4, [R1+0x16f8] ;  /* 0x0016f80001047983 */ /* 0x000f280000300a00 */
[----:B------:R0:W-:Y:S04]  /*13bf0*/  STL.64 [R1+0x1630], R10 ;  /* 0x0016300a01007387 */ /* 0x0001e80000100a00 */
[----:B0-----:R-:W3:Y:S04]  /*13c00*/  LDL.LU R10, [R1+0xb0c] ;  /* 0x000b0c00010a7983 */ /* 0x001ee80000300800 */
[----:B------:R-:W3:Y:S04]  /*13c10*/  LDL.LU R11, [R1+0xb18] ;  /* 0x000b1800010b7983 */ /* 0x000ee80000300800 */
[----:B------:R0:W-:Y:S04]  /*13c20*/  STL.64 [R1+0x1628], R8 ;  /* 0x0016280801007387 */ /* 0x0001e80000100a00 */
[----:B0-----:R-:W3:Y:S01]  /*13c30*/  LDL.LU R9, [R1+0xb10] ;  /* 0x000b100001097983 */ /* 0x001ee20000300800 */
[----:B--2---:R-:W-:-:S15]  /*13c40*/  HMMA.16816.F32 R24, R12, R6, R24 ;  /* 0x000000060c18723c */ /* 0x004fde0000001818 */
[----:B------:R-:W-:-:S04]  /*13c50*/  NOP ;  /* 0x0000000000007918 */ /* 0x000fc80000000000 */
[----:B------:R-:W-:Y:S04]  /*13c60*/  STL.64 [R1+0x600], R24 ;  /* 0x0006001801007387 */ /* 0x000fe80000100a00 */
[----:B------:R0:W-:Y:S04]  /*13c70*/  STL.64 [R1+0x608], R26 ;  /* 0x0006081a01007387 */ /* 0x0001e80000100a00 */
[----:B0-----:R-:W4:Y:S04]  /*13c80*/  LDL.LU.64 R26, [R1+0x16f0] ;  /* 0x0016f000011a7983 */ /* 0x001f280000300a00 */
[----:B------:R-:W4:Y:S04]  /*13c90*/  LDL.LU.64 R24, [R1+0x16e8] ;  /* 0x0016e80001187983 */ /* 0x000f280000300a00 */
[----:B------:R-:W-:Y:S04]  /*13ca0*/  STL [R1+0x1614], R6 ;  /* 0x0016140601007387 */ /* 0x000fe80000100800 */
[----:B------:R-:W-:Y:S01]  /*13cb0*/  STL [R1+0x1610], R7 ;  /* 0x0016100701007387 */ /* 0x000fe20000100800 */
[----:B----4-:R-:W-:-:S15]  /*13cc0*/  HMMA.16816.F32 R24, R12, R4, R24 ;  /* 0x000000040c18723c */ /* 0x010fde0000001818 */
[----:B------:R-:W-:-:S04]  /*13cd0*/  NOP ;  /* 0x0000000000007918 */ /* 0x000fc80000000000 */
[----:B------:R-:W-:Y:S04]  /*13ce0*/  STL.64 [R1+0x5f0], R24 ;  /* 0x0005f01801007387 */ /* 0x000fe80000100a00 */
[----:B------:R0:W-:Y:S04]  /*13cf0*/  STL.64 [R1+0x5f8], R26 ;  /* 0x0005f81a01007387 */ /* 0x0001e80000100a00 */
[----:B0-----:R-:W2:Y:S04]  /*13d00*/  LDL.LU.64 R26, [R1+0x16e0] ;  /* 0x0016e000011a7983 */ /* 0x001ea80000300a00 */
[----:B------:R-:W2:Y:S01]  /*13d10*/  LDL.LU.64 R24, [R1+0x16d8] ;  /* 0x0016d80001187983 */ /* 0x000ea20000300a00 */
[----:B---3--:R-:W-:-:S03]  /*13d20*/  IMAD R6, R10, 0x100, R9 ;  /* 0x000001000a067824 */ /* 0x008fc600078e0209 */
[----:B------:R0:W-:Y:S01]  /*13d30*/  STL [R1+0x161c], R4 ;  /* 0x00161c0401007387 */ /* 0x0001e20000100800 */
[----:B------:R-:W-:-:S03]  /*13d40*/  IMAD R0, R0, 0x100, R19 ;  /* 0x0000010000007824 */ /* 0x000fc600078e0213 */
[----:B------:R1:W-:Y:S01]  /*13d50*/  STL [R1+0x1618], R5 ;  /* 0x0016180501007387 */ /* 0x0003e20000100800 */
[----:B0-----:R-:W-:Y:S02]  /*13d60*/  IMAD R4, R18, 0x100, R17 ;  /* 0x0000010012047824 */ /* 0x001fe400078e0211 */
[----:B-1----:R-:W-:Y:S02]  /*13d70*/  IMAD R5, R16, 0x100, R11 ;  /* 0x0000010010057824 */ /* 0x002fe400078e020b */
[----:B------:R-:W-:Y:S01]  /*13d80*/  HMMA.16816.F32 R8, R12, R2, R20 ;  /* 0x000000020c08723c */ /* 0x000fe20000001814 */
[----:B------:R-:W-:Y:S02]  /*13d90*/  F2FP.F16.E4M3.UNPACK_B R12, R6 ;  /* 0x00000006ff0c723e */ /* 0x000fe400020006ff */
[----:B------:R-:W-:Y:S02]  /*13da0*/  F2FP.F16.E4M3.UNPACK_B R13, R5 ;  /* 0x00000005ff0d723e */ /* 0x000fe400020006ff */
[----:B------:R-:W-:-:S02]  /*13db0*/  F2FP.F16.E4M3.UNPACK_B R14, R4 ;  /* 0x00000004ff0e723e */ /* 0x000fc400020006ff */
[----:B------:R-:W-:Y:S01]  /*13dc0*/  F2FP.F16.E4M3.UNPACK_B R15, R0 ;  /* 0x00000000ff0f723e */ /* 0x000fe200020006ff */
[----:B------:R0:W-:Y:S04]  /*13dd0*/  STL [R1+0x15e4], R2 ;  /* 0x0015e40201007387 */ /* 0x0001e80000100800 */
[----:B------:R-:W-:Y:S07]  /*13de0*/  STL [R1+0x15e0], R3 ;  /* 0x0015e00301007387 */ /* 0x000fee0000100800 */
[----:B------:R-:W-:Y:S04]  /*13df0*/  STL.64 [R1+0x2d0], R8 ;  /* 0x0002d00801007387 */ /* 0x000fe80000100a00 */
[----:B------:R-:W-:Y:S01]  /*13e00*/  STL.64 [R1+0x2d8], R10 ;  /* 0x0002d80a01007387 */ /* 0x000fe20000100a00 */
[----:B0-----:R-:W-:-:S02]  /*13e10*/  IMAD.MOV.U32 R2, RZ, RZ, R28 ;  /* 0x000000ffff027224 */ /* 0x001fc400078e001c */
[----:B------:R-:W-:Y:S01]  /*13e20*/  IMAD.MOV.U32 R0, RZ, RZ, R29 ;  /* 0x000000ffff007224 */ /* 0x000fe200078e001d */
[----:B--2---:R-:W-:-:S15]  /*13e30*/  HMMA.16816.F32 R4, R12, R28, R24 ;  /* 0x0000001c0c04723c */ /* 0x004fde0000001818 */
[----:B------:R-:W-:-:S04]  /*13e40*/  NOP ;  /* 0x0000000000007918 */ /* 0x000fc80000000000 */
[----:B------:R0:W-:Y:S04]  /*13e50*/  STL.64 [R1+0x5e0], R4 ;  /* 0x0005e00401007387 */ /* 0x0001e80000100a00 */
[----:B------:R-:W-:Y:S04]  /*13e60*/  STL.64 [R1+0x5e8], R6 ;  /* 0x0005e80601007387 */ /* 0x000fe80000100a00 */
[----:B------:R-:W2:Y:S04]  /*13e70*/  LDL.LU R16, [R1+0x560] ;  /* 0x0005600001107983 */ /* 0x000ea80000300800 */
[----:B------:R-:W2:Y:S04]  /*13e80*/  LDL.LU R17, [R1+0x564] ;  /* 0x0005640001117983 */ /* 0x000ea80000300800 */
[----:B------:R-:W3:Y:S04]  /*13e90*/  LDL.LU R18, [R1+0x568] ;  /* 0x0005680001127983 */ /* 0x000ee80000300800 */
[----:B------:R-:W3:Y:S04]  /*13ea0*/  LDL.LU R19, [R1+0x56c] ;  /* 0x00056c0001137983 */ /* 0x000ee80000300800 */
[----:B------:R-:W4:Y:S04]  /*13eb0*/  LDL.LU R20, [R1+0x580] ;  /* 0x0005800001147983 */ /* 0x000f280000300800 */
[----:B------:R-:W4:Y:S04]  /*13ec0*/  LDL.LU R21, [R1+0x584] ;  /* 0x0005840001157983 */ /* 0x000f280000300800 */
[----:B------:R-:W2:Y:S04]  /*13ed0*/  LDL.LU R22, [R1+0x588] ;  /* 0x0005880001167983 */ /* 0x000ea80000300800 */
[----:B------:R-:W2:Y:S04]  /*13ee0*/  LDL.LU R23, [R1+0x58c] ;  /* 0x00058c0001177983 */ /* 0x000ea80000300800 */
[----:B------:R-:W2:Y:S04]  /*13ef0*/  LDL.64 R28, [R1] ;  /* 0x00000000011c7983 */ /* 0x000ea80000100a00 */
[----:B--2---:R1:W-:Y:S04]  /*13f00*/  STL.64 [R1+0x16b0], R28 ;  /* 0x0016b01c01007387 */ /* 0x0043e80000100a00 */
[----:B------:R-:W2:Y:S04]  /*13f10*/  LDL.LU R24, [R1+0x5a0] ;  /* 0x0005a00001187983 */ /* 0x000ea80000300800 */
[----:B------:R-:W2:Y:S04]  /*13f20*/  LDL.LU R25, [R1+0x5a4] ;  /* 0x0005a40001197983 */ /* 0x000ea80000300800 */
[----:B------:R-:W2:Y:S04]  /*13f30*/  LDL.LU R26, [R1+0x5a8] ;  /* 0x0005a800011a7983 */ /* 0x000ea80000300800 */
[----:B------:R-:W2:Y:S04]  /*13f40*/  LDL.LU R27, [R1+0x5ac] ;  /* 0x0005ac00011b7983 */ /* 0x000ea80000300800 */
[----:B0-----:R-:W3:Y:S04]  /*13f50*/  LDL.64 R4, [R1+0x10] ;  /* 0x0000100001047983 */ /* 0x001ee80000100a00 */
[----:B-1----:R-:W3:Y:S04]  /*13f60*/  LDL.64 R28, [R1+0x8] ;  /* 0x00000800011c7983 */ /* 0x002ee80000100a00 */
        /* <DEDUP_REMOVED lines=18> */
[----:B------:R-:W-:Y:S04]  /*14090*/  STL.64 [R1+0x1680], R22 ;  /* 0x0016801601007387 */ /* 0x000fe80000100a00 */
[----:B----4-:R0:W-:Y:S04]  /*140a0*/  STL.64 [R1+0x1678], R20 ;  /* 0x0016781401007387 */ /* 0x0101e80000100a00 */
[----:B0-----:R-:W4:Y:S04]  /*140b0*/  LDL.LU R20, [R1+0x590] ;  /* 0x0005900001147983 */ /* 0x001f280000300800 */
[----:B------:R-:W4:Y:S04]  /*140c0*/  LDL.LU R21, [R1+0x594] ;  /* 0x0005940001157983 */ /* 0x000f280000300800 */
        /* <DEDUP_REMOVED lines=12> */
[----:B--2---:R-:W-:Y:S03]  /*14190*/  HMMA.16816.F32 R24, R12, R4, R24 ;  /* 0x000000040c18723c */ /* 0x004fe60000001818 */
[----:B---3--:R-:W-:Y:S04]  /*141a0*/  STL.64 [R1+0x1640], R10 ;  /* 0x0016400a01007387 */ /* 0x008fe80000100a00 */
[----:B------:R0:W-:Y:S04]  /*141b0*/  STL.64 [R1+0x1638], R8 ;  /* 0x0016380801007387 */ /* 0x0001e80000100a00 */
[----:B0-----:R-:W2:Y:S04]  /*141c0*/  LDL.LU R8, [R1+0x550] ;  /* 0x0005500001087983 */ /* 0x001ea80000300800 */
[----:B------:R-:W2:Y:S04]  /*141d0*/  LDL.LU R9, [R1+0x554] ;  /* 0x0005540001097983 */ /* 0x000ea80000300800 */
[----:B------:R-:W2:Y:S04]  /*141e0*/  LDL.LU R10, [R1+0x558] ;  /* 0x00055800010a7983 */ /* 0x000ea80000300800 */
[----:B------:R-:W2:Y:S04]  /*141f0*/  LDL.LU R11, [R1+0x55c] ;  /* 0x00055c00010b7983 */ /* 0x000ea80000300800 */
[----:B------:R-:W-:Y:S04]  /*14200*/  STL [R1+0x1620], R2 ;  /* 0x0016200201007387 */ /* 0x000fe80000100800 */
[----:B------:R-:W-:Y:S04]  /*14210*/  STL.64 [R1+0x5d0], R24 ;  /* 0x0005d01801007387 */ /* 0x000fe80000100a00 */
[----:B------:R0:W-:Y:S04]  /*14220*/  STL.64 [R1+0x5d8], R26 ;  /* 0x0005d81a01007387 */ /* 0x0001e80000100a00 */
[----:B0-----:R-:W3:Y:S04]  /*14230*/  LDL.LU.64 R26, [R1+0x16d0] ;  /* 0x0016d000011a7983 */ /* 0x001ee80000300a00 */
[----:B------:R-:W3:Y:S01]  /*14240*/  LDL.LU.64 R24, [R1+0x16c8] ;  /* 0x0016c80001187983 */ /* 0x000ee20000300a00 */
[----:B------:R-:W-:-:S02]  /*14250*/  IMAD.MOV.U32 R3, RZ, RZ, R5 ;  /* 0x000000ffff037224 */ /* 0x000fc400078e0005 */
[----:B------:R-:W-:Y:S02]  /*14260*/  IMAD.MOV.U32 R5, RZ, RZ, R28 ;  /* 0x000000ffff057224 */ /* 0x000fe400078e001c */
[----:B------:R-:W-:Y:S01]  /*14270*/  IMAD.MOV.U32 R6, RZ, RZ, R29 ;  /* 0x000000ffff067224 */ /* 0x000fe200078e001d */
[----:B---3--:R-:W-:-:S15]  /*14280*/  HMMA.16816.F32 R24, R12, R28, R24 ;  /* 0x0000001c0c18723c */ /* 0x008fde0000001818 */
[----:B------:R-:W-:-:S04]  /*14290*/  NOP ;  /* 0x0000000000007918 */ /* 0x000fc80000000000 */
[----:B------:R-:W-:Y:S04]  /*142a0*/  STL.64 [R1+0x5c0], R24 ;  /* 0x0005c01801007387 */ /* 0x000fe80000100a00 */
[----:B------:R0:W-:Y:S04]  /*142b0*/  STL.64 [R1+0x5c8], R26 ;  /* 0x0005c81a01007387 */ /* 0x0001e80000100a00 */
[----:B0-----:R-:W3:Y:S04]  /*142c0*/  LDL.LU.64 R26, [R1+0x16c0] ;  /* 0x0016c000011a7983 */ /* 0x001ee80000300a00 */
[----:B------:R-:W3:Y:S04]  /*142d0*/  LDL.LU.64 R24, [R1+0x16b8] ;  /* 0x0016b80001187983 */ /* 0x000ee80000300a00 */
[----:B------:R-:W3:Y:S01]  /*142e0*/  LDL.LU.64 R28, [R1+0x16b0] ;  /* 0x0016b000011c7983 */ /* 0x000ee20000300a00 */
[----:B------:R-:W-:Y:S01]  /*142f0*/  IMAD.MOV.U32 R7, RZ, RZ, R4 ;  /* 0x000000ffff077224 */ /* 0x000fe200078e0004 */
[----:B---3--:R-:W-:Y:S01]  /*14300*/  HMMA.16816.F32 R24, R12, R28, R24 ;  /* 0x0000001c0c18723c */ /* 0x008fe20000001818 */
[----:B------:R-:W-:-:S02]  /*14310*/  IMAD.MOV.U32 R2, RZ, RZ, R28 ;  /* 0x000000ffff027224 */ /* 0x000fc400078e001c */
[----:B------:R-:W-:-:S15]  /*14320*/  IMAD.MOV.U32 R4, RZ, RZ, R29 ;  /* 0x000000ffff047224 */ /* 0x000fde00078e001d */
[----:B------:R-:W-:Y:S01]  /*14330*/  NOP ;  /* 0x0000000000007918 */ /* 0x000fe20000000000 */
[----:B------:R-:W-:Y:S04]  /*14340*/  STL.64 [R1+0x5b0], R24 ;  /* 0x0005b01801007387 */ /* 0x000fe80000100a00 */
[----:B------:R0:W-:Y:S04]  /*14350*/  STL.64 [R1+0x5b8], R26 ;  /* 0x0005b81a01007387 */ /* 0x0001e80000100a00 */
[----:B0-----:R-:W3:Y:S04]  /*14360*/  LDL.LU.64 R26, [R1+0x16a8] ;  /* 0x0016a800011a7983 */ /* 0x001ee80000300a00 */
[----:B------:R-:W3:Y:S04]  /*14370*/  LDL.LU.64 R24, [R1+0x16a0] ;  /* 0x0016a00001187983 */ /* 0x000ee80000300a00 */
[----:B------:R-:W3:Y:S02]  /*14380*/  LDL.LU.64 R28, [R1+0x1698] ;  /* 0x00169800011c7983 */ /* 0x000ee40000300a00 */
[----:B---3--:R-:W-:-:S15]  /*14390*/  HMMA.16816.F32 R24, R12, R28, R24 ;  /* 0x0000001c0c18723c */ /* 0x008fde0000001818 */
[----:B------:R-:W-:-:S04]  /*143a0*/  NOP ;  /* 0x0000000000007918 */ /* 0x000fc80000000000 */
[----:B------:R-:W-:Y:S04]  /*143b0*/  STL.64 [R1+0x5a0], R24 ;  /* 0x0005a01801007387 */ /* 0x000fe80000100a00 */
[----:B------:R0:W-:Y:S04]  /*143c0*/  STL.64 [R1+0x5a8], R26 ;  /* 0x0005a81a01007387 */ /* 0x0001e80000100a00 */
[----:B0-----:R-:W4:Y:S04]  /*143d0*/  LDL.LU.64 R26, [R1+0x1690] ;  /* 0x00169000011a7983 */ /* 0x001f280000300a00 */
[----:B------:R-:W3:Y:S04]  /*143e0*/  LDL.LU.64 R24, [R1+0x1688] ;  /* 0x0016880001187983 */ /* 0x000ee80000300a00 */
[----:B------:R-:W-:Y:S04]  /*143f0*/  STL [R1+0x15e8], R28 ;  /* 0x0015e81c01007387 */ /* 0x000fe80000100800 */
[----:B------:R-:W-:Y:S01]  /*14400*/  STL [R1+0x15c8], R29 ;  /* 0x0015c81d01007387 */ /* 0x000fe20000100800 */
[----:B----4-:R-:W-:-:S15]  /*14410*/  HMMA.16816.F32 R20, R12, R26, R20 ;  /* 0x0000001a0c14723c */ /* 0x010fde0000001814 */
        /* <DEDUP_REMOVED lines=10> */
[----:B------:R-:W4:Y:S04]  /*144c0*/  LDL.LU.64 R20, [R1+0x1668] ;  /* 0x0016680001147983 */ /* 0x000f280000300a00 */
        /* <DEDUP_REMOVED lines=17> */
[----:B------:R-:W3:Y:S04]  /*145e0*/  LDL.LU.64 R16, [R1+0x1648] ;  /* 0x0016480001107983 */ /* 0x000ee80000300a00 */
[----:B------:R-:W-:Y:S04]  /*145f0*/  STL.64 [R1+0x1538], R22 ;  /* 0x0015381601007387 */ /* 0x000fe80000100a00 */
[----:B------:R0:W-:Y:S04]  /*14600*/  STL.64 [R1+0x1530], R20 ;  /* 0x0015301401007387 */ /* 0x0001e80000100a00 */
[----:B0-----:R-:W4:Y:S04]  /*14610*/  LDL.LU R20, [R1+0x530] ;  /* 0x0005300001147983 */ /* 0x001f280000300800 */
[----:B------:R-:W4:Y:S04]  /*14620*/  LDL.LU R21, [R1+0x534] ;  /* 0x0005340001157983 */ /* 0x000f280000300800 */
[----:B------:R-:W4:Y:S04]  /*14630*/  LDL.LU R22, [R1+0x538] ;  /* 0x0005380001167983 */ /* 0x000f280000300800 */
[----:B------:R-:W4:Y:S01]  /*14640*/  LDL.LU R23, [R1+0x53c] ;  /* 0x00053c0001177983 */ /* 0x000f220000300800 */
        /* <DEDUP_REMOVED lines=10> */
[----:B0-----:R-:W4:Y:S04]  /*146f0*/  LDL.LU.64 R10, [R1+0x1630] ;  /* 0x00163000010a7983 */ /* 0x001f280000300a00 */
[----:B------:R-:W2:Y:S04]  /*14700*/  LDL.LU.64 R8, [R1+0x1628] ;  /* 0x0016280001087983 */ /* 0x000ea80000300a00 */
[----:B------:R-:W-:Y:S04]  /*14710*/  STL.64 [R1+0x1548], R18 ;  /* 0x0015481201007387 */ /* 0x000fe80000100a00 */
[----:B------:R2:W-:Y:S01]  /*14720*/  STL.64 [R1+0x1540], R16 ;  /* 0x0015401001007387 */ /* 0x0005e20000100a00 */
[C---:B----4-:R-:W-:Y:S08]  /*14730*/  HMMA.16816.F32 R20, R12.reuse, R10, R20 ;  /* 0x0000000a0c14723c */ /* 0x050ff00000001814 */
[----:B--2---:R-:W-:Y:S11]  /*14740*/  HMMA.16816.F32 R16, R12, R8, R24 ;  /* 0x000000080c10723c */ /* 0x004ff60000001818 */
        /* <DEDUP_REMOVED lines=8> */
[----:B---3--:R0:W-:Y:S04]  /*147d0*/  STL.64 [R1+0x1568], R22 ;  /* 0x0015681601007387 */ /* 0x0081e80000100a00 */
[----:B--2---:R-:W-:Y:S04]  /*147e0*/  STL.64 [R1+0x1560], R20 ;  /* 0x0015601401007387 */ /* 0x004fe80000100a00 */
[----:B------:R-:W2:Y:S04]  /*147f0*/  LDL.LU R24, [R1+0x4b0] ;  /* 0x0004b00001187983 */ /* 0x000ea80000300800 */
[----:B------:R-:W2:Y:S04]  /*14800*/  LDL.LU R25, [R1+0x4b4] ;  /* 0x0004b40001197983 */ /* 0x000ea80000300800 */
[----:B------:R-:W3:Y:S04]  /*14810*/  LDL.LU R26, [R1+0x4b8] ;  /* 0x0004b800011a7983 */ /* 0x000ee80000300800 */
[----:B------:R-:W3:Y:S01]  /*14820*/  LDL.LU R27, [R1+0x4bc] ;  /* 0x0004bc00011b7983 */ /* 0x000ee20000300800 */
[----:B0-----:R-:W-:-:S02]  /*14830*/  IMAD.MOV.U32 R22, RZ, RZ, R2 ;  /* 0x000000ffff167224 */ /* 0x001fc400078e0002 */
[----:B------:R-:W-:Y:S01]  /*14840*/  IMAD.MOV.U32 R23, RZ, RZ, R4 ;  /* 0x000000ffff177224 */ /* 0x000fe200078e0004 */
[----:B---3--:R-:W-:Y:S04]  /*14850*/  STL.64 [R1+0x1578], R26 ;  /* 0x0015781a01007387 */ /* 0x008fe80000100a00 */
[----:B--2---:R0:W-:Y:S04]  /*14860*/  STL.64 [R1+0x1570], R24 ;  /* 0x0015701801007387 */ /* 0x0041e80000100a00 */
[----:B------:R-:W2:Y:S04]  /*14870*/  LDL.LU R2, [R1+0x1620] ;  /* 0x0016200001027983 */ /* 0x000ea80000300800 */
[----:B------:R-:W3:Y:S04]  /*14880*/  LDL.LU R4, [R1+0x161c] ;  /* 0x00161c0001047983 */ /* 0x000ee80000300800 */
[----:B------:R-:W-:Y:S04]  /*14890*/  STL.64 [R1+0x1580], R22 ;  /* 0x0015801601007387 */ /* 0x000fe80000100a00 */
[----:B0-----:R-:W4:Y:S04]  /*148a0*/  LDL.LU R24, [R1+0x4c0] ;  /* 0x0004c00001187983 */ /* 0x001f280000300800 */
[----:B------:R-:W4:Y:S04]  /*148b0*/  LDL.LU R25, [R1+0x4c4] ;  /* 0x0004c40001197983 */ /* 0x000f280000300800 */
[----:B------:R-:W2:Y:S04]  /*148c0*/  LDL.LU R26, [R1+0x4c8] ;  /* 0x0004c800011a7983 */ /* 0x000ea80000300800 */
[----:B------:R-:W2:Y:S01]  /*148d0*/  LDL.LU R27, [R1+0x4cc] ;  /* 0x0004cc00011b7983 */ /* 0x000ea20000300800 */
[----:B------:R-:W-:-:S02]  /*148e0*/  IMAD.MOV.U32 R20, RZ, RZ, R5 ;  /* 0x000000ffff147224 */ /* 0x000fc400078e0005 */
[----:B------:R-:W-:Y:S01]  /*148f0*/  IMAD.MOV.U32 R21, RZ, RZ, R6 ;  /* 0x000000ffff157224 */ /* 0x000fe200078e0006 */
[----:B--2---:R-:W-:Y:S04]  /*14900*/  STL.64 [R1+0x1590], R26 ;  /* 0x0015901a01007387 */ /* 0x004fe80000100a00 */
[----:B----4-:R0:W-:Y:S04]  /*14910*/  STL.64 [R1+0x1588], R24 ;  /* 0x0015881801007387 */ /* 0x0101e80000100a00 */
[----:B------:R-:W3:Y:S04]  /*14920*/  LDL.LU R5, [R1+0x1618] ;  /* 0x0016180001057983 */ /* 0x000ee80000300800 */
[----:B------:R-:W2:Y:S04]  /*14930*/  LDL.LU R6, [R1+0x1614] ;  /* 0x0016140001067983 */ /* 0x000ea80000300800 */
[----:B------:R1:W-:Y:S04]  /*14940*/  STL.64 [R1+0x1598], R20 ;  /* 0x0015981401007387 */ /* 0x0003e80000100a00 */
[----:B0-----:R-:W4:Y:S04]  /*14950*/  LDL.LU R24, [R1+0x4d0] ;  /* 0x0004d00001187983 */ /* 0x001f280000300800 */
[----:B------:R-:W4:Y:S04]  /*14960*/  LDL.LU R25, [R1+0x4d4] ;  /* 0x0004d40001197983 */ /* 0x000f280000300800 */
[----:B------:R-:W2:Y:S04]  /*14970*/  LDL.LU R26, [R1+0x4d8] ;  /* 0x0004d800011a7983 */ /* 0x000ea80000300800 */
[----:B------:R-:W2:Y:S01]  /*14980*/  LDL.LU R27, [R1+0x4dc] ;  /* 0x0004dc00011b7983 */ /* 0x000ea20000300800 */
[----:B-1----:R-:W-:-:S02]  /*14990*/  IMAD.MOV.U32 R20, RZ, RZ, R2 ;  /* 0x000000ffff147224 */ /* 0x002fc400078e0002 */
[----:B------:R-:W-:Y:S02]  /*149a0*/  IMAD.MOV.U32 R22, RZ, RZ, R7 ;  /* 0x000000ffff167224 */ /* 0x000fe400078e0007 */
[----:B------:R-:W-:Y:S01]  /*149b0*/  IMAD.MOV.U32 R23, RZ, RZ, R3 ;  /* 0x000000ffff177224 */ /* 0x000fe200078e0003 */
[----:B--2---:R-:W-:Y:S04]  /*149c0*/  STL.64 [R1+0x15a8], R26 ;  /* 0x0015a81a01007387 */ /* 0x004fe80000100a00 */
[----:B----4-:R0:W-:Y:S04]  /*149d0*/  STL.64 [R1+0x15a0], R24 ;  /* 0x0015a01801007387 */ /* 0x0101e80000100a00 */
[----:B------:R-:W2:Y:S04]  /*149e0*/  LDL.LU R7, [R1+0x1610] ;  /* 0x0016100001077983 */ /* 0x000ea80000300800 */
[----:B------:R1:W-:Y:S04]  /*149f0*/  STL [R1+0x15ec], R20 ;  /* 0x0015ec1401007387 */ /* 0x0003e80000100800 */
[----:B------:R4:W-:Y:S04]  /*14a00*/  STL.64 [R1+0x15b0], R22 ;  /* 0x0015b01601007387 */ /* 0x0009e80000100a00 */
[----:B0-----:R-:W2:Y:S04]  /*14a10*/  LDL.LU R24, [R1+0x4e0] ;  /* 0x0004e00001187983 */ /* 0x001ea80000300800 */
[----:B------:R-:W2:Y:S04]  /*14a20*/  LDL.LU R25, [R1+0x4e4] ;  /* 0x0004e40001197983 */ /* 0x000ea80000300800 */
[----:B------:R-:W2:Y:S04]  /*14a30*/  LDL.LU R26, [R1+0x4e8] ;  /* 0x0004e800011a7983 */ /* 0x000ea80000300800 */
[----:B------:R-:W2:Y:S04]  /*14a40*/  LDL.LU R27, [R1+0x4ec] ;  /* 0x0004ec00011b7983 */ /* 0x000ea80000300800 */
[----:B-1----:R-:W2:Y:S04]  /*14a50*/  LDL.LU R20, [R1+0xb30] ;  /* 0x000b300001147983 */ /* 0x002ea80000300800 */
[----:B------:R-:W2:Y:S04]  /*14a60*/  LDL.LU R29, [R1+0xb2c] ;  /* 0x000b2c00011d7983 */ /* 0x000ea80000300800 */
[----:B------:R-:W2:Y:S04]  /*14a70*/  LDL.LU R28, [R1+0xb38] ;  /* 0x000b3800011c7983 */ /* 0x000ea80000300800 */
[----:B----4-:R-:W4:Y:S04]  /*14a80*/  LDL.LU R23, [R1+0xb34] ;  /* 0x000b340001177983 */ /* 0x010f280000300800 */
[----:B------:R-:W2:Y:S04]  /*14a90*/  LDL.LU R2, [R1+0xb40] ;  /* 0x000b400001027983 */ /* 0x000ea80000300800 */
[----:B------:R-:W4:Y:S01]  /*14aa0*/  LDL.LU R22, [R1+0xb3c] ;  /* 0x000b3c0001167983 */ /* 0x000f220000300800 */
[----:B------:R-:W-:-:S03]  /*14ab0*/  IMAD.MOV.U32 R21, RZ, RZ, R0 ;  /* 0x000000ffff157224 */ /* 0x000fc600078e0000 */
[----:B----4-:R-:W-:Y:S04]  /*14ac0*/  STL.64 [R1+0x15f8], R22 ;  /* 0x0015f81601007387 */ /* 0x010fe80000100a00 */
[----:B--2---:R0:W-:Y:S04]  /*14ad0*/  STL.64 [R1+0x15f0], R20 ;  /* 0x0015f01401007387 */ /* 0x0041e80000100a00 */
[----:B0-----:R-:W2:Y:S04]  /*14ae0*/  LDL.LU R20, [R1+0x500] ;  /* 0x0005000001147983 */ /* 0x001ea80000300800 */
[----:B------:R-:W2:Y:S04]  /*14af0*/  LDL.LU R21, [R1+0x504] ;  /* 0x0005040001157983 */ /* 0x000ea80000300800 */
[----:B------:R-:W4:Y:S04]  /*14b00*/  LDL.LU R22, [R1+0x508] ;  /* 0x0005080001167983 */ /* 0x000f280000300800 */
[----:B------:R-:W4:Y:S04]  /*14b10*/  LDL.LU R23, [R1+0x50c] ;  /* 0x00050c0001177983 */ /* 0x000f280000300800 */
[----:B----4-:R-:W-:Y:S04]  /*14b20*/  STL.64 [R1+0x1608], R22 ;  /* 0x0016081601007387 */ /* 0x010fe80000100a00 */
[----:B--2---:R0:W-:Y:S04]  /*14b30*/  STL.64 [R1+0x1600], R20 ;  /* 0x0016001401007387 */ /* 0x0041e80000100a00 */
[----:B0-----:R-:W2:Y:S04]  /*14b40*/  LDL.LU R20, [R1+0x510] ;  /* 0x0005100001147983 */ /* 0x001ea80000300800 */
[----:B------:R-:W2:Y:S04]  /*14b50*/  LDL.LU R21, [R1+0x514] ;  /* 0x0005140001157983 */ /* 0x000ea80000300800 */
[----:B------:R-:W2:Y:S04]  /*14b60*/  LDL.LU R22, [R1+0x518] ;  /* 0x0005180001167983 */ /* 0x000ea80000300800 */
[----:B------:R-:W2:Y:S04]  /*14b70*/  LDL.LU R23, [R1+0x51c] ;  /* 0x00051c0001177983 */ /* 0x000ea80000300800 */
[----:B------:R-:W4:Y:S04]  /*14b80*/  LDL.LU R3, [R1+0xb48] ;  /* 0x000b480001037983 */ /* 0x000f280000300800 */
[----:B------:R-:W4:Y:S04]  /*14b90*/  LDL.LU R0, [R1+0xb44] ;  /* 0x000b440001007983 */ /* 0x000f280000300800 */
        /* <DEDUP_REMOVED lines=44> */
[----:B------:R-:W3:Y:S04]  /*14e60*/  LDL.LU R28, [R1+0x15e8] ;  /* 0x0015e800011c7983 */ /* 0x000ee80000300800 */
[----:B------:R-:W2:Y:S04]  /*14e70*/  LDL.LU R2, [R1+0x15e4] ;  /* 0x0015e40001027983 */ /* 0x000ea80000300800 */
[----:B------:R-:W2:Y:S02]  /*14e80*/  LDL.LU R3, [R1+0x15e0] ;  /* 0x0015e00001037983 */ /* 0x000ea40000300800 */
[----:B--2---:R-:W-:Y:S02]  /*14e90*/  HMMA.16816.F32 R12, R12, R2, R24 ;  /* 0x000000020c0c723c */ /* 0x004fe40000001818 */
[----:B------:R-:W2:Y:S04]  /*14ea0*/  LDL.LU.64 R26, [R1+0x15d8] ;  /* 0x0015d800011a7983 */ /* 0x000ea80000300a00 */
[----:B------:R-:W2:Y:S04]  /*14eb0*/  LDL.LU.64 R24, [R1+0x15d0] ;  /* 0x0015d00001187983 */ /* 0x000ea80000300a00 */
[----:B------:R-:W-:Y:S04]  /*14ec0*/  STL [R1+0x14c8], R2 ;  /* 0x0014c80201007387 */ /* 0x000fe80000100800 */
[----:B------:R-:W-:Y:S05]  /*14ed0*/  STL [R1+0x14c4], R3 ;  /* 0x0014c40301007387 */ /* 0x000fea0000100800 */
[----:B------:R0:W-:Y:S04]  /*14ee0*/  STL.64 [R1+0x2c0], R12 ;  /* 0x0002c00c01007387 */ /* 0x0001e80000100a00 */
[----:B------:R1:W-:Y:S01]  /*14ef0*/  STL.64 [R1+0x2c8], R14 ;  /* 0x0002c80e01007387 */ /* 0x0003e20000100a00 */
[----:B0-----:R-:W-:-:S02]  /*14f00*/  F2FP.F16.E4M3.UNPACK_B R12, R29 ;  /* 0x0000001dff0c723e */ /* 0x001fc400020006ff */
[----:B------:R-:W-:Y:S01]  /*14f10*/  F2FP.F16.E4M3.UNPACK_B R13, R23 ;  /* 0x00000017ff0d723e */ /* 0x000fe200020006ff */
[----:B------:R-:W3:Y:S01]  /*14f20*/  LDL.LU R29, [R1+0x15c8] ;  /* 0x0015c800011d7983 */ /* 0x000ee20000300800 */
        /* <DEDUP_REMOVED lines=21> */
[----:B------:R-:W3:Y:S04]  /*15080*/  LDL.LU.64 R26, [R1+0x1578] ;  /* 0x00157800011a7983 */ /* 0x000ee80000300a00 */
[----:B------:R-:W3:-:S13]  /*15090*/  LDL.LU.64 R24, [R1+0x1570] ;  /* 0x0015700001187983 */ /* 0x000eda0000300a00 */
        /* <DEDUP_REMOVED lines=8> */
[----:B0-----:R-:W3:Y:S04]  /*15120*/  LDL.LU.64 R26, [R1+0x1558] ;  /* 0x00155800011a7983 */ /* 0x001ee80000300a00 */
[----:B------:R-:W2:Y:S04]  /*15130*/  LDL.LU.64 R24, [R1+0x1550] ;  /* 0x0015500001187983 */ /* 0x000ea80000300a00 */
[----:B------:R-:W-:Y:S01]  /*15140*/  STL.64 [R1+0x1498], R28 ;  /* 0x0014981c01007387 */ /* 0x000fe20000100a00 */
[C---:B---3--:R-:W-:Y:S08]  /*15150*/  HMMA.16816.F32 R16, R12.reuse, R26, R16 ;  /* 0x0000001a0c10723c */ /* 0x048ff00000001810 */
[C---:B--2---:R-:W-:Y:S11]  /*15160*/  HMMA.16816.F32 R20, R12.reuse, R24, R20 ;  /* 0x000000180c14723c */ /* 0x044ff60000001814 */
        /* <DEDUP_REMOVED lines=9> */
[----:B------:R4:W-:Y:S02]  /*15200*/  STL.64 [R1+0x1488], R24 ;  /* 0x0014881801007387 */ /* 0x0009e40000100a00 */
[C---:B----4-:R-:W-:Y:S08]  /*15210*/  HMMA.16816.F32 R24, R12.reuse, R22, R4 ;  /* 0x000000160c18723c */ /* 0x050ff00000001804 */
[C---:B--2---:R-:W-:Y:S11]  /*15220*/  HMMA.16816.F32 R4, R12.reuse, R20, R8 ;  /* 0x000000140c04723c */ /* 0x044ff60000001808 */
[----:B------:R0:W-:Y:S04]  /*15230*/  STL.64 [R1+0x480], R24 ;  /* 0x0004801801007387 */ /* 0x0001e80000100a00 */
[----:B------:R1:W-:Y:S04]  /*15240*/  STL.64 [R1+0x488], R26 ;  /* 0x0004881a01007387 */ /* 0x0003e80000100a00 */
[----:B0-----:R-:W2:Y:S04]  /*15250*/  LDL.LU R24, [R1+0x3e0] ;  /* 0x0003e00001187983 */ /* 0x001ea80000300800 */
[----:B------:R0:W-:Y:S04]  /*15260*/  STL.64 [R1+0x470], R4 ;  /* 0x0004700401007387 */ /* 0x0001e80000100a00 */
[----:B------:R4:W-:Y:S04]  /*15270*/  STL.64 [R1+0x478], R6 ;  /* 0x0004780601007387 */ /* 0x0009e80000100a00 */
[----:B------:R-:W2:Y:S04]  /*15280*/  LDL.LU R25, [R1+0x3e4] ;  /* 0x0003e40001197983 */ /* 0x000ea80000300800 */
[----:B-1----:R-:W2:Y:S04]  /*15290*/  LDL.LU R26, [R1+0x3e8] ;  /* 0x0003e800011a7983 */ /* 0x002ea80000300800 */
[----:B------:R-:W2:Y:S04]  /*152a0*/  LDL.LU R27, [R1+0x3ec] ;  /* 0x0003ec00011b7983 */ /* 0x000ea80000300800 */
[----:B0-----:R-:W2:Y:S04]  /*152b0*/  LDL.LU R4, [R1+0x430] ;  /* 0x0004300001047983 */ /* 0x001ea80000300800 */
[----:B------:R-:W2:Y:S04]  /*152c0*/  LDL.LU R5, [R1+0x434] ;  /* 0x0004340001057983 */ /* 0x000ea80000300800 */
[----:B----4-:R-:W4:Y:S04]  /*152d0*/  LDL.LU R6, [R1+0x438] ;  /* 0x0004380001067983 */ /* 0x010f280000300800 */
[----:B------:R-:W4:Y:S04]  /*152e0*/  LDL.LU R7, [R1+0x43c] ;  /* 0x00043c0001077983 */ /* 0x000f280000300800 */
        /* <DEDUP_REMOVED lines=10> */
[----:B----4-:R-:W-:Y:S04]  /*15390*/  STL.64 [R1+0x1508], R6 ;  /* 0x0015080601007387 */ /* 0x010fe80000100a00 */
[----:B------:R0:W-:Y:S04]  /*153a0*/  STL.64 [R1+0x1500], R4 ;  /* 0x0015000401007387 */ /* 0x0001e80000100a00 */
[----:B0-----:R-:W4:Y:S04]  /*153b0*/  LDL.LU R4, [R1+0x440] ;  /* 0x0004400001047983 */ /* 0x001f280000300800 */
[----:B------:R-:W4:Y:S04]  /*153c0*/  LDL.LU R5, [R1+0x444] ;  /* 0x0004440001057983 */ /* 0x000f280000300800 */
[----:B------:R-:W4:Y:S04]  /*153d0*/  LDL.LU R6, [R1+0x448] ;  /* 0x0004480001067983 */ /* 0x000f280000300800 */
[----:B------:R-:W4:Y:S04]  /*153e0*/  LDL.LU R7, [R1+0x44c] ;  /* 0x00044c0001077983 */ /* 0x000f280000300800 */
[----:B------:R-:W2:Y:S04]  /*153f0*/  LDL.LU R2, [R1+0xb58] ;  /* 0x000b580001027983 */ /* 0x000ea80000300800 */
[----:B--2---:R0:W-:Y:S04]  /*15400*/  STL [R1+0x14cc], R2 ;  /* 0x0014cc0201007387 */ /* 0x0041e80000100800 */
[----:B0-----:R-:W2:Y:S04]  /*15410*/  LDL.LU R2, [R1+0xb50] ;  /* 0x000b500001027983 */ /* 0x001ea80000300800 */
        /* <DEDUP_REMOVED lines=21> */
[----:B------:R-:W2:Y:S04]  /*15570*/  LDL.64 R28, [R1+0x8] ;  /* 0x00000800011c7983 */ /* 0x000ea80000100a00 */
[----:B------:R0:W-:Y:S04]  /*15580*/  STL.64 [R1+0x1470], R22 ;  /* 0x0014701601007387 */ /* 0x0001e80000100a00 */
[----:B0-----:R-:W2:Y:S04]  /*15590*/  LDL.64 R22, [R1+0x10] ;  /* 0x0000100001167983 */ /* 0x001ea80000100a00 */
[----:B------:R0:W-:Y:S04]  /*155a0*/  STL.64 [R1+0x1468], R20 ;  /* 0x0014681401007387 */ /* 0x0001e80000100a00 */
[----:B0-----:R-:W2:Y:S04]  /*155b0*/  LDL.64 R20, [R1+0x18] ;  /* 0x0000180001147983 */ /* 0x001ea80000100a00 */
        /* <DEDUP_REMOVED lines=9> */
[----:B------:R-:W3:Y:S04]  /*15650*/  LDL.LU.64 R8, [R1+0x1510] ;  /* 0x0015100001087983 */ /* 0x000ee80000300a00 */
[----:B------:R-:W-:Y:S04]  /*15660*/  STL.64 [R1+0x1450], R18 ;  /* 0x0014501201007387 */ /* 0x000fe80000100a00 */
[----:B------:R0:W-:Y:S04]  /*15670*/  STL.64 [R1+0x1448], R16 ;  /* 0x0014481001007387 */ /* 0x0001e80000100a00 */
[----:B0-----:R-:W2:Y:S04]  /*15680*/  LDL.LU R16, [R1+0x3f0] ;  /* 0x0003f00001107983 */ /* 0x001ea80000300800 */
[----:B------:R-:W2:Y:S04]  /*15690*/  LDL.LU R17, [R1+0x3f4] ;  /* 0x0003f40001117983 */ /* 0x000ea80000300800 */
[----:B------:R-:W2:Y:S04]  /*156a0*/  LDL.LU R18, [R1+0x3f8] ;  /* 0x0003f80001127983 */ /* 0x000ea80000300800 */
[----:B------:R-:W2:Y:S01]  /*156b0*/  LDL.LU R19, [R1+0x3fc] ;  /* 0x0003fc0001137983 */ /* 0x000ea20000300800 */
        /* <DEDUP_REMOVED lines=29> */
[----:B------:R-:W2:Y:S04]  /*15890*/  LDL.LU.64 R24, [R1+0x14d0] ;  /* 0x0014d00001187983 */ /* 0x000ea80000300a00 */
[----:B------:R0:W-:Y:S04]  /*158a0*/  STL.64 [R1+0x1408], R6 ;  /* 0x0014080601007387 */ /* 0x0001e80000100a00 */
[----:B0-----:R-:W3:Y:S04]  /*158b0*/  LDL.LU R7, [R1+0xb4c] ;  /* 0x000b4c0001077983 */ /* 0x001ee80000300800 */
[----:B------:R-:W2:Y:S04]  /*158c0*/  LDL.LU R6, [R1+0xb54] ;  /* 0x000b540001067983 */ /* 0x000ea80000300800 */
[----:B------:R0:W-:Y:S04]  /*158d0*/  STL.64 [R1+0x1400], R4 ;  /* 0x0014000401007387 */ /* 0x0001e80000100a00 */
[----:B0-----:R-:W2:Y:S04]  /*158e0*/  LDL.LU R5, [R1+0xb5c] ;  /* 0x000b5c0001057983 */ /* 0x001ea80000300800 */
[----:B------:R-:W4:Y:S01]  /*158f0*/  LDL.LU R4, [R1+0xb64] ;  /* 0x000b640001047983 */ /* 0x000f220000300800 */
[----:B---3--:R-:W-:-:S03]  /*15900*/  IMAD R7, R7, 0x100, R2 ;  /* 0x0000010007077824 */ /* 0x008fc600078e0202 */
[----:B------:R-:W3:Y:S01]  /*15910*/  LDL.LU R2, [R1+0x14cc] ;  /* 0x0014cc0001027983 */ /* 0x000ee20000300800 */
[----:B--2---:R-:W-:Y:S02]  /*15920*/  IMAD R5, R5, 0x100, R3 ;  /* 0x0000010005057824 */ /* 0x004fe400078e0203 */
[----:B---3--:R-:W-:Y:S02]  /*15930*/  IMAD R6, R6, 0x100, R2 ;  /* 0x0000010006067824 */ /* 0x008fe400078e0202 */
[----:B------:R-:W2:Y:S04]  /*15940*/  LDL.LU R2, [R1+0x14c8] ;  /* 0x0014c80001027983 */ /* 0x000ea80000300800 */
[----:B------:R-:W2:Y:S01]  /*15950*/  LDL.LU R3, [R1+0x14c4] ;  /* 0x0014c40001037983 */ /* 0x000ea20000300800 */
[----:B----4-:R-:W-:-:S03]  /*15960*/  IMAD R4, R4, 0x100, R0 ;  /* 0x0000010004047824 */ /* 0x010fc600078e0200 */
[----:B------:R-:W3:Y:S01]  /*15970*/  LDL.LU R0, [R1+0x14c0] ;  /* 0x0014c00001007983 */ /* 0x000ee20000300800 */
[----:B--2---:R-:W-:Y:S03]  /*15980*/  HMMA.16816.F32 R12, R12, R2, R24 ;  /* 0x000000020c0c723c */ /* 0x004fe60000001818 */
[----:B------:R-:W2:Y:S04]  /*15990*/  LDL.LU.64 R26, [R1+0x14b8] ;  /* 0x0014b800011a7983 */ /* 0x000ea80000300a00 */
[----:B------:R-:W2:Y:S04]  /*159a0*/  LDL.LU.64 R24, [R1+0x14b0] ;  /* 0x0014b00001187983 */ /* 0x000ea80000300a00 */
[----:B------:R-:W-:Y:S04]  /*159b0*/  STL [R1+0x13f4], R2 ;  /* 0x0013f40201007387 */ /* 0x000fe80000100800 */
[----:B------:R-:W-:Y:S04]  /*159c0*/  STL [R1+0x13f0], R3 ;  /* 0x0013f00301007387 */ /* 0x000fe80000100800 */
[----:B------:R0:W-:Y:S04]  /*159d0*/  STL.64 [R1+0x2b0], R12 ;  /* 0x0002b00c01007387 */ /* 0x0001e80000100a00 */
[----:B------:R1:W-:Y:S01]  /*159e0*/  STL.64 [R1+0x2b8], R14 ;  /* 0x0002b80e01007387 */ /* 0x0003e20000100a00 */
[----:B0-----:R-:W-:-:S02]  /*159f0*/  F2FP.F16.E4M3.UNPACK_B R12, R7 ;  /* 0x00000007ff0c723e */ /* 0x001fc400020006ff */
[----:B------:R-:W-:Y:S02]  /*15a00*/  F2FP.F16.E4M3.UNPACK_B R13, R6 ;  /* 0x00000006ff0d723e */ /* 0x000fe400020006ff */
[----:B-1----:R-:W-:Y:S02]  /*15a10*/  F2FP.F16.E4M3.UNPACK_B R14, R5 ;  /* 0x00000005ff0e723e */ /* 0x002fe400020006ff */
[----:B------:R-:W-:-:S07]  /*15a20*/  F2FP.F16.E4M3.UNPACK_B R15, R4 ;  /* 0x00000004ff0f723e */ /* 0x000fce00020006ff */
[----:B------:R-:W-:Y:S01]  /*15a30*/  HMMA.16816.F32 R4, R12, R20, R8 ;  /* 0x000000140c04723c */ /* 0x000fe20000001808 */
[----:B------:R-:W-:-:S05]  /*15a40*/  IMAD.MOV.U32 R3, RZ, RZ, R21 ;  /* 0x000000ffff037224 */ /* 0x000fca00078e0015 */
[----:B------:R-:W-:-:S13]  /*15a50*/  STL [R1+0x13f8], R3 ;  /* 0x0013f80301007387 */ /* 0x000fda0000100800 */
[----:B------:R-:W-:Y:S04]  /*15a60*/  STL.64 [R1+0x400], R4 ;  /* 0x0004000401007387 */ /* 0x000fe80000100a00 */
[----:B------:R0:W-:Y:S02]  /*15a70*/  STL.64 [R1+0x408], R6 ;  /* 0x0004080601007387 */ /* 0x0001e40000100a00 */
[----:B0-----:R-:W-:Y:S01]  /*15a80*/  HMMA.16816.F32 R4, R12, R22, R16 ;  /* 0x000000160c04723c */ /* 0x001fe20000001810 */
[----:B------:R-:W-:-:S05]  /*15a90*/  IMAD.MOV.U32 R2, RZ, RZ, R23 ;  /* 0x000000ffff027224 */ /* 0x000fca00078e0017 */
[----:B------:R-:W-:-:S13]  /*15aa0*/  STL [R1+0x13fc], R2 ;  /* 0x0013fc0201007387 */ /* 0x000fda0000100800 */
[----:B------:R-:W-:Y:S04]  /*15ab0*/  STL.64 [R1+0x3f0], R4 ;  /* 0x0003f00401007387 */ /* 0x000fe80000100a00 */
[----:B------:R2:W-:Y:S04]  /*15ac0*/  STL.64 [R1+0x3f8], R6 ;  /* 0x0003f80601007387 */ /* 0x0005e80000100a00 */
[----:B------:R-:W4:Y:S01]  /*15ad0*/  LDL.LU R8, [R1+0x360] ;  /* 0x0003600001087983 */ /* 0x000f220000300800 */
[----:B------:R-:W-:Y:S01]  /*15ae0*/  IMAD.MOV.U32 R3, RZ, RZ, R29 ;  /* 0x000000ffff037224 */ /* 0x000fe200078e001d */
[----:B--2---:R-:W-:-:S15]  /*15af0*/  HMMA.16816.F32 R4, R12, R28, R24 ;  /* 0x0000001c0c04723c */ /* 0x004fde0000001818 */
[----:B------:R-:W-:-:S04]  /*15b00*/  NOP ;  /* 0x0000000000007918 */ /* 0x000fc80000000000 */
[----:B------:R-:W-:Y:S04]  /*15b10*/  STL.64 [R1+0x3e0], R4 ;  /* 0x0003e00401007387 */ /* 0x000fe80000100a00 */
[----:B------:R-:W-:Y:S04]  /*15b20*/  STL.64 [R1+0x3e8], R6 ;  /* 0x0003e80601007387 */ /* 0x000fe80000100a00 */
        /* <DEDUP_REMOVED lines=11> */
[----:B------:R-:W2:Y:S04]  /*15be0*/  LDL.64 R28, [R1] ;  /* 0x00000000011c7983 */ /* 0x000ea80000100a00 */
        /* <DEDUP_REMOVED lines=18> */
[----:B0-----:R-:W3:Y:S04]  /*15d10*/  LDL.LU R16, [R1+0x390] ;  /* 0x0003900001107983 */ /* 0x001ee80000300800 */
[----:B------:R-:W3:Y:S04]  /*15d20*/  LDL.LU R17, [R1+0x394] ;  /* 0x0003940001117983 */ /* 0x000ee80000300800 */
[----:B------:R-:W3:Y:S04]  /*15d30*/  LDL.LU R18, [R1+0x398] ;  /* 0x0003980001127983 */ /* 0x000ee80000300800 */
[----:B------:R-:W3:Y:S04]  /*15d40*/  LDL.LU R19, [R1+0x39c] ;  /* 0x00039c0001137983 */ /* 0x000ee80000300800 */
[----:B------:R-:W-:Y:S04]  /*15d50*/  STL.64 [R1+0x1440], R10 ;  /* 0x0014400a01007387 */ /* 0x000fe80000100a00 */
[----:B----4-:R0:W-:Y:S04]  /*15d60*/  STL.64 [R1+0x1438], R8 ;  /* 0x0014380801007387 */ /* 0x0101e80000100a00 */
[----:B0-----:R-:W4:Y:S04]  /*15d70*/  LDL.LU R8, [R1+0x370] ;  /* 0x0003700001087983 */ /* 0x001f280000300800 */
[----:B------:R-:W4:Y:S04]  /*15d80*/  LDL.LU R9, [R1+0x374] ;  /* 0x0003740001097983 */ /* 0x000f280000300800 */
[----:B------:R-:W4:Y:S04]  /*15d90*/  LDL.LU R10, [R1+0x378] ;  /* 0x00037800010a7983 */ /* 0x000f280000300800 */
[----:B------:R-:W4:Y:S04]  /*15da0*/  LDL.LU R11, [R1+0x37c] ;  /* 0x00037c00010b7983 */ /* 0x000f280000300800 */
[----:B------:R-:W3:Y:S04]  /*15db0*/  LDL.LU R4, [R1+0x340] ;  /* 0x0003400001047983 */ /* 0x000ee80000300800 */
[----:B------:R-:W3:Y:S04]  /*15dc0*/  LDL.LU R5, [R1+0x344] ;  /* 0x0003440001057983 */ /* 0x000ee80000300800 */
[----:B------:R-:W3:Y:S04]  /*15dd0*/  LDL.LU R6, [R1+0x348] ;  /* 0x0003480001067983 */ /* 0x000ee80000300800 */
[----:B------:R-:W3:Y:S01]  /*15de0*/  LDL.LU R7, [R1+0x34c] ;  /* 0x00034c0001077983 */ /* 0x000ee20000300800 */
[----:B------:R-:W-:Y:S01]  /*15df0*/  IMAD.MOV.U32 R2, RZ, RZ, R29 ;  /* 0x000000ffff027224 */ /* 0x000fe200078e001d */
[C---:B--2---:R-:W-:Y:S02]  /*15e00*/  HMMA.16816.F32 R24, R12.reuse, R28, R24 ;  /* 0x0000001c0c18723c */ /* 0x044fe40000001818 */
        /* <DEDUP_REMOVED lines=15> */
[----:B0-----:R-:W3:Y:S04]  /*15f00*/  LDL.LU.64 R26, [R1+0x1490] ;  /* 0x00149000011a7983 */ /* 0x001ee80000300a00 */
[----:B------:R-:W2:Y:S04]  /*15f10*/  LDL.LU.64 R24, [R1+0x1488] ;  /* 0x0014880001187983 */ /* 0x000ea80000300a00 */
[----:B------:R0:W-:Y:S04]  /*15f20*/  STL [R1+0x13dc], R28 ;  /* 0x0013dc1c01007387 */ /* 0x0001e80000100800 */
[----:B0-----:R-:W2:Y:S04]  /*15f30*/  LDL.LU R28, [R1+0xb74] ;  /* 0x000b7400011c7983 */ /* 0x001ea80000300800 */
[----:B------:R0:W-:Y:S04]  /*15f40*/  STL [R1+0x13d8], R29 ;  /* 0x0013d81d01007387 */ /* 0x0001e80000100800 */
[----:B0-----:R-:W2:Y:S01]  /*15f50*/  LDL.LU R29, [R1+0xb7c] ;  /* 0x000b7c00011d7983 */ /* 0x001ea20000300800 */
        /* <DEDUP_REMOVED lines=30> */
[----:B------:R0:W-:Y:S04]  /*16140*/  STL.64 [R1+0x1340], R20 ;  /* 0x0013401401007387 */ /* 0x0001e80000100a00 */
[----:B0-----:R-:W3:Y:S04]  /*16150*/  LDL.LU R20, [R1+0x320] ;  /* 0x0003200001147983 */ /* 0x001ee80000300800 */
[----:B------:R-:W3:Y:S04]  /*16160*/  LDL.LU R21, [R1+0x324] ;  /* 0x0003240001157983 */ /* 0x000ee80000300800 */
[----:B------:R-:W3:Y:S04]  /*16170*/  LDL.LU R22, [R1+0x328] ;  /* 0x0003280001167983 */ /* 0x000ee80000300800 */
        /* <DEDUP_REMOVED lines=13> */
[----:B------:R-:W-:Y:S04]  /*16250*/  STL.64 [R1+0x1328], R18 ;  /* 0x0013281201007387 */ /* 0x000fe80000100a00 */
[----:B------:R0:W-:Y:S04]  /*16260*/  STL.64 [R1+0x1320], R16 ;  /* 0x0013201001007387 */ /* 0x0001e80000100a00 */
[----:B0-----:R-:W3:Y:S04]  /*16270*/  LDL.LU R16, [R1+0x330] ;  /* 0x0003300001107983 */ /* 0x001ee80000300800 */
[----:B------:R-:W3:Y:S04]  /*16280*/  LDL.LU R17, [R1+0x334] ;  /* 0x0003340001117983 */ /* 0x000ee80000300800 */
[----:B------:R-:W3:Y:S01]  /*16290*/  LDL.LU R18, [R1+0x338] ;  /* 0x0003380001127983 */ /* 0x000ee20000300800 */
[----:B------:R-:W-:-:S03]  /*162a0*/  IMAD.MOV.U32 R19, RZ, RZ, R0 ;  /* 0x000000ffff137224 */ /* 0x000fc600078e0000 */
[----:B------:R-:W3:Y:S01]  /*162b0*/  LDL.LU R0, [R1+0x1420] ;  /* 0x0014200001007983 */ /* 0x000ee20000300800 */
        /* <DEDUP_REMOVED lines=13> */
[----:B------:R2:W-:Y:S01]  /*16390*/  STL.64 [R1+0x1300], R8 ;  /* 0x0013000801007387 */ /* 0x0005e20000100a00 */
[----:B------:R-:W-:-:S02]  /*163a0*/  IMAD R28, R28, 0x100, R26 ;  /* 0x000001001c1c7824 */ /* 0x000fc400078e021a */
[----:B------:R-:W-:Y:S01]  /*163b0*/  IMAD R29, R29, 0x100, R27 ;  /* 0x000001001d1d7824 */ /* 0x000fe200078e021b */
[C---:B---3--:R-:W-:Y:S08]  /*163c0*/  HMMA.16816.F32 R16, R12.reuse, R6, R16 ;  /* 0x000000060c10723c */ /* 0x048ff00000001810 */
[----:B--2---:R-:W-:Y:S01]  /*163d0*/  HMMA.16816.F32 R8, R12, R4, R20 ;  /* 0x000000040c08723c */ /* 0x004fe20000001814 */
[----:B------:R-:W-:Y:S10]  /*163e0*/  STL.64 [R1+0x12e8], R6 ;  /* 0x0012e80601007387 */ /* 0x000ff40000100a00 */
[----:B------:R-:W-:Y:S04]  /*163f0*/  STL.64 [R1+0x330], R16 ;  /* 0x0003301001007387 */ /* 0x000fe80000100a00 */
[----:B------:R-:W-:Y:S04]  /*16400*/  STL.64 [R1+0x338], R18 ;  /* 0x0003381201007387 */ /* 0x000fe80000100a00 */
[----:B------:R0:W-:Y:S04]  /*16410*/  STL.64 [R1+0x12e0], R4 ;  /* 0x0012e00401007387 */ /* 0x0001e80000100a00 */
[----:B------:R-:W-:Y:S04]  /*16420*/  STL.64 [R1+0x320], R8 ;  /* 0x0003200801007387 */ /* 0x000fe80000100a00 */
[----:B------:R-:W-:Y:S01]  /*16430*/  STL.64 [R1+0x328], R10 ;  /* 0x0003280a01007387 */ /* 0x000fe20000100a00 */
[----:B0-----:R-:W-:-:S03]  /*16440*/  IMAD R4, R0, 0x100, R25 ;  /* 0x0000010000047824 */ /* 0x001fc600078e0219 */
[----:B------:R-:W2:Y:S04]  /*16450*/  LDL.LU R0, [R1+0xa1c] ;  /* 0x000a1c0001007983 */ /* 0x000ea80000300800 */
[----:B------:R0:W-:Y:S04]  /*16460*/  STL [R1+0x3c], R4 ;  /* 0x00003c0401007387 */ /* 0x0001e80000100800 */
[----:B0-----:R-:W3:Y:S04]  /*16470*/  LDL.LU R4, [R1+0x110] ;  /* 0x0001100001047983 */ /* 0x001ee80000300800 */
[----:B------:R-:W3:Y:S04]  /*16480*/  LDL.LU R5, [R1+0x114] ;  /* 0x0001140001057983 */ /* 0x000ee80000300800 */
[----:B------:R-:W4:Y:S04]  /*16490*/  LDL.LU R6, [R1+0x118] ;  /* 0x0001180001067983 */ /* 0x000f280000300800 */
        /* <DEDUP_REMOVED lines=17> */
[----:B--2---:R0:W-:Y:S04]  /*165b0*/  STL.64 [R1+0x1378], R26 ;  /* 0x0013781a01007387 */ /* 0x0041e80000100a00 */
[----:B0-----:R-:W2:Y:S01]  /*165c0*/  LDL.LU R26, [R1] ;  /* 0x00000000011a7983 */ /* 0x001ea20000300800 */
[----:B------:R-:W-:-:S03]  /*165d0*/  IMAD.MOV.U32 R27, RZ, RZ, R2 ;  /* 0x000000ffff1b7224 */ /* 0x000fc600078e0002 */
[----:B------:R-:W3:Y:S04]  /*165e0*/  LDL.LU R2, [R1+0x13fc] ;  /* 0x0013fc0001027983 */ /* 0x000ee80000300800 */
[----:B------:R-:W-:Y:S04]  /*165f0*/  STL.64 [R1+0x1370], R24 ;  /* 0x0013701801007387 */ /* 0x000fe80000100a00 */
[----:B--2---:R-:W-:Y:S04]  /*16600*/  STL.64 [R1+0x1390], R26 ;  /* 0x0013901a01007387 */ /* 0x004fe80000100a00 */
[----:B------:R-:W-:Y:S04]  /*16610*/  STL.64 [R1+0x1358], R22 ;  /* 0x0013581601007387 */ /* 0x000fe80000100a00 */
[----:B------:R0:W-:Y:S04]  /*16620*/  STL.64 [R1+0x1350], R20 ;  /* 0x0013501401007387 */ /* 0x0001e80000100a00 */
[----:B0-----:R-:W2:Y:S04]  /*16630*/  LDL.LU R20, [R1+0x1f0] ;  /* 0x0001f00001147983 */ /* 0x001ea80000300800 */
[----:B------:R-:W2:Y:S04]  /*16640*/  LDL.LU R21, [R1+0x1f4] ;  /* 0x0001f40001157983 */ /* 0x000ea80000300800 */
[----:B------:R-:W2:Y:S04]  /*16650*/  LDL.LU R22, [R1+0x1f8] ;  /* 0x0001f80001167983 */ /* 0x000ea80000300800 */
[----:B------:R-:W2:Y:S04]  /*16660*/  LDL.LU R23, [R1+0x1fc] ;  /* 0x0001fc0001177983 */ /* 0x000ea80000300800 */
[----:B------:R-:W2:Y:S01]  /*16670*/  LDL.LU R24, [R1+0x8] ;  /* 0x0000080001187983 */ /* 0x000ea20000300800 */
[----:B------:R-:W-:-:S03]  /*16680*/  IMAD.MOV.U32 R25, RZ, RZ, R3 ;  /* 0x000000ffff197224 */ /* 0x000fc600078e0003 */
[----:B------:R-:W3:Y:S04]  /*16690*/  LDL.LU R3, [R1+0x13f8] ;  /* 0x0013f80001037983 */ /* 0x000ee80000300800 */
        /* <DEDUP_REMOVED lines=8> */
[----:B---3--:R-:W-:-:S03]  /*16720*/  IMAD.MOV.U32 R27, RZ, RZ, R2 ;  /* 0x000000ffff1b7224 */ /* 0x008fc600078e0002 */
        /* <DEDUP_REMOVED lines=8> */
[----:B------:R-:W3:Y:S04]  /*167b0*/  LDL.LU R24, [R1+0x18] ;  /* 0x0000180001187983 */ /* 0x000ee80000300800 */
[----:B------:R-:W3:Y:S04]  /*167c0*/  LDL.LU R27, [R1+0x3c] ;  /* 0x00003c00011b7983 */ /* 0x000ee80000300800 */
[----:B--2---:R-:W-:Y:S04]  /*167d0*/  STL.64 [R1+0x13b8], R22 ;  /* 0x0013b81601007387 */ /* 0x004fe80000100a00 */
[----:B------:R0:W-:Y:S04]  /*167e0*/  STL.64 [R1+0x13b0], R20 ;  /* 0x0013b01401007387 */ /* 0x0001e80000100a00 */
[----:B0-----:R-:W2:Y:S04]  /*167f0*/  LDL.LU R20, [R1+0x270] ;  /* 0x0002700001147983 */ /* 0x001ea80000300800 */
[----:B------:R-:W2:Y:S04]  /*16800*/  LDL.LU R21, [R1+0x274] ;  /* 0x0002740001157983 */ /* 0x000ea80000300800 */
[----:B------:R-:W2:Y:S04]  /*16810*/  LDL.LU R22, [R1+0x278] ;  /* 0x0002780001167983 */ /* 0x000ea80000300800 */
[----:B------:R-:W2:Y:S01]  /*16820*/  LDL.LU R23, [R1+0x27c] ;  /* 0x00027c0001177983 */ /* 0x000ea20000300800 */
[----:B------:R-:W-:-:S03]  /*16830*/  IMAD.MOV.U32 R25, RZ, RZ, R3 ;  /* 0x000000ffff197224 */ /* 0x000fc600078e0003 */
        /* <DEDUP_REMOVED lines=8> */
[----:B---3--:R-:W-:-:S03]  /*168c0*/  IMAD R26, R26, 0x100, R3 ;  /* 0x000001001a1a7824 */ /* 0x008fc600078e0203 */
        /* <DEDUP_REMOVED lines=24> */
[----:B------:R-:W2:Y:S02]  /*16a50*/  LDL.LU R3, [R1+0x13f0] ;  /* 0x0013f00001037983 */ /* 0x000ea40000300800 */
[----:B--2---:R-:W-:Y:S02]  /*16a60*/  HMMA.16816.F32 R12, R12, R2, R20 ;  /* 0x000000020c0c723c */ /* 0x004fe40000001814 */
[----:B------:R-:W2:Y:S04]  /*16a70*/  LDL.LU.64 R22, [R1+0x13e8] ;  /* 0x0013e80001167983 */ /* 0x000ea80000300a00 */
[----:B------:R-:W2:-:S13]  /*16a80*/  LDL.LU.64 R20, [R1+0x13e0] ;  /* 0x0013e00001147983 */ /* 0x000e9a0000300a00 */
[----:B------:R0:W-:Y:S04]  /*16a90*/  STL.64 [R1+0x2a0], R12 ;  /* 0x0002a00c01007387 */ /* 0x0001e80000100a00 */
[----:B------:R1:W-:Y:S01]  /*16aa0*/  STL.64 [R1+0x2a8], R14 ;  /* 0x0002a80e01007387 */ /* 0x0003e20000100a00 */
[----:B0-----:R-:W-:Y:S02]  /*16ab0*/  F2FP.F16.E4M3.UNPACK_B R12, R27 ;  /* 0x0000001bff0c723e */ /* 0x001fe400020006ff */
[----:B------:R-:W-:Y:S02]  /*16ac0*/  F2FP.F16.E4M3.UNPACK_B R13, R28 ;  /* 0x0000001cff0d723e */ /* 0x000fe400020006ff */
[----:B-1----:R-:W-:Y:S02]  /*16ad0*/  F2FP.F16.E4M3.UNPACK_B R14, R29 ;  /* 0x0000001dff0e723e */ /* 0x002fe400020006ff */
[----:B------:R-:W-:Y:S01]  /*16ae0*/  F2FP.F16.E4M3.UNPACK_B R15, R26 ;  /* 0x0000001aff0f723e */ /* 0x000fe200020006ff */
[----:B------:R-:W3:Y:S04]  /*16af0*/  LDL.LU R28, [R1+0x13dc] ;  /* 0x0013dc00011c7983 */ /* 0x000ee80000300800 */
[----:B------:R-:W3:Y:S02]  /*16b00*/  LDL.LU R29, [R1+0x13d8] ;  /* 0x0013d800011d7983 */ /* 0x000ee40000300800 */
        /* <DEDUP_REMOVED lines=39> */
[----:B------:R-:W2:Y:S04]  /*16d80*/  LDL.LU R26, [R1+0x20] ;  /* 0x00002000011a7983 */ /* 0x000ea80000300800 */
        /* <DEDUP_REMOVED lines=18> */
[----:B0-----:R-:W3:Y:S04]  /*16eb0*/  LDL.LU R20, [R1+0xb0] ;  /* 0x0000b00001147983 */ /* 0x001ee80000300800 */
[----:B------:R-:W3:Y:S04]  /*16ec0*/  LDL.LU R21, [R1+0xb4] ;  /* 0x0000b40001157983 */ /* 0x000ee80000300800 */
[----:B-1----:R-:W3:Y:S04]  /*16ed0*/  LDL.LU R22, [R1+0xb8] ;  /* 0x0000b80001167983 */ /* 0x002ee80000300800 */
[----:B------:R-:W3:Y:S01]  /*16ee0*/  LDL.LU R23, [R1+0xbc] ;  /* 0x0000bc0001177983 */ /* 0x000ee20000300800 */
[----:B--2---:R-:W-:-:S15]  /*16ef0*/  HMMA.16816.F32 R8, R12, R18, R8 ;  /* 0x000000120c08723c */ /* 0x004fde0000001808 */
[----:B------:R-:W-:-:S04]  /*16f00*/  NOP ;  /* 0x0000000000007918 */ /* 0x000fc80000000000 */
[----:B------:R-:W-:Y:S04]  /*16f10*/  STL.64 [R1+0x170], R8 ;  /* 0x0001700801007387 */ /* 0x000fe80000100a00 */
[----:B------:R0:W-:Y:S04]  /*16f20*/  STL.64 [R1+0x178], R10 ;  /* 0x0001780a01007387 */ /* 0x0001e80000100a00 */
[----:B0-----:R-:W3:Y:S04]  /*16f30*/  LDL.LU.64 R10, [R1+0x1318] ;  /* 0x00131800010a7983 */ /* 0x001ee80000300a00 */
[----:B------:R-:W3:Y:S02]  /*16f40*/  LDL.LU.64 R8, [R1+0x1310] ;  /* 0x0013100001087983 */ /* 0x000ee40000300a00 */
[----:B---3--:R-:W-:Y:S02]  /*16f50*/  HMMA.16816.F32 R16, R12, R16, R8 ;  /* 0x000000100c10723c */ /* 0x008fe40000001808 */
[----:B------:R-:W4:Y:S04]  /*16f60*/  LDL.LU.64 R10, [R1+0x1308] ;  /* 0x00130800010a7983 */ /* 0x000f280000300a00 */
[----:B------:R-:W2:-:S13]  /*16f70*/  LDL.LU.64 R8, [R1+0x1300] ;  /* 0x0013000001087983 */ /* 0x000e9a0000300a00 */
[----:B------:R0:W-:Y:S04]  /*16f80*/  STL.64 [R1+0x150], R16 ;  /* 0x0001501001007387 */ /* 0x0001e80000100a00 */
[----:B------:R1:W-:Y:S04]  /*16f90*/  STL.64 [R1+0x158], R18 ;  /* 0x0001581201007387 */ /* 0x0003e80000100a00 */
[----:B0-----:R-:W3:Y:S04]  /*16fa0*/  LDL.LU R16, [R1+0xd0] ;  /* 0x0000d00001107983 */ /* 0x001ee80000300800 */
[----:B------:R-:W3:Y:S04]  /*16fb0*/  LDL.LU R17, [R1+0xd4] ;  /* 0x0000d40001117983 */ /* 0x000ee80000300800 */
[----:B-1----:R-:W3:Y:S04]  /*16fc0*/  LDL.LU R18, [R1+0xd8] ;  /* 0x0000d80001127983 */ /* 0x002ee80000300800 */
[----:B------:R-:W3:Y:S01]  /*16fd0*/  LDL.LU R19, [R1+0xdc] ;  /* 0x0000dc0001137983 */ /* 0x000ee20000300800 */
[----:B----4-:R-:W-:-:S15]  /*16fe0*/  HMMA.16816.F32 R4, R12, R10, R4 ;  /* 0x0000000a0c04723c */ /* 0x010fde0000001804 */
        /* <DEDUP_REMOVED lines=10> */
[----:B0-----:R-:W2:Y:S04]  /*17090*/  LDL.LU R8, [R1+0xf0] ;  /* 0x0000f00001087983 */ /* 0x001ea80000300800 */
[----:B------:R-:W2:Y:S04]  /*170a0*/  LDL.LU R9, [R1+0xf4] ;  /* 0x0000f40001097983 */ /* 0x000ea80000300800 */
[----:B-1----:R-:W2:Y:S04]  /*170b0*/  LDL.LU R10, [R1+0xf8] ;  /* 0x0000f800010a7983 */ /* 0x002ea80000300800 */
[----:B------:R-:W2:Y:S01]  /*170c0*/  LDL.LU R11, [R1+0xfc] ;  /* 0x0000fc00010b7983 */ /* 0x000ea20000300800 */
[----:B------:R-:W-:Y:S01]  /*170d0*/  VIADD R26, R26, 0xffffffe0 ;  /* 0xffffffe01a1a7836 */ /* 0x000fe20000000000 */
[----:B------:R-:W-:Y:S01]  /*170e0*/  IADD3 R27, P5, PT, R27, UR6, RZ ;  /* 0x000000061b1b7c10 */ /* 0x000fe2000ffbe0ff */
[----:B--2---:R-:W-:-:S15]  /*170f0*/  HMMA.16816.F32 R8, R12, R6, R8 ;  /* 0x000000060c08723c */ /* 0x004fde0000001808 */
[----:B------:R-:W-:-:S04]  /*17100*/  NOP ;  /* 0x0000000000007918 */ /* 0x000fc80000000000 */
[----:B------:R-:W-:Y:S04]  /*17110*/  STL.64 [R1+0xf0], R8 ;  /* 0x0000f00801007387 */ /* 0x000fe80000100a00 */
[----:B------:R3:W-:Y:S02]  /*17120*/  STL.64 [R1+0xf8], R10 ;  /* 0x0000f80a01007387 */ /* 0x0007e40000100a00 */
[C---:B---3--:R-:W-:Y:S08]  /*17130*/  HMMA.16816.F32 R8, R12.reuse, R4, R16 ;  /* 0x000000040c08723c */ /* 0x048ff00000001810 */
[----:B------:R-:W-:Y:S11]  /*17140*/  HMMA.16816.F32 R4, R12, R2, R20 ;  /* 0x000000020c04723c */ /* 0x000ff60000001814 */
[----:B------:R-:W-:Y:S04]  /*17150*/  STL.64 [R1+0xd0], R8 ;  /* 0x0000d00801007387 */ /* 0x000fe80000100a00 */
[----:B------:R-:W-:Y:S04]  /*17160*/  STL.64 [R1+0xd8], R10 ;  /* 0x0000d80a01007387 */ /* 0x000fe80000100a00 */
[----:B------:R-:W-:Y:S04]  /*17170*/  STL.64 [R1+0xb0], R4 ;  /* 0x0000b00401007387 */ /* 0x000fe80000100a00 */
[----:B------:R-:W-:Y:S04]  /*17180*/  STL.64 [R1+0xb8], R6 ;  /* 0x0000b80601007387 */ /* 0x000fe80000100a00 */
[----:B------:R-:W-:Y:S04]  /*17190*/  STL [R1+0x20], R26 ;  /* 0x0000201a01007387 */ /* 0x000fe80000100800 */
[----:B------:R-:W-:Y:S04]  /*171a0*/  STL [R1+0xa28], R27 ;  /* 0x000a281b01007387 */ /* 0x000fe80000100800 */
[----:B------:R-:W2:Y:S01]  /*171b0*/  LDL.LU R12, [R1+0xa10] ;  /* 0x000a1000010c7983 */ /* 0x000ea20000300800 */
[----:B------:R-:W-:-:S02]  /*171c0*/  IADD3 R28, P4, PT, R28, UR6, RZ ;  /* 0x000000061c1c7c10 */ /* 0x000fc4000ff9e0ff */
[----:B------:R-:W-:-:S03]  /*171d0*/  IADD3 R29, P3, PT, R29, UR6, RZ ;  /* 0x000000061d1d7c10 */ /* 0x000fc6000ff7e0ff */
[----:B------:R-:W-:Y:S04]  /*171e0*/  STL [R1+0xa24], R28 ;  /* 0x000a241c01007387 */ /* 0x000fe80000100800 */
[----:B--2---:R0:W-:Y:S04]  /*171f0*/  STL [R1+0x12d8], R12 ;  /* 0x0012d80c01007387 */ /* 0x0041e80000100800 */
[----:B------:R-:W-:Y:S04]  /*17200*/  STL [R1+0xa20], R29 ;  /* 0x000a201d01007387 */ /* 0x000fe80000100800 */
[----:B0-----:R-:W2:Y:S01]  /*17210*/  LDL.LU R12, [R1+0xa14] ;  /* 0x000a1400010c7983 */ /* 0x001ea20000300800 */
[----:B------:R-:W-:-:S05]  /*17220*/  IADD3 R0, P2, PT, R0, UR6, RZ ;  /* 0x0000000600007c10 */ /* 0x000fca000ff5e0ff */
[----:B------:R-:W-:Y:S04]  /*17230*/  STL [R1+0xa1c], R0 ;  /* 0x000a1c0001007387 */ /* 0x000fe80000100800 */
[----:B--2---:R0:W-:Y:S04]  /*17240*/  STL [R1+0x12dc], R12 ;  /* 0x0012dc0c01007387 */ /* 0x0041e80000100800 */
[----:B0-----:R-:W2:Y:S04]  /*17250*/  LDL.LU R12, [R1+0xa18] ;  /* 0x000a1800010c7983 */ /* 0x001ea80000300800 */
[----:B------:R-:W3:Y:S04]  /*17260*/  LDL.LU R13, [R1+0xa0c] ;  /* 0x000a0c00010d7983 */ /* 0x000ee80000300800 */
[----:B------:R-:W4:Y:S04]  /*17270*/  LDL.LU R14, [R1+0xa08] ;  /* 0x000a0800010e7983 */ /* 0x000f280000300800 */
        /* <DEDUP_REMOVED lines=26> */
[----:B--2---:R-:W-:-:S05]  /*17420*/  IADD3 R12, P1, PT, R12, UR6, RZ ;  /* 0x000000060c0c7c10 */ /* 0x004fca000ff3e0ff */
[----:B------:R0:W-:Y:S04]  /*17430*/  STL [R1+0xa18], R12 ;  /* 0x000a180c01007387 */ /* 0x0001e80000100800 */
[----:B0-----:R-:W2:Y:S02]  /*17440*/  LDL.LU R12, [R1+0x12dc] ;  /* 0x0012dc00010c7983 */ /* 0x001ea40000300800 */
[----:B--2---:R-:W-:-:S05]  /*17450*/  IADD3 R12, P0, PT, R12, UR6, RZ ;  /* 0x000000060c0c7c10 */ /* 0x004fca000ff1e0ff */
[----:B------:R0:W-:Y:S04]  /*17460*/  STL [R1+0xa14], R12 ;  /* 0x000a140c01007387 */ /* 0x0001e80000100800 */
[----:B0-----:R-:W2:Y:S01]  /*17470*/  LDL.LU R12, [R1+0x12d8] ;  /* 0x0012d800010c7983 */ /* 0x001ea20000300800 */
[----:B---3--:R-:W-:Y:S02]  /*17480*/  IADD3.X R13, PT, PT, R13, UR8, RZ, P5, !PT ;  /* 0x000000080d0d7c10 */ /* 0x008fe4000affe4ff */
[----:B----4-:R-:W-:Y:S02]  /*17490*/  IADD3 R14, P5, PT, R14, UR6, RZ ;  /* 0x000000060e0e7c10 */ /* 0x010fe4000ffbe0ff */
[----:B------:R-:W-:Y:S02]  /*174a0*/  IADD3.X R15, PT, PT, R15, UR8, RZ, P4, !PT ;  /* 0x000000080f0f7c10 */ /* 0x000fe4000a7fe4ff */
[----:B------:R-:W-:-:S02]  /*174b0*/  IADD3 R2, P4, PT, R2, UR6, RZ ;  /* 0x0000000602027c10 */ /* 0x000fc4000ff9e0ff */
[----:B------:R-:W-:Y:S02]  /*174c0*/  IADD3.X R3, PT, PT, R3, UR8, RZ, P3, !PT ;  /* 0x0000000803037c10 */ /* 0x000fe40009ffe4ff */
[----:B------:R-:W-:Y:S02]  /*174d0*/  IADD3 R4, P3, PT, R4, UR6, RZ ;  /* 0x0000000604047c10 */ /* 0x000fe4000ff7e0ff */
[----:B------:R-:W-:Y:S02]  /*174e0*/  IADD3.X R5, PT, PT, R5, UR8, RZ, P2, !PT ;  /* 0x0000000805057c10 */ /* 0x000fe400097fe4ff */
[----:B------:R-:W-:Y:S02]  /*174f0*/  IADD3 R6, P2, PT, R6, UR6, RZ ;  /* 0x0000000606067c10 */ /* 0x000fe4000ff5e0ff */
        /* <DEDUP_REMOVED lines=16> */
[----:B--2---:R-:W-:-:S05]  /*17600*/  IADD3 R12, P6, PT, R12, UR6, RZ ;  /* 0x000000060c0c7c10 */ /* 0x004fca000ffde0ff */
[----:B------:R-:W-:Y:S04]  /*17610*/  STL [R1+0xa10], R12 ;  /* 0x000a100c01007387 */ /* 0x000fe80000100800 */
[----:B------:R-:W-:Y:S04]  /*17620*/  STL [R1+0xa0c], R13 ;  /* 0x000a0c0d01007387 */ /* 0x000fe80000100800 */
[----:B------:R-:W-:Y:S04]  /*17630*/  STL [R1+0xa08], R14 ;  /* 0x000a080e01007387 */ /* 0x000fe80000100800 */
[----:B------:R-:W-:Y:S04]  /*17640*/  STL [R1+0xa04], R15 ;  /* 0x000a040f01007387 */ /* 0x000fe80000100800 */
[----:B------:R-:W-:Y:S04]  /*17650*/  STL [R1+0xa00], R2 ;  /* 0x000a000201007387 */ /* 0x000fe80000100800 */
[----:B------:R-:W-:Y:S04]  /*17660*/  STL [R1+0x9fc], R3 ;  /* 0x0009fc0301007387 */ /* 0x000fe80000100800 */
[----:B------:R-:W-:Y:S04]  /*17670*/  STL [R1+0x9f8], R4 ;  /* 0x0009f80401007387 */ /* 0x000fe80000100800 */
[----:B------:R-:W-:Y:S04]  /*17680*/  STL [R1+0x9f4], R5 ;  /* 0x0009f40501007387 */ /* 0x000fe80000100800 */
[----:B------:R-:W-:Y:S01]  /*17690*/  STL [R1+0x948], R6 ;  /* 0x0009480601007387 */ /* 0x000fe20000100800 */
[----:B------:R-:W-:-:S03]  /*176a0*/  IADD3.X R11, PT, PT, R11, UR8, RZ, P6, !PT ;  /* 0x000000080b0b7c10 */ /* 0x000fc6000b7fe4ff */
[----:B------:R-:W-:Y:S01]  /*176b0*/  STL [R1+0x92c], R7 ;  /* 0x00092c0701007387 */ /* 0x000fe20000100800 */
[----:B------:R-:W-:-:S03]  /*176c0*/  IADD3 R16, P6, PT, R16, UR6, RZ ;  /* 0x0000000610107c10 */ /* 0x000fc6000ffde0ff */
        /* <DEDUP_REMOVED lines=18> */
[----:B------:R0:W-:Y:S04]  /*177f0*/  STL [R1+0x998], R0 ;  /* 0x0009980001007387 */ /* 0x0001e80000100800 */
[----:B------:R-:W-:Y:S04]  /*17800*/  STL [R1+0x990], R28 ;  /* 0x0009901c01007387 */ /* 0x000fe80000100800 */
[----:B0-----:R-:W2:Y:S04]  /*17810*/  LDL.LU R0, [R1+0x96c] ;  /* 0x00096c0001007983 */ /* 0x001ea80000300800 */
[----:B------:R-:W-:Y:S04]  /*17820*/  STL [R1+0x95c], R29 ;  /* 0x00095c1d01007387 */ /* 0x000fe80000100800 */
[----:B--2---:R0:W-:Y:S04]  /*17830*/  STL [R1+0x12d0], R0 ;  /* 0x0012d00001007387 */ /* 0x0041e80000100800 */
[----:B0-----:R-:W2:Y:S04]  /*17840*/  LDL.LU R0, [R1+0x9a0] ;  /* 0x0009a00001007983 */ /* 0x001ea80000300800 */
        /* <DEDUP_REMOVED lines=30> */
[----:B--2---:R-:W-:-:S05]  /*17a30*/  IADD3.X R0, PT, PT, R0, UR8, RZ, P5, !PT ;  /* 0x0000000800007c10 */ /* 0x004fca000affe4ff */
[----:B------:R0:W-:Y:S04]  /*17a40*/  STL [R1+0x964], R0 ;  /* 0x0009640001007387 */ /* 0x0001e80000100800 */
[----:B0-----:R-:W2:Y:S02]  /*17a50*/  LDL.LU R0, [R1+0x12d4] ;  /* 0x0012d40001007983 */ /* 0x001ea40000300800 */
[----:B--2---:R-:W-:-:S05]  /*17a60*/  IADD3 R0, P5, PT, R0, UR6, RZ ;  /* 0x0000000600007c10 */ /* 0x004fca000ffbe0ff */
[----:B------:R0:W-:Y:S04]  /*17a70*/  STL [R1+0x9a0], R0 ;  /* 0x0009a00001007387 */ /* 0x0001e80000100800 */
[----:B0-----:R-:W2:Y:S01]  /*17a80*/  LDL.LU R0, [R1+0x12d0] ;  /* 0x0012d00001007983 */ /* 0x001ea20000300800 */
[----:B----4-:R-:W-:Y:S02]  /*17a90*/  IADD3.X R13, PT, PT, R13, UR8, RZ, P3, !PT ;  /* 0x000000080d0d7c10 */ /* 0x010fe40009ffe4ff */
[----:B---3--:R-:W-:Y:S02]  /*17aa0*/  IADD3 R14, P3, PT, R14, UR6, RZ ;  /* 0x000000060e0e7c10 */ /* 0x008fe4000ff7e0ff */
        /* <DEDUP_REMOVED lines=15> */
[----:B------:R-:W-:Y:S02]  /*17ba0*/  IADD3.X R23, PT, PT, R23, UR8, RZ, P0, !PT ;  /* 0x0000000817177c10 */ /* 0x000fe400087fe4ff */
[----:B------:R-:W-:Y:S02]  /*17bb0*/  IADD3.X R24, PT, PT, R24, UR8, RZ, P6, !PT ;  /* 0x0000000818187c10 */ /* 0x000fe4000b7fe4ff */
[----:B------:R-:W-:Y:S02]  /*17bc0*/  IADD3.X R25, PT, PT, R25, UR8, RZ, P5, !PT ;  /* 0x0000000819197c10 */ /* 0x000fe4000affe4ff */
[----:B------:R-:W-:Y:S02]  /*17bd0*/  IADD3.X R27, PT, PT, R27, UR8, RZ, P3, !PT ;  /* 0x000000081b1b7c10 */ /* 0x000fe40009ffe4ff */
[----:B------:R-:W-:Y:S01]  /*17be0*/  IADD3.X R28, PT, PT, R28, UR8, RZ, P2, !PT ;  /* 0x000000081c1c7c10 */ /* 0x000fe200097fe4ff */
[----:B------:R-:W-:-:S04]  /*17bf0*/  UIADD3 UR7, UPT, UPT, UR7, -0x1, URZ ;  /* 0xffffffff07077890 */ /* 0x000fc8000fffe0ff */
[----:B------:R-:W-:Y:S01]  /*17c00*/  UISETP.NE.U32.AND UP0, UPT, UR7, URZ, UPT ;  /* 0x000000ff0700728c */ /* 0x000fe2000bf05070 */
[----:B--2---:R-:W-:Y:S02]  /*17c10*/  IADD3.X R0, PT, PT, R0, UR8, RZ, P4, !PT ;  /* 0x0000000800007c10 */ /* 0x004fe4000a7fe4ff */
[----:B------:R-:W-:-:S03]  /*17c20*/  IADD3 R12, P4, PT, R12, UR6, RZ ;  /* 0x000000060c0c7c10 */ /* 0x000fc6000ff9e0ff */
[----:B------:R0:W-:Y:S01]  /*17c30*/  STL [R1+0x96c], R0 ;  /* 0x00096c0001007387 */ /* 0x0001e20000100800 */
[----:B------:R-:W-:-:S03]  /*17c40*/  IADD3.X R18, PT, PT, R18, UR8, RZ, P4, !PT ;  /* 0x0000000812127c10 */ /* 0x000fc6000a7fe4ff */
[----:B0-----:R0:W5:Y:S04]  /*17c50*/  LDL.LU R0, [R1+0x12cc] ;  /* 0x0012cc0001007983 */ /* 0x0011680000300800 */
        /* <DEDUP_REMOVED lines=11> */
[----:B------:R1:W-:Y:S02]  /*17d10*/  STL [R1+0x9a4], R18 ;  /* 0x0009a41201007387 */ /* 0x0003e40000100800 */
[----:B-1----:R-:W1:Y:S01]  /*17d20*/  LDC R18, c[0x0][0x3a8] ;  /* 0x0000ea00ff127b82 */ /* 0x002e620000000800 */
[----:B------:R-:W-:Y:S01]  /*17d30*/  IADD3 R11, P4, PT, R11, UR6, RZ ;  /* 0x000000060b0b7c10 */ /* 0x000fe2000ff9e0ff */
[----:B------:R0:W-:Y:S04]  /*17d40*/  STL [R1+0x99c], R9 ;  /* 0x00099c0901007387 */ /* 0x0001e80000100800 */
[----:B------:R0:W-:Y:S04]  /*17d50*/  STL [R1+0x9d8], R10 ;  /* 0x0009d80a01007387 */ /* 0x0001e80000100800 */
[----:B------:R0:W-:Y:S04]  /*17d60*/  STL [R1+0x9e0], R11 ;  /* 0x0009e00b01007387 */ /* 0x0001e80000100800 */
[----:B------:R0:W-:Y:S04]  /*17d70*/  STL [R1+0x9ac], R16 ;  /* 0x0009ac1001007387 */ /* 0x0001e80000100800 */
[----:B------:R0:W-:Y:S04]  /*17d80*/  STL [R1+0x9e8], R17 ;  /* 0x0009e81101007387 */ /* 0x0001e80000100800 */
[----:B------:R0:W-:Y:S04]  /*17d90*/  STL [R1+0x9b4], R19 ;  /* 0x0009b41301007387 */ /* 0x0001e80000100800 */
[----:B------:R0:W-:Y:S04]  /*17da0*/  STL [R1+0x9f0], R20 ;  /* 0x0009f01401007387 */ /* 0x0001e80000100800 */
[----:B------:R0:W-:Y:S01]  /*17db0*/  STL [R1+0x9bc], R21 ;  /* 0x0009bc1501007387 */ /* 0x0001e20000100800 */
[----:B------:R-:W-:Y:S01]  /*17dc0*/  IADD3.X R26, PT, PT, R26, UR8, RZ, P4, !PT ;  /* 0x000000081a1a7c10 */ /* 0x000fe2000a7fe4ff */
[----:B-1----:R-:W-:-:S05]  /*17dd0*/  IMAD.SHL.U32 R2, R18, 0x20, RZ ;  /* 0x0000002012027824 */ /* 0x002fca00078e00ff */
[----:B------:R-:W-:-:S04]  /*17de0*/  IADD3 R22, P1, PT, R2, R22, RZ ;  /* 0x0000001602167210 */ /* 0x000fc80007f3e0ff */
[----:B------:R-:W-:Y:S01]  /*17df0*/  LEA.HI.X.SX32 R29, R2, R29, 0x1, P1 ;  /* 0x0000001d021d7211 */ /* 0x000fe200008f0eff */
        /* <DEDUP_REMOVED lines=8> */
[----:B------:R-:W-:Y:S05]  /*17e80*/  BRA.U UP0, `(.L_x_2) ;  /* 0xfffffef500a47547 */ /* 0x000fea000b83ffff */
.L_x_1:
[----:B-1----:R-:W2:Y:S01]  /*17e90*/  LDL.LU R2, [R1+0xba0] ;  /* 0x000ba00001027983 */ /* 0x002ea20000300800 */
[----:B------:R-:W2:Y:S03]  /*17ea0*/  LDCU.64 UR6, c[0x0][0x398] ;  /* 0x00007300ff0677ac */ /* 0x000ea60008000a00 */
[----:B------:R-:W-:Y:S01]  /*17eb0*/  STL [R1+0x138c], R4 ;  /* 0x00138c0401007387 */ /* 0x000fe20000100800 */
[----:B------:R-:W1:Y:S03]  /*17ec0*/  LDCU UR15, c[0x0][0x3b4] ;  /* 0x00007680ff0f77ac */ /* 0x000e660008000800 */
[----:B------:R-:W-:Y:S01]  /*17ed0*/  STL [R1+0x1388], R5 ;  /* 0x0013880501007387 */ /* 0x000fe20000100800 */
[----:B------:R-:W3:Y:S03]  /*17ee0*/  LDCU UR14, c[0x0][0x39c] ;  /* 0x00007380ff0e77ac */ /* 0x000ee60008000800 */
[----:B------:R-:W-:Y:S01]  /*17ef0*/  STL [R1+0x1384], R7 ;  /* 0x0013840701007387 */ /* 0x000fe20000100800 */
[----:B------:R-:W4:Y:S03]  /*17f00*/  LDCU.64 UR8, c[0x0][0x390] ;  /* 0x00007200ff0877ac */ /* 0x000f260008000a00 */
[----:B------:R-:W-:Y:S01]  /*17f10*/  STL [R1+0x1380], R6 ;  /* 0x0013800601007387 */ /* 0x000fe20000100800 */
[----:B-----5:R-:W-:Y:S01]  /*17f20*/  MOV.SPILL R0, UR40 ;  /* 0x0000002800007c02 */ /* 0x020fe20009000f00 */
[----:B------:R-:W0:Y:S02]  /*17f30*/  LDCU UR13, c[0x0][0x39c] ;  /* 0x00007380ff0d77ac */ /* 0x000e240008000800 */
[----:B------:R-:W-:Y:S01]  /*17f40*/  STL [R1+0x1374], R3 ;  /* 0x0013740301007387 */ /* 0x000fe20000100800 */
[----:B------:R-:W0:Y:S03]  /*17f50*/  LDCU UR12, c[0x0][0x39c] ;  /* 0x00007380ff0c77ac */ /* 0x000e260008000800 */
[----:B------:R-:W-:Y:S01]  /*17f60*/  STL [R1+0x1370], R18 ;  /* 0x0013701201007387 */ /* 0x000fe20000100800 */
[----:B0-----:R-:W-:Y:S01]  /*17f70*/  LOP3.LUT R27, R27, 0xfeffffff, RZ, 0xc0, !PT ;  /* 0xfeffffff1b1b7812 */ /* 0x001fe200078ec0ff */
[----:B------:R-:W0:Y:S02]  /*17f80*/  LDCU UR10, c[0x0][0x39c] ;  /* 0x00007380ff0a77ac */ /* 0x000e240008000800 */
[----:B------:R1:W-:Y:S01]  /*17f90*/  STL [R1+0x136c], R25 ;  /* 0x00136c1901007387 */ /* 0x0003e20000100800 */
[----:B------:R-:W0:Y:S01]  /*17fa0*/  LDCU UR11, c[0x0][0x39c] ;  /* 0x00007380ff0b77ac */ /* 0x000e220008000800 */
[----:B------:R-:W0:Y:S02]  /*17fb0*/  LDCU UR77, c[0x0][0x39c] ;  /* 0x00007380ff4d77ac */ /* 0x000e240008000800 */
[----:B-1----:R-:W3:Y:S01]  /*17fc0*/  LDL.LU R25, [R1+0x2c] ;  /* 0x00002c0001197983 */ /* 0x002ee20000300800 */
[----:B------:R-:W-:Y:S01]  /*17fd0*/  MOV.SPILL R3, UR41 ;  /* 0x0000002900037c02 */ /* 0x000fe20009000f00 */
[----:B------:R-:W1:Y:S02]  /*17fe0*/  LDCU UR41, c[0x0][0x39c] ;  /* 0x00007380ff2977ac */ /* 0x000e640008000800 */
[----:B------:R-:W-:Y:S01]  /*17ff0*/  STL [R1+0x1368], R24 ;  /* 0x0013681801007387 */ /* 0x000fe20000100800 */
[----:B------:R-:W0:Y:S03]  /*18000*/  LDCU UR40, c[0x0][0x39c] ;  /* 0x00007380ff2877ac */ /* 0x000e260008000800 */
        /* <DEDUP_REMOVED lines=16> */
[----:B------:R3:W-:Y:S01]  /*18110*/  STL [R1+0xd5c], R0 ;  /* 0x000d5c0001007387 */ /* 0x0007e20000100800 */
[----:B------:R-:W0:Y:S01]  /*18120*/  LDCU UR68, c[0x0][0x39c] ;  /* 0x00007380ff4477ac */ /* 0x000e220008000800 */
        /* <DEDUP_REMOVED lines=51> */
[----:B------:R-:W-:Y:S01]  /*18460*/  BAR.SYNC.DEFER_BLOCKING 0x0 ;  /* 0x0000000000007b1d */ /* 0x000fe20000010000 */
[C---:B--2---:R-:W-:Y:S01]  /*18470*/  ISETP.GE.AND P6, PT, R2.reuse, UR6, PT ;  /* 0x0000000602007c0c */ /* 0x044fe2000bfc6270 */
[----:B------:R-:W-:-:S04]  /*18480*/  IMAD R2, R2, UR15, RZ ;  /* 0x0000000f02027c24 */ /* 0x000fc8000f8e02ff */
[----:B------:R-:W2:Y:S01]  /*18490*/  LDCU UR6, c[0x0][0x3b8] ;  /* 0x00007700ff0677ac */ /* 0x000ea20008000800 */
[----:B------:R-:W0:Y:S01]  /*184a0*/  LDCU UR15, c[0x0][0x39c] ;  /* 0x00007380ff0f77ac */ /* 0x000e220008000800 */
[C---:B---3--:R-:W-:Y:S02]  /*184b0*/  VIADD R0, R25.reuse, 0x1ff ;  /* 0x000001ff19007836 */ /* 0x048fe40000000000 */
[C---:B------:R-:W-:Y:S02]  /*184c0*/  VIADD R8, R25.reuse, 0xb1 ;  /* 0x000000b119087836 */ /* 0x040fe40000000000 */
[C---:B------:R-:W-:Y:S01]  /*184d0*/  VIADD R9, R25.reuse, 0xb0 ;  /* 0x000000b019097836 */ /* 0x040fe20000000000 */
[----:B------:R-:W-:Y:S01]  /*184e0*/  ISETP.LT.AND P5, PT, R0, UR14, !P6 ;  /* 0x0000000e00007c0c */ /* 0x000fe2000f7a1270 */
[----:B--2---:R-:W-:Y:S01]  /*184f0*/  IMAD R10, R25, UR6, RZ ;  /* 0x00000006190a7c24 */ /* 0x004fe2000f8e02ff */
[C---:B----4-:R-:W-:Y:S01]  /*18500*/  IADD3 R0, P0, PT, R2.reuse, UR8, RZ ;  /* 0x0000000802007c10 */ /* 0x050fe2000ff1e0ff */
[----:B------:R-:W2:Y:S01]  /*18510*/  LDCU UR8, c[0x0][0x3b8] ;  /* 0x00007700ff0877ac */ /* 0x000ea20008000800 */
[----:B------:R-:W-:Y:S01]  /*18520*/  ISETP.LT.AND P1, PT, R9, UR13, !P6 ;  /* 0x0000000d09007c0c */ /* 0x000fe2000f721270 */
[C---:B------:R-:W-:Y:S01]  /*18530*/  VIADD R11, R25.reuse, 0xae ;  /* 0x000000ae190b7836 */ /* 0x040fe20000000000 */
[----:B------:R-:W-:Y:S01]  /*18540*/  LEA.HI.X.SX32 R2, R2, UR9, 0x1, P0 ;  /* 0x0000000902027c11 */ /* 0x000fe200080f0eff */
[----:B------:R-:W3:Y:S01]  /*18550*/  LDCU UR9, c[0x0][0x3b8] ;  /* 0x00007700ff0977ac */ /* 0x000ee20008000800 */
[----:B------:R-:W-:Y:S01]  /*18560*/  ISETP.LT.AND P0, PT, R8, UR7, !P6 ;  /* 0x0000000708007c0c */ /* 0x000fe2000f701270 */
[----:B------:R-:W-:Y:S01]  /*18570*/  VIADD R8, R25, 0xaf ;  /* 0x000000af19087836 */ /* 0x000fe20000000000 */
[----:B------:R-:W4:Y:S01]  /*18580*/  LDCU UR6, c[0x0][0x3b8] ;  /* 0x00007700ff0677ac */ /* 0x000f220008000800 */
[----:B------:R-:W0:Y:S01]  /*18590*/  LDCU UR7, c[0x0][0x3b8] ;  /* 0x00007700ff0777ac */ /* 0x000e220008000800 */
[----:B------:R-:W0:Y:S09]  /*185a0*/  LDCU UR14, c[0x0][0x39c] ;  /* 0x00007380ff0e77ac */ /* 0x000e320008000800 */
[----:B------:R-:W-:Y:S01]  /*185b0*/  @P0 LOP3.LUT R27, R27, 0x1000000, RZ, 0xfc, !PT ;  /* 0x010000001b1b0812 */ /* 0x000fe200078efcff */
[----:B--2---:R-:W-:Y:S01]  /*185c0*/  VIADD R9, R10, UR8 ;  /* 0x000000080a097c36 */ /* 0x004fe20008000000 */
[----:B------:R-:W-:Y:S01]  /*185d0*/  ISETP.LT.AND P0, PT, R8, UR12, !P6 ;  /* 0x0000000c08007c0c */ /* 0x000fe2000f701270 */
[----:B------:R-:W2:Y:S01]  /*185e0*/  LDCU UR8, c[0x0][0x3b8] ;  /* 0x00007700ff0877ac */ /* 0x000ea20008000800 */
[----:B------:R-:W-:Y:S01]  /*185f0*/  LOP3.LUT R27, R27, 0xff7fffff, RZ, 0xc0, !PT ;  /* 0xff7fffff1b1b7812 */ /* 0x000fe200078ec0ff */
[----:B---3--:R-:W-:Y:S01]  /*18600*/  VIADD R8, R9, UR9 ;  /* 0x0000000909087c36 */ /* 0x008fe20008000000 */
[----:B------:R-:W3:Y:S02]  /*18610*/  LDCU UR9, c[0x0][0x3b8] ;  /* 0x00007700ff0977ac */ /* 0x000ee40008000800 */
[----:B------:R-:W-:-:S02]  /*18620*/  @P1 LOP3.LUT R27, R27, 0x800000, RZ, 0xfc, !PT ;  /* 0x008000001b1b1812 */ /* 0x000fc400078efcff */
[C---:B------:R-:W-:Y:S01]  /*18630*/  IADD3 R6, P1, PT, R10.reuse, R0, RZ ;  /* 0x000000000a067210 */ /* 0x040fe20007f3e0ff */
[----:B------:R-:W1:Y:S01]  /*18640*/  LDCU UR12, c[0x0][0x3b8] ;  /* 0x00007700ff0c77ac */ /* 0x000e620008000800 */
[----:B------:R-:W-:Y:S02]  /*18650*/  LOP3.LUT R27, R27, 0xffbfffff, RZ, 0xc0, !PT ;  /* 0xffbfffff1b1b7812 */ /* 0x000fe400078ec0ff */
[----:B------:R-:W-:Y:S01]  /*18660*/  LEA.HI.X.SX32 R7, R10, R2, 0x1, P1 ;  /* 0x000000020a077211 */ /* 0x000fe200008f0eff */
[----:B------:R-:W1:Y:S01]  /*18670*/  LDCU UR13, c[0x0][0x39c] ;  /* 0x00007380ff0d77ac */ /* 0x000e620008000800 */
[----:B------:R-:W-:Y:S02]  /*18680*/  @P0 LOP3.LUT R27, R27, 0x400000, RZ, 0xfc, !PT ;  /* 0x004000001b1b0812 */ /* 0x000fe400078efcff */
[----:B------:R-:W-:Y:S01]  /*18690*/  IADD3 R4, P0, PT, R9, R0, RZ ;  /* 0x0000000009047210 */ /* 0x000fe20007f1e0ff */
[----:B------:R-:W-:Y:S01]  /*186a0*/  STL.64 [R1+0x8c0], R6 ;  /* 0x0008c00601007387 */ /* 0x000fe20000100a00 */
[----:B0-----:R-:W-:Y:S01]  /*186b0*/  ISETP.LT.AND P1, PT, R11, UR10, !P6 ;  /* 0x0000000a0b007c0c */ /* 0x001fe2000f721270 */
[----:B------:R-:W0:Y:S01]  /*186c0*/  LDCU UR10, c[0x0][0x3b8] ;  /* 0x00007700ff0a77ac */ /* 0x000e220008000800 */
[----:B------:R-:W-:Y:S01]  /*186d0*/  LEA.HI.X.SX32 R5, R9, R2, 0x1, P0 ;  /* 0x0000000209057211 */ /* 0x000fe200000f0eff */
[----:B------:R-:W-:Y:S01]  /*186e0*/  VIADD R9, R25, 0xad ;  /* 0x000000ad19097836 */ /* 0x000fe20000000000 */
[----:B------:R-:W-:-:S03]  /*186f0*/  LOP3.LUT R27, R27, 0xffdfffff, RZ, 0xc0, !PT ;  /* 0xffdfffff1b1b7812 */ /* 0x000fc600078ec0ff */
[----:B------:R0:W-:Y:S04]  /*18700*/  STL.64 [R1+0x8c8], R4 ;  /* 0x0008c80401007387 */ /* 0x0001e80000100a00 */
[----:B------:R4:W-:Y:S02]  /*18710*/  STL [R1+0x12f0], R0 ;  /* 0x0012f00001007387 */ /* 0x0009e40000100800 */
[----:B------:R-:W-:Y:S02]  /*18720*/  @P1 LOP3.LUT R27, R27, 0x200000, RZ, 0xfc, !PT ;  /* 0x002000001b1b1812 */ /* 0x000fe400078efcff */
[----:B------:R-:W-:Y:S02]  /*18730*/  STL [R1+0x1394], R25 ;  /* 0x0013941901007387 */ /* 0x000fe40000100800 */
[----:B------:R-:W-:-:S02]  /*18740*/  LOP3.LUT R27, R27, 0xffefffff, RZ, 0xc0, !PT ;  /* 0xffefffff1b1b7812 */ /* 0x000fc400078ec0ff */
[C---:B0-----:R-:W-:Y:S01]  /*18750*/  IADD3 R4, P0, PT, R8.reuse, R0, RZ ;  /* 0x0000000008047210 */ /* 0x041fe20007f1e0ff */
[----:B------:R-:W-:Y:S01]  /*18760*/  STL [R1+0x12f4], R2 ;  /* 0x0012f40201007387 */ /* 0x000fe20000100800 */
[C---:B----4-:R-:W-:Y:S01]  /*18770*/  VIADD R0, R8.reuse, UR6 ;  /* 0x0000000608007c36 */ /* 0x050fe20008000000 */
[----:B------:R-:W0:Y:S01]  /*18780*/  LDCU UR6, c[0x0][0x3b8] ;  /* 0x00007700ff0677ac */ /* 0x000e220008000800 */
[----:B------:R-:W-:Y:S02]  /*18790*/  LEA.HI.X.SX32 R5, R8, R2, 0x1, P0 ;  /* 0x0000000208057211 */ /* 0x000fe400000f0eff */
[----:B------:R-:W-:Y:S01]  /*187a0*/  ISETP.LT.AND P0, PT, R9, UR11, !P6 ;  /* 0x0000000b09007c0c */ /* 0x000fe2000f701270 */
[----:B------:R-:W4:Y:S02]  /*187b0*/  LDCU UR11, c[0x0][0x3b8] ;  /* 0x00007700ff0b77ac */ /* 0x000f240008000800 */
[----:B------:R-:W-:Y:S10]  /*187c0*/  STL.64 [R1+0x11a8], R4 ;  /* 0x0011a80401007387 */ /* 0x000ff40000100a00 */
[----:B------:R-:W-:-:S05]  /*187d0*/  @P0 LOP3.LUT R27, R27, 0x100000, RZ, 0xfc, !PT ;  /* 0x001000001b1b0812 */ /* 0x000fca00078efcff */
[----:B------:R-:W-:Y:S04]  /*187e0*/  STL [R1+0x1398], R27 ;  /* 0x0013981b01007387 */ /* 0x000fe80000100800 */
[----:B------:R0:W-:Y:S02]  /*187f0*/  STL [R1+0x8d0], R0 ;  /* 0x0008d00001007387 */ /* 0x0001e40000100800 */
[----:B0-----:R-:W-:Y:S01]  /*18800*/  VIADD R0, R0, UR7 ;  /* 0x0000000700007c36 */ /* 0x001fe20008000000 */
[----:B------:R-:W0:Y:S04]  /*18810*/  LDCU UR7, c[0x0][0x3b8] ;  /* 0x00007700ff0777ac */ /* 0x000e280008000800 */
[----:B------:R1:W-:Y:S02]  /*18820*/  STL [R1+0x8d4], R0 ;  /* 0x0008d40001007387 */ /* 0x0003e40000100800 */
[----:B-1----:R-:W-:Y:S01]  /*18830*/  VIADD R0, R0, UR10 ;  /* 0x0000000a00007c36 */ /* 0x002fe20008000000 */
[----:B------:R-:W1:Y:S04]  /*18840*/  LDCU UR10, c[0x0][0x3b8] ;  /* 0x00007700ff0a77ac */ /* 0x000e680008000800 */
[----:B------:R2:W-:Y:S02]  /*18850*/  STL [R1+0x8d8], R0 ;  /* 0x0008d80001007387 */ /* 0x0005e40000100800 */
[----:B--2---:R-:W-:Y:S01]  /*18860*/  VIADD R0, R0, UR8 ;  /* 0x0000000800007c36 */ /* 0x004fe20008000000 */
[----:B------:R-:W2:Y:S04]  /*18870*/  LDCU UR8, c[0x0][0x3b8] ;  /* 0x00007700ff0877ac */ /* 0x000ea80008000800 */
[----:B------:R3:W-:Y:S02]  /*18880*/  STL [R1+0x8dc], R0 ;  /* 0x0008dc0001007387 */ /* 0x0007e40000100800 */
[----:B---3--:R-:W-:Y:S01]  /*18890*/  VIADD R0, R0, UR9 ;  /* 0x0000000900007c36 */ /* 0x008fe20008000000 */
[----:B------:R-:W3:Y:S04]  /*188a0*/  LDCU UR9, c[0x0][0x3b8] ;  /* 0x00007700ff0977ac */ /* 0x000ee80008000800 */
[----:B------:R4:W-:Y:S02]  /*188b0*/  STL [R1+0x8e0], R0 ;  /* 0x0008e00001007387 */ /* 0x0009e40000100800 */
[----:B----4-:R-:W-:Y:S01]  /*188c0*/  VIADD R0, R0, UR11 ;  /* 0x0000000b00007c36 */ /* 0x010fe20008000000 */
[----:B------:R-:W4:Y:S04]  /*188d0*/  LDCU UR11, c[0x0][0x39c] ;  /* 0x00007380ff0b77ac */ /* 0x000f280008000800 */
[----:B------:R0:W-:Y:S02]  /*188e0*/  STL [R1+0x8e4], R0 ;  /* 0x0008e40001007387 */ /* 0x0001e40000100800 */
[----:B0-----:R-:W-:Y:S01]  /*188f0*/  VIADD R0, R0, UR12 ;  /* 0x0000000c00007c36 */ /* 0x001fe20008000000 */
[----:B------:R-:W0:Y:S04]  /*18900*/  LDCU UR12, c[0x0][0x39c] ;  /* 0x00007380ff0c77ac */ /* 0x000e280008000800 */
[----:B------:R1:W-:Y:S02]  /*18910*/  STL [R1+0x8e8], R0 ;  /* 0x0008e80001007387 */ /* 0x0003e40000100800 */
[----:B-1----:R-:W-:Y:S01]  /*18920*/  VIADD R0, R0, UR7 ;  /* 0x0000000700007c36 */ /* 0x002fe20008000000 */
[----:B------:R-:W1:Y:S04]  /*18930*/  LDCU UR7, c[0x0][0x3b8] ;  /* 0x00007700ff0777ac */ /* 0x000e680008000800 */
[----:B------:R0:W-:Y:S02]  /*18940*/  STL [R1+0x8ec], R0 ;  /* 0x0008ec0001007387 */ /* 0x0001e40000100800 */
[----:B0-----:R-:W-:Y:S01]  /*18950*/  VIADD R0, R0, UR6 ;  /* 0x0000000600007c36 */ /* 0x001fe20008000000 */
[----:B------:R-:W0:Y:S04]  /*18960*/  LDCU UR6, c[0x0][0x3b8] ;  /* 0x00007700ff0677ac */ /* 0x000e280008000800 */
[----:B------:R1:W-:Y:S02]  /*18970*/  STL [R1+0x8f0], R0 ;  /* 0x0008f00001007387 */ /* 0x0003e40000100800 */
[----:B-1----:R-:W-:Y:S01]  /*18980*/  VIADD R0, R0, UR10 ;  /* 0x0000000a00007c36 */ /* 0x002fe20008000000 */
[----:B------:R-:W1:Y:S04]  /*18990*/  LDCU UR10, c[0x0][0x3b8] ;  /* 0x00007700ff0a77ac */ /* 0x000e680008000800 */
[----:B------:R3:W-:Y:S02]  /*189a0*/  STL [R1+0x8f4], R0 ;  /* 0x0008f40001007387 */ /* 0x0007e40000100800 */
[----:B---3--:R-:W-:Y:S01]  /*189b0*/  VIADD R0, R0, UR9 ;  /* 0x0000000900007c36 */ /* 0x008fe20008000000 */
[----:B------:R-:W3:Y:S04]  /*189c0*/  LDCU UR9, c[0x0][0x3b8] ;  /* 0x00007700ff0977ac */ /* 0x000ee80008000800 */
[----:B------:R2:W-:Y:S02]  /*189d0*/  STL [R1+0x8f8], R0 ;  /* 0x0008f80001007387 */ /* 0x0005e40000100800 */
[----:B--2---:R-:W-:Y:S01]  /*189e0*/  VIADD R0, R0, UR8 ;  /* 0x0000000800007c36 */ /* 0x004fe20008000000 */
[----:B------:R-:W2:Y:S04]  /*189f0*/  LDCU UR8, c[0x0][0x3b8] ;  /* 0x00007700ff0877ac */ /* 0x000ea80008000800 */
        /* <DEDUP_REMOVED lines=849> */
[----:B------:R3:W-:Y:S04]  /*1bf10*/  STL [R1+0x1090], R0 ;  /* 0x0010900001007387 */ /* 0x0007e80000100800 */
[----:B------:R-:W4:Y:S04]  /*1bf20*/  LDL.LU R13, [R1+0xe0] ;  /* 0x0000e000010d7983 */ /* 0x000f280000300800 */
[----:B------:R-:W4:Y:S01]  /*1bf30*/  LDL.LU R12, [R1+0xe4] ;  /* 0x0000e400010c7983 */ /* 0x000f220000300800 */
        /* <DEDUP_REMOVED lines=8> */
[----:B------:R1:W-:Y:S04]  /*1bfc0*/  STL [R1+0x10b8], R0 ;  /* 0x0010b80001007387 */ /* 0x0003e80000100800 */
[----:B------:R-:W4:Y:S04]  /*1bfd0*/  LDL.LU R22, [R1+0xe8] ;  /* 0x0000e80001167983 */ /* 0x000f280000300800 */
[----:B------:R-:W4:Y:S01]  /*1bfe0*/  LDL.LU R23, [R1+0xec] ;  /* 0x0000ec0001177983 */ /* 0x000f220000300800 */
[----:B-1----:R-:W-:Y:S01]  /*1bff0*/  VIADD R0, R0, UR6 ;  /* 0x0000000600007c36 */ /* 0x002fe20008000000 */
[----:B------:R-:W1:Y:S02]  /*1c000*/  LDCU UR6, c[0x0][0x3b8] ;  /* 0x00007700ff0677ac */ /* 0x000e640008000800 */
[----:B------:R-:W4:Y:S04]  /*1c010*/  LDL.LU R24, [R1+0x100] ;  /* 0x0001000001187983 */ /* 0x000f280000300800 */
[----:B------:R0:W-:Y:S04]  /*1c020*/  STL [R1+0x10c8], R0 ;  /* 0x0010c80001007387 */ /* 0x0001e80000100800 */
[----:B------:R-:W4:Y:S01]  /*1c030*/  LDL.LU R18, [R1+0x104] ;  /* 0x0001040001127983 */ /* 0x000f220000300800 */
[----:B0-----:R-:W-:Y:S01]  /*1c040*/  VIADD R0, R0, UR10 ;  /* 0x0000000a00007c36 */ /* 0x001fe20008000000 */
[----:B------:R-:W0:Y:S04]  /*1c050*/  LDCU UR10, c[0x0][0x3b8] ;  /* 0x00007700ff0a77ac */ /* 0x000e280008000800 */
[----:B------:R3:W-:Y:S04]  /*1c060*/  STL [R1+0x10d0], R0 ;  /* 0x0010d00001007387 */ /* 0x0007e80000100800 */
[----:B------:R-:W4:Y:S04]  /*1c070*/  LDL.LU R3, [R1+0x108] ;  /* 0x0001080001037983 */ /* 0x000f280000300800 */
[----:B------:R-:W4:Y:S01]  /*1c080*/  LDL.LU R6, [R1+0x10c] ;  /* 0x00010c0001067983 */ /* 0x000f220000300800 */
[----:B---3--:R-:W-:Y:S01]  /*1c090*/  VIADD R0, R0, UR9 ;  /* 0x0000000900007c36 */ /* 0x008fe20008000000 */
[----:B------:R-:W3:Y:S02]  /*1c0a0*/  LDCU UR9, c[0x0][0x3b8] ;  /* 0x00007700ff0977ac */ /* 0x000ee40008000800 */
[----:B------:R-:W3:Y:S04]  /*1c0b0*/  LDL.LU R4, [R1+0x120] ;  /* 0x0001200001047983 */ /* 0x000ee80000300800 */
[----:B------:R2:W-:Y:S04]  /*1c0c0*/  STL [R1+0x10e0], R0 ;  /* 0x0010e00001007387 */ /* 0x0005e80000100800 */
[----:B------:R-:W3:Y:S04]  /*1c0d0*/  LDL.LU R29, [R1+0x124] ;  /* 0x00012400011d7983 */ /* 0x000ee80000300800 */
[----:B------:R-:W3:Y:S01]  /*1c0e0*/  LDL.LU R17, [R1+0x128] ;  /* 0x0001280001117983 */ /* 0x000ee20000300800 */
[----:B--2---:R-:W-:Y:S01]  /*1c0f0*/  VIADD R0, R0, UR8 ;  /* 0x0000000800007c36 */ /* 0x004fe20008000000 */
[----:B------:R-:W2:Y:S02]  /*1c100*/  LDCU UR8, c[0x0][0x3b8] ;  /* 0x00007700ff0877ac */ /* 0x000ea40008000800 */
[----:B------:R-:W2:Y:S04]  /*1c110*/  LDL.LU R19, [R1+0x12c] ;  /* 0x00012c0001137983 */ /* 0x000ea80000300800 */
[----:B------:R-:W2:Y:S04]  /*1c120*/  LDL.LU R20, [R1+0x140] ;  /* 0x0001400001147983 */ /* 0x000ea80000300800 */
[----:B------:R0:W-:Y:S04]  /*1c130*/  STL [R1+0x10f8], R0 ;  /* 0x0010f80001007387 */ /* 0x0001e80000100800 */
[----:B------:R-:W2:Y:S04]  /*1c140*/  LDL.LU R21, [R1+0x144] ;  /* 0x0001440001157983 */ /* 0x000ea80000300800 */
[----:B------:R-:W2:Y:S04]  /*1c150*/  LDL.LU R28, [R1+0x148] ;  /* 0x00014800011c7983 */ /* 0x000ea80000300800 */
[----:B------:R-:W2:Y:S04]  /*1c160*/  LDL.LU R26, [R1+0x14c] ;  /* 0x00014c00011a7983 */ /* 0x000ea80000300800 */
[----:B------:R-:W2:Y:S04]  /*1c170*/  LDL.LU R15, [R1+0x160] ;  /* 0x00016000010f7983 */ /* 0x000ea80000300800 */
[----:B------:R-:W2:Y:S01]  /*1c180*/  LDL.LU R14, [R1+0x164] ;  /* 0x00016400010e7983 */ /* 0x000ea20000300800 */
[----:B0-----:R-:W-:Y:S01]  /*1c190*/  VIADD R0, R0, UR7 ;  /* 0x0000000700007c36 */ /* 0x001fe20008000000 */
[----:B------:R-:W0:Y:S04]  /*1c1a0*/  LDCU UR7, c[0x0][0x3b8] ;  /* 0x00007700ff0777ac */ /* 0x000e280008000800 */
[----:B------:R1:W-:Y:S02]  /*1c1b0*/  STL [R1+0x1118], R0 ;  /* 0x0011180001007387 */ /* 0x0003e40000100800 */
[----:B-1----:R-:W-:Y:S01]  /*1c1c0*/  VIADD R0, R0, UR6 ;  /* 0x0000000600007c36 */ /* 0x002fe20008000000 */
[----:B------:R-:W1:Y:S01]  /*1c1d0*/  LDCU UR6, c[0x0][0x3b8] ;  /* 0x00007700ff0677ac */ /* 0x000e620008000800 */
[----:B----4-:R-:W-:-:S05]  /*1c1e0*/  F2FP.SATFINITE.E4M3.F32.PACK_AB_MERGE_C R2, R12, R13, RZ ;  /* 0x0000000d0c02723e */ /* 0x010fca00048070ff */
[----:B------:R-:W-:Y:S04]  /*1c1f0*/  STL [R1+0xf98], R2 ;  /* 0x000f980201007387 */ /* 0x000fe80000100800 */
[----:B------:R-:W4:Y:S04]  /*1c200*/  LDL.LU R7, [R1+0x168] ;  /* 0x0001680001077983 */ /* 0x000f280000300800 */
[----:B------:R-:W4:Y:S04]  /*1c210*/  LDL.LU R5, [R1+0x16c] ;  /* 0x00016c0001057983 */ /* 0x000f280000300800 */
[----:B------:R-:W4:Y:S04]  /*1c220*/  LDL.LU R13, [R1+0x180] ;  /* 0x00018000010d7983 */ /* 0x000f280000300800 */
[----:B------:R0:W-:Y:S04]  /*1c230*/  STL [R1+0x1108], R0 ;  /* 0x0011080001007387 */ /* 0x0001e80000100800 */
[----:B------:R-:W4:Y:S01]  /*1c240*/  LDL.LU R12, [R1+0x184] ;  /* 0x00018400010c7983 */ /* 0x000f220000300800 */
[----:B0-----:R-:W-:Y:S01]  /*1c250*/  VIADD R0, R0, UR10 ;  /* 0x0000000a00007c36 */ /* 0x001fe20008000000 */
[----:B------:R-:W0:Y:S01]  /*1c260*/  LDCU UR10, c[0x0][0x3b8] ;  /* 0x00007700ff0a77ac */ /* 0x000e220008000800 */
[----:B------:R-:W-:-:S05]  /*1c270*/  F2FP.SATFINITE.E4M3.F32.PACK_AB_MERGE_C R8, R23, R22, RZ ;  /* 0x000000161708723e */ /* 0x000fca00048070ff */
[----:B------:R-:W-:Y:S04]  /*1c280*/  STL [R1+0xf94], R8 ;  /* 0x000f940801007387 */ /* 0x000fe80000100800 */
[----:B------:R-:W4:Y:S01]  /*1c290*/  LDL.LU R22, [R1+0x188] ;  /* 0x0001880001167983 */ /* 0x000f220000300800 */
[----:B------:R-:W-:-:S05]  /*1c2a0*/  F2FP.SATFINITE.E4M3.F32.PACK_AB_MERGE_C R2, R18, R24, RZ ;  /* 0x000000181202723e */ /* 0x000fca00048070ff */
[----:B------:R-:W-:Y:S04]  /*1c2b0*/  STL [R1+0xd58], R2 ;  /* 0x000d580201007387 */ /* 0x000fe80000100800 */
[----:B------:R-:W4:Y:S04]  /*1c2c0*/  LDL.LU R23, [R1+0x18c] ;  /* 0x00018c0001177983 */ /* 0x000f280000300800 */
[----:B------:R-:W4:Y:S04]  /*1c2d0*/  LDL.LU R24, [R1+0x1a0] ;  /* 0x0001a00001187983 */ /* 0x000f280000300800 */
[----:B------:R3:W-:Y:S01]  /*1c2e0*/  STL [R1+0x10e8], R0 ;  /* 0x0010e80001007387 */ /* 0x0007e20000100800 */
[----:B------:R-:W-:-:S03]  /*1c2f0*/  F2FP.SATFINITE.E4M3.F32.PACK_AB_MERGE_C R3, R6, R3, RZ ;  /* 0x000000030603723e */ /* 0x000fc600048070ff */
[----:B------:R-:W4:Y:S04]  /*1c300*/  LDL.LU R18, [R1+0x1a4] ;  /* 0x0001a40001127983 */ /* 0x000f280000300800 */
[----:B------:R0:W-:Y:S01]  /*1c310*/  STL [R1+0xf90], R3 ;  /* 0x000f900301007387 */ /* 0x0001e20000100800 */
[----:B---3--:R-:W-:Y:S01]  /*1c320*/  VIADD R0, R0, UR9 ;  /* 0x0000000900007c36 */ /* 0x008fe20008000000 */
[----:B------:R-:W3:Y:S01]  /*1c330*/  LDCU UR9, c[0x0][0x3b8] ;  /* 0x00007700ff0977ac */ /* 0x000ee20008000800 */
[----:B------:R-:W-:Y:S01]  /*1c340*/  F2FP.SATFINITE.E4M3.F32.PACK_AB_MERGE_C R2, R29, R4, RZ ;  /* 0x000000041d02723e */ /* 0x000fe200048070ff */
[----:B0-----:R-:W3:Y:S04]  /*1c350*/  LDL.LU R3, [R1+0x1a8] ;  /* 0x0001a80001037983 */ /* 0x001ee80000300800 */
[----:B------:R0:W-:Y:S04]  /*1c360*/  STL [R1+0x10fc], R2 ;  /* 0x0010fc0201007387 */ /* 0x0001e80000100800 */
[----:B------:R-:W3:Y:S04]  /*1c370*/  LDL.LU R6, [R1+0x1ac] ;  /* 0x0001ac0001067983 */ /* 0x000ee80000300800 */
[----:B------:R-:W3:Y:S04]  /*1c380*/  LDL.LU R4, [R1+0x1c0] ;  /* 0x0001c00001047983 */ /* 0x000ee80000300800 */
[----:B------:R1:W-:Y:S04]  /*1c390*/  STL [R1+0x10d4], R0 ;  /* 0x0010d40001007387 */ /* 0x0003e80000100800 */
[----:B------:R-:W3:Y:S01]  /*1c3a0*/  LDL.LU R29, [R1+0x1c4] ;  /* 0x0001c400011d7983 */ /* 0x000ee20000300800 */
[----:B--2---:R-:W-:-:S02]  /*1c3b0*/  F2FP.SATFINITE.E4M3.F32.PACK_AB_MERGE_C R8, R19, R17, RZ ;  /* 0x000000111308723e */ /* 0x004fc400048070ff */
[----:B0-----:R-:W-:Y:S01]  /*1c3c0*/  F2FP.SATFINITE.E4M3.F32.PACK_AB_MERGE_C R2, R21, R20, RZ ;  /* 0x000000141502723e */ /* 0x001fe200048070ff */
[----:B-1----:R-:W-:Y:S02]  /*1c3d0*/  VIADD R0, R0, UR8 ;  /* 0x0000000800007c36 */ /* 0x002fe40008000000 */
[----:B------:R0:W-:Y:S01]  /*1c3e0*/  STL [R1+0x1084], R8 ;  /* 0x0010840801007387 */ /* 0x0001e20000100800 */
[----:B------:R-:W1:Y:S03]  /*1c3f0*/  LDCU UR8, c[0x0][0x3b8] ;  /* 0x00007700ff0877ac */ /* 0x000e660008000800 */
[----:B------:R2:W-:Y:S01]  /*1c400*/  STL [R1+0x1074], R2 ;  /* 0x0010740201007387 */ /* 0x0005e20000100800 */
[----:B0-----:R-:W-:-:S03]  /*1c410*/  F2FP.SATFINITE.E4M3.F32.PACK_AB_MERGE_C R8, R26, R28, RZ ;  /* 0x0000001c1a08723e */ /* 0x001fc600048070ff */
[----:B------:R0:W-:Y:S01]  /*1c420*/  STL [R1+0x10cc], R0 ;  /* 0x0010cc0001007387 */ /* 0x0001e20000100800 */
[----:B--2---:R-:W-:-:S03]  /*1c430*/  F2FP.SATFINITE.E4M3.F32.PACK_AB_MERGE_C R2, R14, R15, RZ ;  /* 0x0000000f0e02723e */ /* 0x004fc600048070ff */
[----:B------:R-:W-:Y:S04]  /*1c440*/  STL [R1+0x1070], R8 ;  /* 0x0010700801007387 */ /* 0x000fe80000100800 */
[----:B------:R-:W-:Y:S01]  /*1c450*/  STL [R1+0x1208], R2 ;  /* 0x0012080201007387 */ /* 0x000fe20000100800 */
[----:B0-----:R-:W-:Y:S01]  /*1c460*/  VIADD R0, R0, UR7 ;  /* 0x0000000700007c36 */ /* 0x001fe20008000000 */
[----:B------:R-:W0:Y:S02]  /*1c470*/  LDCU UR7, c[0x0][0x3b8] ;  /* 0x00007700ff0777ac */ /* 0x000e240008000800 */
[----:B------:R-:W2:Y:S04]  /*1c480*/  LDL.LU R28, [R1+0x1c8] ;  /* 0x0001c800011c7983 */ /* 0x000ea80000300800 */
[----:B------:R-:W2:Y:S04]  /*1c490*/  LDL.LU R26, [R1+0x1cc] ;  /* 0x0001cc00011a7983 */ /* 0x000ea80000300800 */
[----:B------:R-:W2:Y:S04]  /*1c4a0*/  LDL.LU R15, [R1+0x1e0] ;  /* 0x0001e000010f7983 */ /* 0x000ea80000300800 */
[----:B------:R0:W-:Y:S04]  /*1c4b0*/  STL [R1+0x10c0], R0 ;  /* 0x0010c00001007387 */ /* 0x0001e80000100800 */
[----:B------:R-:W2:Y:S01]  /*1c4c0*/  LDL.LU R14, [R1+0x1e4] ;  /* 0x0001e400010e7983 */ /* 0x000ea20000300800 */
[----:B0-----:R-:W-:Y:S01]  /*1c4d0*/  VIADD R0, R0, UR6 ;  /* 0x0000000600007c36 */ /* 0x001fe20008000000 */
[----:B------:R-:W0:Y:S01]  /*1c4e0*/  LDCU UR6, c[0x0][0x3b8] ;  /* 0x00007700ff0677ac */ /* 0x000e220008000800 */
[----:B----4-:R-:W-:-:S05]  /*1c4f0*/  F2FP.SATFINITE.E4M3.F32.PACK_AB_MERGE_C R5, R5, R7, RZ ;  /* 0x000000070505723e */ /* 0x010fca00048070ff */
[----:B------:R4:W-:Y:S04]  /*1c500*/  STL [R1+0x1204], R5 ;  /* 0x0012040501007387 */ /* 0x0009e80000100800 */
[----:B------:R-:W2:Y:S01]  /*1c510*/  LDL.LU R7, [R1+0x1e8] ;  /* 0x0001e80001077983 */ /* 0x000ea20000300800 */
[----:B------:R-:W-:-:S05]  /*1c520*/  F2FP.SATFINITE.E4M3.F32.PACK_AB_MERGE_C R2, R12, R13, RZ ;  /* 0x0000000d0c02723e */ /* 0x000fca00048070ff */
[----:B------:R-:W-:Y:S04]  /*1c530*/  STL [R1+0x11f4], R2 ;  /* 0x0011f40201007387 */ /* 0x000fe80000100800 */
[----:B----4-:R-:W4:Y:S04]  /*1c540*/  LDL.LU R5, [R1+0x1ec] ;  /* 0x0001ec0001057983 */ /* 0x010f280000300800 */
        /* <DEDUP_REMOVED lines=12> */
[----:B------:R0:W-:Y:S04]  /*1c610*/  STL [R1+0x10a8], R0 ;  /* 0x0010a80001007387 */ /* 0x0001e80000100800 */
[----:B------:R-:W4:Y:S01]  /*1c620*/  LDL.LU R18, [R1+0x224] ;  /* 0x0002240001127983 */ /* 0x000f220000300800 */
[----:B---3--:R-:W-:Y:S01]  /*1c630*/  F2FP.SATFINITE.E4M3.F32.PACK_AB_MERGE_C R3, R6, R3, RZ ;  /* 0x000000030603723e */ /* 0x008fe200048070ff */
[----:B0-----:R-:W-:-:S04]  /*1c640*/  VIADD R0, R0, UR9 ;  /* 0x0000000900007c36 */ /* 0x001fc80008000000 */
[----:B------:R0:W-:Y:S01]  /*1c650*/  STL [R1+0x123c], R3 ;  /* 0x00123c0301007387 */ /* 0x0001e20000100800 */
[----:B------:R-:W3:Y:S03]  /*1c660*/  LDCU UR9, c[0x0][0x3b8] ;  /* 0x00007700ff0977ac */ /* 0x000ee60008000800 */
[----:B------:R-:W3:Y:S01]  /*1c670*/  LDL.LU R17, [R1+0x228] ;  /* 0x0002280001117983 */ /* 0x000ee20000300800 */
[----:B------:R-:W-:-:S05]  /*1c680*/  F2FP.SATFINITE.E4M3.F32.PACK_AB_MERGE_C R2, R29, R4, RZ ;  /* 0x000000041d02723e */ /* 0x000fca00048070ff */
[----:B------:R-:W-:Y:S04]  /*1c690*/  STL [R1+0x1230], R2 ;  /* 0x0012300201007387 */ /* 0x000fe80000100800 */
[----:B------:R-:W3:Y:S04]  /*1c6a0*/  LDL.LU R19, [R1+0x22c] ;  /* 0x00022c0001137983 */ /* 0x000ee80000300800 */
[----:B------:R-:W3:Y:S04]  /*1c6b0*/  LDL.LU R20, [R1+0x240] ;  /* 0x0002400001147983 */ /* 0x000ee80000300800 */
[----:B------:R1:W-:Y:S04]  /*1c6c0*/  STL [R1+0x1094], R0 ;  /* 0x0010940001007387 */ /* 0x0003e80000100800 */
[----:B------:R-:W3:Y:S04]  /*1c6d0*/  LDL.LU R21, [R1+0x244] ;  /* 0x0002440001157983 */ /* 0x000ee80000300800 */
[----:B0-----:R-:W3:Y:S04]  /*1c6e0*/  LDL.LU R3, [R1+0x248] ;  /* 0x0002480001037983 */ /* 0x001ee80000300800 */
[----:B------:R-:W3:Y:S04]  /*1c6f0*/  LDL.LU R6, [R1+0x24c] ;  /* 0x00024c0001067983 */ /* 0x000ee80000300800 */
[----:B------:R-:W3:Y:S04]  /*1c700*/  LDL.LU R4, [R1+0x260] ;  /* 0x0002600001047983 */ /* 0x000ee80000300800 */
[----:B------:R-:W3:Y:S01]  /*1c710*/  LDL.LU R29, [R1+0x264] ;  /* 0x00026400011d7983 */ /* 0x000ee20000300800 */
[----:B--2---:R-:W-:Y:S01]  /*1c720*/  F2FP.SATFINITE.E4M3.F32.PACK_AB_MERGE_C R8, R26, R28, RZ ;  /* 0x0000001c1a08723e */ /* 0x004fe200048070ff */
[----:B-1----:R-:W-:Y:S01]  /*1c730*/  VIADD R0, R0, UR8 ;  /* 0x0000000800007c36 */ /* 0x002fe20008000000 */
[----:B------:R-:W0:Y:S03]  /*1c740*/  LDCU UR8, c[0x0][0x3b8] ;  /* 0x00007700ff0877ac */ /* 0x000e260008000800 */
[----:B------:R-:W-:Y:S01]  /*1c750*/  STL [R1+0x122c], R8 ;  /* 0x00122c0801007387 */ /* 0x000fe20000100800 */
[----:B------:R-:W-:-:S03]  /*1c760*/  F2FP.SATFINITE.E4M3.F32.PACK_AB_MERGE_C R2, R14, R15, RZ ;  /* 0x0000000f0e02723e */ /* 0x000fc600048070ff */
[----:B------:R-:W2:Y:S04]  /*1c770*/  LDL.LU R28, [R1+0x268] ;  /* 0x00026800011c7983 */ /* 0x000ea80000300800 */
[----:B------:R-:W-:Y:S04]  /*1c780*/  STL [R1+0x1278], R2 ;  /* 0x0012780201007387 */ /* 0x000fe80000100800 */
[----:B------:R-:W2:Y:S04]  /*1c790*/  LDL.LU R26, [R1+0x26c] ;  /* 0x00026c00011a7983 */ /* 0x000ea80000300800 */
[----:B------:R-:W2:Y:S04]  /*1c7a0*/  LDL.LU R15, [R1+0x280] ;  /* 0x00028000010f7983 */ /* 0x000ea80000300800 */
[----:B------:R1:W-:Y:S04]  /*1c7b0*/  STL [R1+0x1080], R0 ;  /* 0x0010800001007387 */ /* 0x0003e80000100800 */
[----:B------:R-:W2:Y:S01]  /*1c7c0*/  LDL.LU R14, [R1+0x284] ;  /* 0x00028400010e7983 */ /* 0x000ea20000300800 */
[----:B-1----:R-:W-:Y:S01]  /*1c7d0*/  VIADD R0, R0, UR7 ;  /* 0x0000000700007c36 */ /* 0x002fe20008000000 */
[----:B------:R-:W1:Y:S01]  /*1c7e0*/  LDCU UR7, c[0x0][0x3b8] ;  /* 0x00007700ff0777ac */ /* 0x000e620008000800 */
        /* <DEDUP_REMOVED lines=12> */
[----:B------:R3:W-:Y:S04]  /*1c8b0*/  STL [R1+0x126c], R8 ;  /* 0x00126c0801007387 */ /* 0x0007e80000100800 */
        /* <DEDUP_REMOVED lines=9> */
[----:B------:R-:W-:Y:S01]  /*1c950*/  STL [R1+0x12a0], R8 ;  /* 0x0012a00801007387 */ /* 0x000fe20000100800 */
[----:B------:R-:W0:Y:S01]  /*1c960*/  LDCU UR10, c[0x0][0x3b8] ;  /* 0x00007700ff0a77ac */ /* 0x000e220008000800 */
[----:B------:R-:W-:-:S05]  /*1c970*/  F2FP.SATFINITE.E4M3.F32.PACK_AB_MERGE_C R2, R21, R20, RZ ;  /* 0x000000141502723e */ /* 0x000fca00048070ff */
[----:B------:R3:W-:Y:S01]  /*1c980*/  STL [R1+0x1294], R2 ;  /* 0x0012940201007387 */ /* 0x0007e20000100800 */
[----:B------:R-:W-:-:S03]  /*1c990*/  F2FP.SATFINITE.E4M3.F32.PACK_AB_MERGE_C R3, R6, R3, RZ ;  /* 0x000000030603723e */ /* 0x000fc600048070ff */
[----:B------:R0:W-:Y:S01]  /*1c9a0*/  STL [R1+0x1060], R0 ;  /* 0x0010600001007387 */ /* 0x0001e20000100800 */
[----:B---3--:R-:W-:-:S03]  /*1c9b0*/  F2FP.SATFINITE.E4M3.F32.PACK_AB_MERGE_C R2, R29, R4, RZ ;  /* 0x000000041d02723e */ /* 0x008fc600048070ff */
[----:B------:R3:W-:Y:S01]  /*1c9c0*/  STL [R1+0x1290], R3 ;  /* 0x0012900301007387 */ /* 0x0007e20000100800 */
[----:B0-----:R-:W-:Y:S01]  /*1c9d0*/  VIADD R0, R0, UR9 ;  /* 0x0000000900007c36 */ /* 0x001fe20008000000 */
[----:B------:R-:W0:Y:S02]  /*1c9e0*/  LDCU UR9, c[0x0][0x3b8] ;  /* 0x00007700ff0977ac */ /* 0x000e240008000800 */
[----:B------:R0:W-:Y:S04]  /*1c9f0*/  STL [R1+0x12b8], R2 ;  /* 0x0012b80201007387 */ /* 0x0001e80000100800 */
[----:B---3--:R-:W3:Y:S04]  /*1ca00*/  LDL.LU R3, [R1+0x308] ;  /* 0x0003080001037983 */ /* 0x008ee80000300800 */
[----:B------:R-:W3:Y:S04]  /*1ca10*/  LDL.LU R6, [R1+0x30c] ;  /* 0x00030c0001067983 */ /* 0x000ee80000300800 */
[----:B------:R-:W3:Y:S04]  /*1ca20*/  LDL.LU R4, [R1+0x8b0] ;  /* 0x0008b00001047983 */ /* 0x000ee80000300800 */
[----:B------:R0:W-:Y:S04]  /*1ca30*/  STL [R1+0x1058], R0 ;  /* 0x0010580001007387 */ /* 0x0001e80000100800 */
[----:B------:R-:W3:Y:S01]  /*1ca40*/  LDL.LU R29, [R1+0x8b4] ;  /* 0x0008b400011d7983 */ /* 0x000ee20000300800 */
[----:B--2---:R-:W-:-:S02]  /*1ca50*/  F2FP.SATFINITE.E4M3.F32.PACK_AB_MERGE_C R8, R26, R28, RZ ;  /* 0x0000001c1a08723e */ /* 0x004fc400048070ff */
[----:B0-----:R-:W-:-:S03]  /*1ca60*/  F2FP.SATFINITE.E4M3.F32.PACK_AB_MERGE_C R2, R14, R15, RZ ;  /* 0x0000000f0e02723e */ /* 0x001fc600048070ff */
[----:B------:R-:W-:Y:S01]  /*1ca70*/  STL [R1+0x12b4], R8 ;  /* 0x0012b40801007387 */ /* 0x000fe20000100800 */
[----:B------:R-:W-:Y:S01]  /*1ca80*/  VIADD R0, R0, UR8 ;  /* 0x0000000800007c36 */ /* 0x000fe20008000000 */
[----:B------:R-:W0:Y:S02]  /*1ca90*/  LDCU UR8, c[0x0][0x3b8] ;  /* 0x00007700ff0877ac */ /* 0x000e240008000800 */
        /* <DEDUP_REMOVED lines=27> */
[----:B------:R-:W4:Y:S04]  /*1cc50*/  LDL.LU R21, [R1+0x884] ;  /* 0x0008840001157983 */ /* 0x000f280000300800 */
[----:B------:R-:W4:Y:S04]  /*1cc60*/  LDL.LU R22, [R1+0x888] ;  /* 0x0008880001167983 */ /* 0x000f280000300800 */
[----:B------:R-:W4:Y:S04]  /*1cc70*/  LDL.LU R23, [R1+0x88c] ;  /* 0x00088c0001177983 */ /* 0x000f280000300800 */
[----:B------:R-:W4:Y:S04]  /*1cc80*/  LDL.LU R24, [R1+0x870] ;  /* 0x0008700001187983 */ /* 0x000f280000300800 */
[----:B------:R-:W4:Y:S01]  /*1cc90*/  LDL.LU R18, [R1+0x874] ;  /* 0x0008740001127983 */ /* 0x000f220000300800 */
[----:B0-----:R-:W-:Y:S01]  /*1cca0*/  VIADD R0, R0, UR10 ;  /* 0x0000000a00007c36 */ /* 0x001fe20008000000 */
[----:B------:R-:W0:Y:S01]  /*1ccb0*/  LDCU UR10, c[0x0][0x3b8] ;  /* 0x00007700ff0a77ac */ /* 0x000e220008000800 */
[----:B---3--:R-:W-:-:S05]  /*1ccc0*/  F2FP.SATFINITE.E4M3.F32.PACK_AB_MERGE_C R3, R6, R3, RZ ;  /* 0x000000030603723e */ /* 0x008fca00048070ff */
[----:B------:R3:W-:Y:S01]  /*1ccd0*/  STL [R1+0x12bc], R3 ;  /* 0x0012bc0301007387 */ /* 0x0007e20000100800 */
[----:B------:R-:W-:-:S03]  /*1cce0*/  F2FP.SATFINITE.E4M3.F32.PACK_AB_MERGE_C R2, R29, R4, RZ ;  /* 0x000000041d02723e */ /* 0x000fc600048070ff */
[----:B---3--:R-:W3:Y:S04]  /*1ccf0*/  LDL.LU R3, [R1+0x878] ;  /* 0x0008780001037983 */ /* 0x008ee80000300800 */
[----:B------:R0:W-:Y:S04]  /*1cd00*/  STL [R1+0xf8c], R2 ;  /* 0x000f8c0201007387 */ /* 0x0001e80000100800 */
[----:B------:R-:W3:Y:S04]  /*1cd10*/  LDL.LU R6, [R1+0x87c] ;  /* 0x00087c0001067983 */ /* 0x000ee80000300800 */
[----:B------:R-:W3:Y:S04]  /*1cd20*/  LDL.LU R4, [R1+0x860] ;  /* 0x0008600001047983 */ /* 0x000ee80000300800 */
[----:B------:R0:W-:Y:S04]  /*1cd30*/  STL [R1+0x1000], R0 ;  /* 0x0010000001007387 */ /* 0x0001e80000100800 */
[----:B------:R-:W3:Y:S01]  /*1cd40*/  LDL.LU R29, [R1+0x864] ;  /* 0x00086400011d7983 */ /* 0x000ee20000300800 */
[----:B--2---:R-:W-:-:S03]  /*1cd50*/  F2FP.SATFINITE.E4M3.F32.PACK_AB_MERGE_C R8, R26, R28, RZ ;  /* 0x0000001c1a08723e */ /* 0x004fc600048070ff */
[----:B------:R-:W2:Y:S01]  /*1cd60*/  LDL.LU R28, [R1+0x868] ;  /* 0x00086800011c7983 */ /* 0x000ea20000300800 */
[----:B0-----:R-:W-:-:S03]  /*1cd70*/  F2FP.SATFINITE.E4M3.F32.PACK_AB_MERGE_C R2, R14, R15, RZ ;  /* 0x0000000f0e02723e */ /* 0x001fc600048070ff */
[----:B------:R-:W-:Y:S04]  /*1cd80*/  STL [R1+0xf88], R8 ;  /* 0x000f880801007387 */ /* 0x000fe80000100800 */
[----:B------:R-:W2:Y:S04]  /*1cd90*/  LDL.LU R26, [R1+0x86c] ;  /* 0x00086c00011a7983 */ /* 0x000ea80000300800 */
[----:B------:R-:W-:Y:S04]  /*1cda0*/  STL [R1+0xdf0], R2 ;  /* 0x000df00201007387 */ /* 0x000fe80000100800 */
[----:B------:R-:W2:Y:S04]  /*1cdb0*/  LDL.LU R15, [R1+0x850] ;  /* 0x00085000010f7983 */ /* 0x000ea80000300800 */
[----:B------:R-:W2:Y:S01]  /*1cdc0*/  LDL.LU R14, [R1+0x854] ;  /* 0x00085400010e7983 */ /* 0x000ea20000300800 */
[----:B------:R-:W-:Y:S01]  /*1cdd0*/  VIADD R0, R0, UR9 ;  /* 0x0000000900007c36 */ /* 0x000fe20008000000 */
[----:B------:R-:W0:Y:S04]  /*1cde0*/  LDCU UR9, c[0x0][0x3b8] ;  /* 0x00007700ff0977ac */ /* 0x000e280008000800 */
[----:B------:R1:W-:Y:S02]  /*1cdf0*/  STL [R1+0xff8], R0 ;  /* 0x000ff80001007387 */ /* 0x0003e40000100800 */
[----:B-1----:R-:W-:Y:S01]  /*1ce00*/  VIADD R0, R0, UR8 ;  /* 0x0000000800007c36 */ /* 0x002fe20008000000 */
[----:B------:R-:W1:Y:S01]  /*1ce10*/  LDCU UR8, c[0x0][0x3b8] ;  /* 0x00007700ff0877ac */ /* 0x000e620008000800 */
[----:B----4-:R-:W-:-:S05]  /*1ce20*/  F2FP.SATFINITE.E4M3.F32.PACK_AB_MERGE_C R5, R5, R7, RZ ;  /* 0x000000070505723e */ /* 0x010fca00048070ff */
[----:B------:R4:W-:Y:S01]  /*1ce30*/  STL [R1+0xeb4], R5 ;  /* 0x000eb40501007387 */ /* 0x0009e20000100800 */
[----:B------:R-:W-:-:S05]  /*1ce40*/  F2FP.SATFINITE.E4M3.F32.PACK_AB_MERGE_C R2, R12, R13, RZ ;  /* 0x0000000d0c02723e */ /* 0x000fca00048070ff */
[----:B------:R-:W-:Y:S04]  /*1ce50*/  STL [R1+0xfa4], R2 ;  /* 0x000fa40201007387 */ /* 0x000fe80000100800 */
[----:B------:R-:W2:Y:S04]  /*1ce60*/  LDL.LU R7, [R1+0x858] ;  /* 0x0008580001077983 */ /* 0x000ea80000300800 */
[----:B----4-:R-:W4:Y:S04]  /*1ce70*/  LDL.LU R5, [R1+0x85c] ;  /* 0x00085c0001057983 */ /* 0x010f280000300800 */
[----:B------:R-:W4:Y:S04]  /*1ce80*/  LDL.LU R13, [R1+0x840] ;  /* 0x00084000010d7983 */ /* 0x000f280000300800 */
[----:B------:R0:W-:Y:S04]  /*1ce90*/  STL [R1+0xff0], R0 ;  /* 0x000ff00001007387 */ /* 0x0001e80000100800 */
[----:B------:R-:W4:Y:S01]  /*1cea0*/  LDL.LU R12, [R1+0x844] ;  /* 0x00084400010c7983 */ /* 0x000f220000300800 */
[----:B0-----:R-:W-:Y:S01]  /*1ceb0*/  VIADD R0, R0, UR7 ;  /* 0x0000000700007c36 */ /* 0x001fe20008000000 */
[----:B------:R-:W0:Y:S01]  /*1cec0*/  LDCU UR7, c[0x0][0x3b8] ;  /* 0x00007700ff0777ac */ /* 0x000e220008000800 */
[----:B------:R-:W-:-:S05]  /*1ced0*/  F2FP.SATFINITE.E4M3.F32.PACK_AB_MERGE_C R8, R19, R17, RZ ;  /* 0x000000111308723e */ /* 0x000fca00048070ff */
[----:B------:R0:W-:Y:S01]  /*1cee0*/  STL [R1+0xfc8], R8 ;  /* 0x000fc80801007387 */ /* 0x0001e20000100800 */
[----:B------:R-:W-:-:S05]  /*1cef0*/  F2FP.SATFINITE.E4M3.F32.PACK_AB_MERGE_C R2, R21, R20, RZ ;  /* 0x000000141502723e */ /* 0x000fca00048070ff */
[----:B------:R1:W-:Y:S01]  /*1cf00*/  STL [R1+0xf9c], R2 ;  /* 0x000f9c0201007387 */ /* 0x0003e20000100800 */
[----:B0-----:R-:W-:-:S03]  /*1cf10*/  F2FP.SATFINITE.E4M3.F32.PACK_AB_MERGE_C R8, R23, R22, RZ ;  /* 0x000000161708723e */ /* 0x001fc600048070ff */
[----:B------:R0:W-:Y:S01]  /*1cf20*/  STL [R1+0xfe8], R0 ;  /* 0x000fe80001007387 */ /* 0x0001e20000100800 */
[----:B-1----:R-:W-:-:S03]  /*1cf30*/  F2FP.SATFINITE.E4M3.F32.PACK_AB_MERGE_C R2, R18, R24, RZ ;  /* 0x000000181202723e */ /* 0x002fc600048070ff */
[----:B------:R-:W-:Y:S01]  /*1cf40*/  STL [R1+0xfa0], R8 ;  /* 0x000fa00801007387 */ /* 0x000fe20000100800 */
[----:B0-----:R-:W-:Y:S01]  /*1cf50*/  VIADD R0, R0, UR6 ;  /* 0x0000000600007c36 */ /* 0x001fe20008000000 */
[----:B------:R-:W0:Y:S02]  /*1cf60*/  LDCU UR6, c[0x0][0x3b8] ;  /* 0x00007700ff0677ac */ /* 0x000e240008000800 */
[----:B------:R1:W-:Y:S04]  /*1cf70*/  STL [R1+0x1054], R2 ;  /* 0x0010540201007387 */ /* 0x0003e80000100800 */
[----:B------:R-:W4:Y:S04]  /*1cf80*/  LDL.LU R22, [R1+0x848] ;  /* 0x0008480001167983 */ /* 0x000f280000300800 */
[----:B------:R-:W4:Y:S04]  /*1cf90*/  LDL.LU R23, [R1+0x84c] ;  /* 0x00084c0001177983 */ /* 0x000f280000300800 */
[----:B------:R-:W4:Y:S04]  /*1cfa0*/  LDL.LU R24, [R1+0x830] ;  /* 0x0008300001187983 */ /* 0x000f280000300800 */
[----:B------:R0:W-:Y:S04]  /*1cfb0*/  STL [R1+0xfc0], R0 ;  /* 0x000fc00001007387 */ /* 0x0001e80000100800 */
[----:B------:R-:W4:Y:S01]  /*1cfc0*/  LDL.LU R18, [R1+0x834] ;  /* 0x0008340001127983 */ /* 0x000f220000300800 */
[----:B---3--:R-:W-:-:S05]  /*1cfd0*/  F2FP.SATFINITE.E4M3.F32.PACK_AB_MERGE_C R3, R6, R3, RZ ;  /* 0x000000030603723e */ /* 0x008fca00048070ff */
[----:B------:R2:W-:Y:S01]  /*1cfe0*/  STL [R1+0x101c], R3 ;  /* 0x00101c0301007387 */ /* 0x0005e20000100800 */
[----:B-1----:R-:W-:-:S03]  /*1cff0*/  F2FP.SATFINITE.E4M3.F32.PACK_AB_MERGE_C R2, R29, R4, RZ ;  /* 0x000000041d02723e */ /* 0x002fc600048070ff */
[----:B------:R-:W3:Y:S04]  /*1d000*/  LDL.LU R4, [R1+0x838] ;  /* 0x0008380001047983 */ /* 0x000ee80000300800 */
[----:B------:R1:W-:Y:S01]  /*1d010*/  STL [R1+0x1014], R2 ;  /* 0x0010140201007387 */ /* 0x0003e20000100800 */
[----:B0-----:R-:W-:Y:S01]  /*1d020*/  VIADD R0, R0, UR10 ;  /* 0x0000000a00007c36 */ /* 0x001fe20008000000 */
[----:B------:R-:W0:Y:S02]  /*1d030*/  LDCU UR10, c[0x0][0x3b8] ;  /* 0x00007700ff0a77ac */ /* 0x000e240008000800 */
[----:B------:R-:W3:Y:S01]  /*1d040*/  LDL.LU R29, [R1+0x83c] ;  /* 0x00083c00011d7983 */ /* 0x000ee20000300800 */
[----:B--2---:R-:W-:-:S03]  /*1d050*/  F2FP.SATFINITE.E4M3.F32.PACK_AB_MERGE_C R3, R26, R28, RZ ;  /* 0x0000001c1a03723e */ /* 0x004fc600048070ff */
[----:B------:R2:W-:Y:S04]  /*1d060*/  STL [R1+0xfb8], R0 ;  /* 0x000fb80001007387 */ /* 0x0005e80000100800 */
[----:B------:R-:W3:Y:S04]  /*1d070*/  LDL.LU R28, [R1+0x820] ;  /* 0x00082000011c7983 */ /* 0x000ee80000300800 */
[----:B------:R0:W-:Y:S01]  /*1d080*/  STL [R1+0x1010], R3 ;  /* 0x0010100301007387 */ /* 0x0001e20000100800 */
[----:B-1----:R-:W-:-:S03]  /*1d090*/  F2FP.SATFINITE.E4M3.F32.PACK_AB_MERGE_C R2, R14, R15, RZ ;  /* 0x0000000f0e02723e */ /* 0x002fc600048070ff */
[----:B------:R-:W3:Y:S01]  /*1d0a0*/  LDL.LU R26, [R1+0x824] ;  /* 0x00082400011a7983 */ /* 0x000ee20000300800 */
[----:B--2---:R-:W-:Y:S01]  /*1d0b0*/  VIADD R0, R0, UR9 ;  /* 0x0000000900007c36 */ /* 0x004fe20008000000 */
[----:B------:R-:W1:Y:S02]  /*1d0c0*/  LDCU UR9, c[0x0][0x3b8] ;  /* 0x00007700ff0977ac */ /* 0x000e640008000800 */
[----:B------:R-:W-:Y:S04]  /*1d0d0*/  STL [R1+0x11e0], R2 ;  /* 0x0011e00201007387 */ /* 0x000fe80000100800 */
[----:B0-----:R-:W2:Y:S04]  /*1d0e0*/  LDL.LU R3, [R1+0x828] ;  /* 0x0008280001037983 */ /* 0x001ea80000300800 */
        /* <DEDUP_REMOVED lines=11> */
[----:B------:R-:W2:Y:S04]  /*1d1a0*/  LDL.LU R19, [R1+0x81c] ;  /* 0x00081c0001137983 */ /* 0x000ea80000300800 */
[----:B------:R-:W2:Y:S04]  /*1d1b0*/  LDL.LU R20, [R1+0x800] ;  /* 0x0008000001147983 */ /* 0x000ea80000300800 */
[----:B------:R0:W-:Y:S04]  /*1d1c0*/  STL [R1+0xfa8], R0 ;  /* 0x000fa80001007387 */ /* 0x0001e80000100800 */
[----:B------:R-:W2:Y:S04]  /*1d1d0*/  LDL.LU R21, [R1+0x804] ;  /* 0x0008040001157983 */ /* 0x000ea80000300800 */
[----:B------:R-:W2:Y:S04]  /*1d1e0*/  LDL.LU R7, [R1+0x808] ;  /* 0x0008080001077983 */ /* 0x000ea80000300800 */
[----:B----4-:R-:W4:Y:S04]  /*1d1f0*/  LDL.LU R5, [R1+0x80c] ;  /* 0x00080c0001057983 */ /* 0x010f280000300800 */
[----:B------:R-:W4:Y:S04]  /*1d200*/  LDL.LU R13, [R1+0x7f0] ;  /* 0x0007f000010d7983 */ /* 0x000f280000300800 */
[----:B------:R-:W4:Y:S01]  /*1d210*/  LDL.LU R12, [R1+0x7f4] ;  /* 0x0007f400010c7983 */ /* 0x000f220000300800 */
[----:B0-----:R-:W-:Y:S01]  /*1d220*/  VIADD R0, R0, UR7 ;  /* 0x0000000700007c36 */ /* 0x001fe20008000000 */
[----:B------:R-:W0:Y:S01]  /*1d230*/  LDCU UR7, c[0x0][0x3b8] ;  /* 0x00007700ff0777ac */ /* 0x000e220008000800 */
[----:B------:R-:W-:-:S05]  /*1d240*/  F2FP.SATFINITE.E4M3.F32.PACK_AB_MERGE_C R8, R23, R22, RZ ;  /* 0x000000161708723e */ /* 0x000fca00048070ff */
[----:B------:R-:W-:Y:S04]  /*1d250*/  STL [R1+0x11a4], R8 ;  /* 0x0011a40801007387 */ /* 0x000fe80000100800 */
[----:B------:R-:W4:Y:S01]  /*1d260*/  LDL.LU R22, [R1+0x7f8] ;  /* 0x0007f80001167983 */ /* 0x000f220000300800 */
[----:B------:R-:W-:-:S05]  /*1d270*/  F2FP.SATFINITE.E4M3.F32.PACK_AB_MERGE_C R2, R18, R24, RZ ;  /* 0x000000181202723e */ /* 0x000fca00048070ff */
[----:B------:R3:W-:Y:S04]  /*1d280*/  STL [R1+0x1228], R2 ;  /* 0x0012280201007387 */ /* 0x0007e80000100800 */
[----:B------:R-:W4:Y:S04]  /*1d290*/  LDL.LU R23, [R1+0x7fc] ;  /* 0x0007fc0001177983 */ /* 0x000f280000300800 */
[----:B------:R-:W-:Y:S04]  /*1d2a0*/  STL [R1+0xf80], R0 ;  /* 0x000f800001007387 */ /* 0x000fe80000100800 */
[----:B------:R-:W4:Y:S04]  /*1d2b0*/  LDL.LU R24, [R1+0x7e0] ;  /* 0x0007e00001187983 */ /* 0x000f280000300800 */
[----:B------:R-:W4:Y:S01]  /*1d2c0*/  LDL.LU R18, [R1+0x7e4] ;  /* 0x0007e40001127983 */ /* 0x000f220000300800 */
[----:B---3--:R-:W-:-:S05]  /*1d2d0*/  F2FP.SATFINITE.E4M3.F32.PACK_AB_MERGE_C R2, R29, R4, RZ ;  /* 0x000000041d02723e */ /* 0x008fca00048070ff */
[----:B------:R3:W-:Y:S04]  /*1d2e0*/  STL [R1+0x1224], R2 ;  /* 0x0012240201007387 */ /* 0x0007e80000100800 */
[----:B------:R-:W4:Y:S04]  /*1d2f0*/  LDL.LU R4, [R1+0x7e8] ;  /* 0x0007e80001047983 */ /* 0x000f280000300800 */
[----:B------:R-:W4:Y:S01]  /*1d300*/  LDL.LU R29, [R1+0x7ec] ;  /* 0x0007ec00011d7983 */ /* 0x000f220000300800 */
[----:B---3--:R-:W-:-:S03]  /*1d310*/  F2FP.SATFINITE.E4M3.F32.PACK_AB_MERGE_C R2, R26, R28, RZ ;  /* 0x0000001c1a02723e */ /* 0x008fc600048070ff */
[----:B------:R-:W3:Y:S04]  /*1d320*/  LDL.LU R28, [R1+0x7d0] ;  /* 0x0007d000011c7983 */ /* 0x000ee80000300800 */
[----:B------:R-:W3:Y:S01]  /*1d330*/  LDL.LU R26, [R1+0x7d4] ;  /* 0x0007d400011a7983 */ /* 0x000ee20000300800 */
[----:B------:R-:W-:Y:S01]  /*1d340*/  VIADD R0, R0, UR6 ;  /* 0x0000000600007c36 */ /* 0x000fe20008000000 */
[----:B------:R-:W0:Y:S02]  /*1d350*/  LDCU UR6, c[0x0][0x3b8] ;  /* 0x00007700ff0677ac */ /* 0x000e240008000800 */
[----:B------:R1:W-:Y:S01]  /*1d360*/  STL [R1+0x1220], R2 ;  /* 0x0012200201007387 */ /* 0x0003e20000100800 */
[----:B--2---:R-:W-:-:S03]  /*1d370*/  F2FP.SATFINITE.E4M3.F32.PACK_AB_MERGE_C R3, R6, R3, RZ ;  /* 0x000000030603723e */ /* 0x004fc600048070ff */
[----:B------:R-:W-:Y:S04]  /*1d380*/  STL [R1+0xf78], R0 ;  /* 0x000f780001007387 */ /* 0x000fe80000100800 */
[----:B------:R2:W-:Y:S01]  /*1d390*/  STL [R1+0x121c], R3 ;  /* 0x00121c0301007387 */ /* 0x0005e20000100800 */
[----:B-1----:R-:W-:-:S03]  /*1d3a0*/  F2FP.SATFINITE.E4M3.F32.PACK_AB_MERGE_C R2, R14, R15, RZ ;  /* 0x0000000f0e02723e */ /* 0x002fc600048070ff */
[----:B--2---:R-:W2:Y:S04]  /*1d3b0*/  LDL.LU R3, [R1+0x7d8] ;  /* 0x0007d80001037983 */ /* 0x004ea80000300800 */
[----:B------:R-:W-:Y:S04]  /*1d3c0*/  STL [R1+0x1258], R2 ;  /* 0x0012580201007387 */ /* 0x000fe80000100800 */
[----:B------:R-:W2:Y:S04]  /*1d3d0*/  LDL.LU R6, [R1+0x7dc] ;  /* 0x0007dc0001067983 */ /* 0x000ea80000300800 */
[----:B------:R-:W2:Y:S04]  /*1d3e0*/  LDL.LU R15, [R1+0x2f0] ;  /* 0x0002f000010f7983 */ /* 0x000ea80000300800 */
[----:B------:R-:W2:Y:S01]  /*1d3f0*/  LDL.LU R14, [R1+0x2f4] ;  /* 0x0002f400010e7983 */ /* 0x000ea20000300800 */
[----:B------:R-:W-:Y:S01]  /*1d400*/  VIADD R0, R0, UR10 ;  /* 0x0000000a00007c36 */ /* 0x000fe20008000000 */
[----:B------:R-:W1:Y:S04]  /*1d410*/  LDCU UR10, c[0x0][0x3b8] ;  /* 0x00007700ff0a77ac */ /* 0x000e680008000800 */
[----:B------:R0:W-:Y:S02]  /*1d420*/  STL [R1+0xf70], R0 ;  /* 0x000f700001007387 */ /* 0x0001e40000100800 */
[----:B0-----:R-:W-:Y:S01]  /*1d430*/  VIADD R0, R0, UR9 ;  /* 0x0000000900007c36 */ /* 0x001fe20008000000 */
[----:B------:R-:W0:Y:S01]  /*1d440*/  LDCU UR9, c[0x0][0x3b8] ;  /* 0x00007700ff0977ac */ /* 0x000e220008000800 */
[----:B------:R-:W-:-:S05]  /*1d450*/  F2FP.SATFINITE.E4M3.F32.PACK_AB_MERGE_C R8, R19, R17, RZ ;  /* 0x000000111308723e */ /* 0x000fca00048070ff */
[----:B------:R-:W-:Y:S01]  /*1d460*/  STL [R1+0x1254], R8 ;  /* 0x0012540801007387 */ /* 0x000fe20000100800 */
[----:B------:R-:W-:-:S05]  /*1d470*/  F2FP.SATFINITE.E4M3.F32.PACK_AB_MERGE_C R2, R21, R20, RZ ;  /* 0x000000141502723e */ /* 0x000fca00048070ff */
[----:B------:R0:W-:Y:S01]  /*1d480*/  STL [R1+0x1250], R2 ;  /* 0x0012500201007387 */ /* 0x0001e20000100800 */
[----:B----4-:R-:W-:-:S03]  /*1d490*/  F2FP.SATFINITE.E4M3.F32.PACK_AB_MERGE_C R5, R5, R7, RZ ;  /* 0x000000070505723e */ /* 0x010fc600048070ff */
[----:B------:R-:W-:Y:S04]  /*1d4a0*/  STL [R1+0xf68], R0 ;  /* 0x000f680001007387 */ /* 0x000fe80000100800 */
[----:B------:R4:W-:Y:S01]  /*1d4b0*/  STL [R1+0x124c], R5 ;  /* 0x00124c0501007387 */ /* 0x0009e20000100800 */
[----:B0-----:R-:W-:-:S03]  /*1d4c0*/  F2FP.SATFINITE.E4M3.F32.PACK_AB_MERGE_C R2, R12, R13, RZ ;  /* 0x0000000d0c02723e */ /* 0x001fc600048070ff */
[----:B------:R-:W2:Y:S04]  /*1d4d0*/  LDL.LU R7, [R1+0x2f8] ;  /* 0x0002f80001077983 */ /* 0x000ea80000300800 */
[----:B------:R0:W-:Y:S04]  /*1d4e0*/  STL [R1+0x1288], R2 ;  /* 0x0012880201007387 */ /* 0x0001e80000100800 */
[----:B----4-:R-:W4:Y:S04]  /*1d4f0*/  LDL.LU R5, [R1+0x2fc] ;  /* 0x0002fc0001057983 */ /* 0x010f280000300800 */
[----:B------:R-:W4:Y:S01]  /*1d500*/  LDL.LU R13, [R1+0x7c0] ;  /* 0x0007c000010d7983 */ /* 0x000f220000300800 */
[----:B0-----:R-:W-:Y:S01]  /*1d510*/  VIADD R2, R0, UR8 ;  /* 0x0000000800027c36 */ /* 0x001fe20008000000 */
[----:B------:R-:W0:Y:S02]  /*1d520*/  LDCU UR8, c[0x0][0x3b8] ;  /* 0x00007700ff0877ac */ /* 0x000e240008000800 */
[----:B------:R-:W4:Y:S01]  /*1d530*/  LDL.LU R12, [R1+0x7c4] ;  /* 0x0007c400010c7983 */ /* 0x000f220000300800 */
[----:B------:R-:W-:-:S05]  /*1d540*/  F2FP.SATFINITE.E4M3.F32.PACK_AB_MERGE_C R0, R23, R22, RZ ;  /* 0x000000161700723e */ /* 0x000fca00048070ff */
[----:B------:R0:W-:Y:S04]  /*1d550*/  STL [R1+0x12f8], R0 ;  /* 0x0012f80001007387 */ /* 0x0001e80000100800 */
[----:B------:R1:W-:Y:S01]  /*1d560*/  STL [R1+0xf60], R2 ;  /* 0x000f600201007387 */ /* 0x0003e20000100800 */
[----:B------:R-:W-:Y:S01]  /*1d570*/  F2FP.SATFINITE.E4M3.F32.PACK_AB_MERGE_C R8, R18, R24, RZ ;  /* 0x000000181208723e */ /* 0x000fe200048070ff */
[----:B0-----:R-:W-:Y:S01]  /*1d580*/  VIADD R0, R2, UR7 ;  /* 0x0000000702007c36 */ /* 0x001fe20008000000 */
[----:B------:R-:W0:Y:S03]  /*1d590*/  LDCU UR7, c[0x0][0x3b8] ;  /* 0x00007700ff0777ac */ /* 0x000e260008000800 */
[----:B------:R-:W-:Y:S01]  /*1d5a0*/  STL [R1+0x1280], R8 ;  /* 0x0012800801007387 */ /* 0x000fe20000100800 */
[----:B-1----:R-:W-:-:S05]  /*1d5b0*/  F2FP.SATFINITE.E4M3.F32.PACK_AB_MERGE_C R2, R29, R4, RZ ;  /* 0x000000041d02723e */ /* 0x002fca00048070ff */
[----:B------:R3:W-:Y:S04]  /*1d5c0*/  STL [R1+0x12fc], R2 ;  /* 0x0012fc0201007387 */ /* 0x0007e80000100800 */
[----:B------:R1:W-:Y:S04]  /*1d5d0*/  STL [R1+0xf58], R0 ;  /* 0x000f580001007387 */ /* 0x0003e80000100800 */
[----:B------:R-:W4:Y:S01]  /*1d5e0*/  LDL.LU R4, [R1+0x7c8] ;  /* 0x0007c80001047983 */ /* 0x000f220000300800 */
[----:B---3--:R-:W-:Y:S01]  /*1d5f0*/  F2FP.SATFINITE.E4M3.F32.PACK_AB_MERGE_C R2, R26, R28, RZ ;  /* 0x0000001c1a02723e */ /* 0x008fe200048070ff */
[----:B-1----:R-:W-:-:S04]  /*1d600*/  VIADD R0, R0, UR6 ;  /* 0x0000000600007c36 */ /* 0x002fc80008000000 */
[----:B------:R-:W-:Y:S01]  /*1d610*/  STL [R1+0x12a8], R2 ;  /* 0x0012a80201007387 */ /* 0x000fe20000100800 */
[----:B------:R-:W1:Y:S03]  /*1d620*/  LDCU UR6, c[0x0][0x3b8] ;  /* 0x00007700ff0677ac */ /* 0x000e660008000800 */
[----:B------:R-:W3:Y:S04]  /*1d630*/  LDL.LU R29, [R1+0x7cc] ;  /* 0x0007cc00011d7983 */ /* 0x000ee80000300800 */
[----:B------:R-:W3:Y:S04]  /*1d640*/  LDL.LU R28, [R1+0x7b0] ;  /* 0x0007b000011c7983 */ /* 0x000ee80000300800 */
[----:B------:R0:W-:Y:S04]  /*1d650*/  STL [R1+0xf50], R0 ;  /* 0x000f500001007387 */ /* 0x0001e80000100800 */
[----:B------:R-:W3:Y:S01]  /*1d660*/  LDL.LU R26, [R1+0x7b4] ;  /* 0x0007b400011a7983 */ /* 0x000ee20000300800 */
[----:B--2---:R-:W-:Y:S01]  /*1d670*/  F2FP.SATFINITE.E4M3.F32.PACK_AB_MERGE_C R3, R6, R3, RZ ;  /* 0x000000030603723e */ /* 0x004fe200048070ff */
[----:B0-----:R-:W-:Y:S01]  /*1d680*/  VIADD R0, R0, UR10 ;  /* 0x0000000a00007c36 */ /* 0x001fe20008000000 */
[----:B------:R-:W0:Y:S03]  /*1d690*/  LDCU UR10, c[0x0][0x3b8] ;  /* 0x00007700ff0a77ac */ /* 0x000e260008000800 */
[----:B------:R2:W-:Y:S01]  /*1d6a0*/  STL [R1+0x129c], R3 ;  /* 0x00129c0301007387 */ /* 0x0005e20000100800 */
[----:B------:R-:W-:-:S03]  /*1d6b0*/  F2FP.SATFINITE.E4M3.F32.PACK_AB_MERGE_C R2, R14, R15, RZ ;  /* 0x0000000f0e02723e */ /* 0x000fc600048070ff */
[----:B------:R-:W3:Y:S04]  /*1d6c0*/  LDL.LU R25, [R1+0x7b8] ;  /* 0x0007b80001197983 */ /* 0x000ee80000300800 */
[----:B------:R-:W-:Y:S04]  /*1d6d0*/  STL [R1+0x1298], R2 ;  /* 0x0012980201007387 */ /* 0x000fe80000100800 */
[----:B------:R-:W3:Y:S04]  /*1d6e0*/  LDL.LU R11, [R1+0x7bc] ;  /* 0x0007bc00010b7983 */ /* 0x000ee80000300800 */
[----:B------:R-:W3:Y:S04]  /*1d6f0*/  LDL.LU R10, [R1+0x7a0] ;  /* 0x0007a000010a7983 */ /* 0x000ee80000300800 */
[----:B------:R0:W-:Y:S04]  /*1d700*/  STL [R1+0xf48], R0 ;  /* 0x000f480001007387 */ /* 0x0001e80000100800 */
[----:B------:R-:W3:Y:S04]  /*1d710*/  LDL.LU R16, [R1+0x7a4] ;  /* 0x0007a40001107983 */ /* 0x000ee80000300800 */
[----:B--2---:R-:W2:Y:S04]  /*1d720*/  LDL.LU R3, [R1+0x7a8] ;  /* 0x0007a80001037983 */ /* 0x004ea80000300800 */
[----:B------:R-:W2:Y:S04]  /*1d730*/  LDL.LU R6, [R1+0x7ac] ;  /* 0x0007ac0001067983 */ /* 0x000ea80000300800 */
[----:B------:R-:W2:Y:S04]  /*1d740*/  LDL.LU R15, [R1+0x790] ;  /* 0x00079000010f7983 */ /* 0x000ea80000300800 */
[----:B------:R-:W2:Y:S01]  /*1d750*/  LDL.LU R14, [R1+0x794] ;  /* 0x00079400010e7983 */ /* 0x000ea20000300800 */
[----:B0-----:R-:W-:Y:S01]  /*1d760*/  VIADD R0, R0, UR9 ;  /* 0x0000000900007c36 */ /* 0x001fe20008000000 */
[----:B------:R-:W0:Y:S01]  /*1d770*/  LDCU UR9, c[0x0][0x3b8] ;  /* 0x00007700ff0977ac */ /* 0x000e220008000800 */
[----:B----4-:R-:W-:-:S05]  /*1d780*/  F2FP.SATFINITE.E4M3.F32.PACK_AB_MERGE_C R5, R5, R7, RZ ;  /* 0x000000070505723e */ /* 0x010fca00048070ff */
[----:B------:R4:W-:Y:S01]  /*1d790*/  STL [R1+0x128c], R5 ;  /* 0x00128c0501007387 */ /* 0x0009e20000100800 */
[----:B------:R-:W-:-:S03]  /*1d7a0*/  F2FP.SATFINITE.E4M3.F32.PACK_AB_MERGE_C R2, R12, R13, RZ ;  /* 0x0000000d0c02723e */ /* 0x000fc600048070ff */
[----:B------:R-:W2:Y:S04]  /*1d7b0*/  LDL.LU R17, [R1+0x798] ;  /* 0x0007980001117983 */ /* 0x000ea80000300800 */
[----:B------:R-:W-:Y:S04]  /*1d7c0*/  STL [R1+0xeb0], R2 ;  /* 0x000eb00201007387 */ /* 0x000fe80000100800 */
[----:B------:R-:W2:Y:S04]  /*1d7d0*/  LDL.LU R19, [R1+0x79c] ;  /* 0x00079c0001137983 */ /* 0x000ea80000300800 */
[----:B------:R-:W2:Y:S04]  /*1d7e0*/  LDL.LU R20, [R1+0x780] ;  /* 0x0007800001147983 */ /* 0x000ea80000300800 */
[----:B------:R0:W-:Y:S04]  /*1d7f0*/  STL [R1+0xf40], R0 ;  /* 0x000f400001007387 */ /* 0x0001e80000100800 */
[----:B------:R-:W2:Y:S04]  /*1d800*/  LDL.LU R21, [R1+0x784] ;  /* 0x0007840001157983 */ /* 0x000ea80000300800 */
[----:B------:R-:W2:Y:S04]  /*1d810*/  LDL.LU R22, [R1+0x788] ;  /* 0x0007880001167983 */ /* 0x000ea80000300800 */
[----:B------:R-:W2:Y:S04]  /*1d820*/  LDL.LU R23, [R1+0x78c] ;  /* 0x00078c0001177983 */ /* 0x000ea80000300800 */
[----:B------:R-:W2:Y:S04]  /*1d830*/  LDL.LU R24, [R1+0x770] ;  /* 0x0007700001187983 */ /* 0x000ea80000300800 */
[----:B------:R-:W2:Y:S04]  /*1d840*/  LDL.LU R18, [R1+0x774] ;  /* 0x0007740001127983 */ /* 0x000ea80000300800 */
[----:B------:R-:W2:Y:S04]  /*1d850*/  LDL.LU R7, [R1+0x778] ;  /* 0x0007780001077983 */ /* 0x000ea80000300800 */
[----:B----4-:R-:W4:Y:S04]  /*1d860*/  LDL.LU R5, [R1+0x77c] ;  /* 0x00077c0001057983 */ /* 0x010f280000300800 */
        /* <DEDUP_REMOVED lines=13> */
[----:B------:R-:W-:-:S02]  /*1d940*/  F2FP.SATFINITE.E4M3.F32.PACK_AB_MERGE_C R8, R11, R25, RZ ;  /* 0x000000190b08723e */ /* 0x000fc400048070ff */
[----:B0-----:R-:W-:Y:S01]  /*1d950*/  F2FP.SATFINITE.E4M3.F32.PACK_AB_MERGE_C R2, R16, R10, RZ ;  /* 0x0000000a1002723e */ /* 0x001fe200048070ff */
[----:B------:R-:W-:Y:S02]  /*1d960*/  VIADD R0, R0, UR7 ;  /* 0x0000000700007c36 */ /* 0x000fe40008000000 */
[----:B------:R-:W-:Y:S01]  /*1d970*/  STL [R1+0xd80], R8 ;  /* 0x000d800801007387 */ /* 0x000fe20000100800 */
[----:B------:R-:W0:Y:S03]  /*1d980*/  LDCU UR7, c[0x0][0x3b8] ;  /* 0x00007700ff0777ac */ /* 0x000e260008000800 */
[----:B------:R1:W-:Y:S01]  /*1d990*/  STL [R1+0x1008], R2 ;  /* 0x0010080201007387 */ /* 0x0003e20000100800 */
[----:B--2---:R-:W-:-:S03]  /*1d9a0*/  F2FP.SATFINITE.E4M3.F32.PACK_AB_MERGE_C R3, R6, R3, RZ ;  /* 0x000000030603723e */ /* 0x004fc600048070ff */
[----:B------:R2:W-:Y:S01]  /*1d9b0*/  STL [R1+0xf20], R0 ;  /* 0x000f200001007387 */ /* 0x0005e20000100800 */
[----:B-1----:R-:W-:-:S03]  /*1d9c0*/  F2FP.SATFINITE.E4M3.F32.PACK_AB_MERGE_C R2, R14, R15, RZ ;  /* 0x0000000f0e02723e */ /* 0x002fc600048070ff */
[----:B------:R1:W-:Y:S01]  /*1d9d0*/  STL [R1+0xfe4], R3 ;  /* 0x000fe40301007387 */ /* 0x0003e20000100800 */
[----:B--2---:R-:W-:-:S03]  /*1d9e0*/  VIADD R0, R0, UR6 ;  /* 0x0000000600007c36 */ /* 0x004fc60008000000 */
[----:B------:R-:W-:Y:S01]  /*1d9f0*/  STL [R1+0xfe0], R2 ;  /* 0x000fe00201007387 */ /* 0x000fe20000100800 */
[----:B------:R-:W2:Y:S03]  /*1da00*/  LDCU UR6, c[0x0][0x3b8] ;  /* 0x00007700ff0677ac */ /* 0x000ea60008000800 */
[----:B-1----:R-:W2:Y:S04]  /*1da10*/  LDL.LU R3, [R1+0x758] ;  /* 0x0007580001037983 */ /* 0x002ea80000300800 */
[----:B------:R-:W2:Y:S04]  /*1da20*/  LDL.LU R6, [R1+0x75c] ;  /* 0x00075c0001067983 */ /* 0x000ea80000300800 */
[----:B------:R-:W2:Y:S04]  /*1da30*/  LDL.LU R15, [R1+0x740] ;  /* 0x00074000010f7983 */ /* 0x000ea80000300800 */
[----:B------:R1:W-:Y:S04]  /*1da40*/  STL [R1+0xf10], R0 ;  /* 0x000f100001007387 */ /* 0x0003e80000100800 */
[----:B------:R-:W2:Y:S01]  /*1da50*/  LDL.LU R14, [R1+0x744] ;  /* 0x00074400010e7983 */ /* 0x000ea20000300800 */
[----:B-1----:R-:W-:Y:S01]  /*1da60*/  VIADD R0, R0, UR10 ;  /* 0x0000000a00007c36 */ /* 0x002fe20008000000 */
[----:B------:R-:W1:Y:S01]  /*1da70*/  LDCU UR10, c[0x0][0x3b8] ;  /* 0x00007700ff0a77ac */ /* 0x000e620008000800 */
        /* <DEDUP_REMOVED lines=10> */
[----:B------:R1:W-:Y:S01]  /*1db20*/  STL [R1+0x1048], R2 ;  /* 0x0010480201007387 */ /* 0x0003e20000100800 */
[----:B----4-:R-:W-:-:S03]  /*1db30*/  F2FP.SATFINITE.E4M3.F32.PACK_AB_MERGE_C R5, R5, R7, RZ ;  /* 0x000000070505723e */ /* 0x010fc600048070ff */
[----:B------:R4:W-:Y:S01]  /*1db40*/  STL [R1+0xee8], R0 ;  /* 0x000ee80001007387 */ /* 0x0009e20000100800 */
[----:B-1----:R-:W-:-:S03]  /*1db50*/  F2FP.SATFINITE.E4M3.F32.PACK_AB_MERGE_C R2, R12, R13, RZ ;  /* 0x0000000d0c02723e */ /* 0x002fc600048070ff */
[----:B------:R1:W-:Y:S01]  /*1db60*/  STL [R1+0x1018], R5 ;  /* 0x0010180501007387 */ /* 0x0003e20000100800 */
[----:B----4-:R-:W-:Y:S01]  /*1db70*/  VIADD R0, R0, UR8 ;  /* 0x0000000800007c36 */ /* 0x010fe20008000000 */
[----:B------:R-:W4:Y:S02]  /*1db80*/  LDCU UR8, c[0x0][0x3b8] ;  /* 0x00007700ff0877ac */ /* 0x000f240008000800 */
[----:B------:R-:W-:Y:S04]  /*1db90*/  STL [R1+0x10ec], R2 ;  /* 0x0010ec0201007387 */ /* 0x000fe80000100800 */
[----:B------:R-:W4:Y:S04]  /*1dba0*/  LDL.LU R7, [R1+0x748] ;  /* 0x0007480001077983 */ /* 0x000f280000300800 */
[----:B-1----:R-:W4:Y:S04]  /*1dbb0*/  LDL.LU R5, [R1+0x74c] ;  /* 0x00074c0001057983 */ /* 0x002f280000300800 */
[----:B------:R-:W4:Y:S04]  /*1dbc0*/  LDL.LU R13, [R1+0x730] ;  /* 0x00073000010d7983 */ /* 0x000f280000300800 */
[----:B------:R1:W-:Y:S04]  /*1dbd0*/  STL [R1+0xed0], R0 ;  /* 0x000ed00001007387 */ /* 0x0003e80000100800 */
[----:B------:R-:W4:Y:S01]  /*1dbe0*/  LDL.LU R12, [R1+0x734] ;  /* 0x00073400010c7983 */ /* 0x000f220000300800 */
[----:B-1----:R-:W-:Y:S01]  /*1dbf0*/  VIADD R0, R0, UR7 ;  /* 0x0000000700007c36 */ /* 0x002fe20008000000 */
[----:B------:R-:W1:Y:S01]  /*1dc00*/  LDCU UR7, c[0x0][0x3b8] ;  /* 0x00007700ff0777ac */ /* 0x000e620008000800 */
[----:B---3--:R-:W-:-:S05]  /*1dc10*/  F2FP.SATFINITE.E4M3.F32.PACK_AB_MERGE_C R4, R29, R4, RZ ;  /* 0x000000041d04723e */ /* 0x008fca00048070ff */
[----:B------:R3:W-:Y:S04]  /*1dc20*/  STL [R1+0x10e4], R4 ;  /* 0x0010e40401007387 */ /* 0x0007e80000100800 */
[----:B------:R-:W4:Y:S01]  /*1dc30*/  LDL.LU R25, [R1+0x738] ;  /* 0x0007380001197983 */ /* 0x000f220000300800 */
[----:B------:R-:W-:-:S05]  /*1dc40*/  F2FP.SATFINITE.E4M3.F32.PACK_AB_MERGE_C R2, R26, R28, RZ ;  /* 0x0000001c1a02723e */ /* 0x000fca00048070ff */
[----:B------:R-:W-:Y:S04]  /*1dc50*/  STL [R1+0x10dc], R2 ;  /* 0x0010dc0201007387 */ /* 0x000fe80000100800 */
[----:B------:R-:W4:Y:S04]  /*1dc60*/  LDL.LU R11, [R1+0x73c] ;  /* 0x00073c00010b7983 */ /* 0x000f280000300800 */
[----:B------:R-:W4:Y:S04]  /*1dc70*/  LDL.LU R10, [R1+0x720] ;  /* 0x00072000010a7983 */ /* 0x000f280000300800 */
[----:B------:R0:W-:Y:S04]  /*1dc80*/  STL [R1+0xec0], R0 ;  /* 0x000ec00001007387 */ /* 0x0001e80000100800 */
[----:B------:R-:W4:Y:S04]  /*1dc90*/  LDL.LU R16, [R1+0x724] ;  /* 0x0007240001107983 */ /* 0x000f280000300800 */
[----:B---3--:R-:W3:Y:S04]  /*1dca0*/  LDL.LU R4, [R1+0x728] ;  /* 0x0007280001047983 */ /* 0x008ee80000300800 */
[----:B------:R-:W3:Y:S04]  /*1dcb0*/  LDL.LU R29, [R1+0x72c] ;  /* 0x00072c00011d7983 */ /* 0x000ee80000300800 */
[----:B------:R-:W3:Y:S04]  /*1dcc0*/  LDL.LU R28, [R1+0x710] ;  /* 0x00071000011c7983 */ /* 0x000ee80000300800 */
[----:B------:R-:W3:Y:S01]  /*1dcd0*/  LDL.LU R26, [R1+0x714] ;  /* 0x00071400011a7983 */ /* 0x000ee20000300800 */
[----:B--2---:R-:W-:Y:S01]  /*1dce0*/  F2FP.SATFINITE.E4M3.F32.PACK_AB_MERGE_C R3, R6, R3, RZ ;  /* 0x000000030603723e */ /* 0x004fe200048070ff */
[----:B0-----:R-:W-:Y:S01]  /*1dcf0*/  VIADD R0, R0, UR6 ;  /* 0x0000000600007c36 */ /* 0x001fe20008000000 */
[----:B------:R-:W0:Y:S03]  /*1dd00*/  LDCU UR6, c[0x0][0x3b8] ;  /* 0x00007700ff0677ac */ /* 0x000e260008000800 */
[----:B------:R2:W-:Y:S04]  /*1dd10*/  STL [R1+0x109c], R3 ;  /* 0x00109c0301007387 */ /* 0x0005e80000100800 */
[----:B------:R-:W3:Y:S01]  /*1dd20*/  LDL.LU R17, [R1+0x718] ;  /* 0x0007180001117983 */ /* 0x000ee20000300800 */
[----:B------:R-:W-:-:S05]  /*1dd30*/  F2FP.SATFINITE.E4M3.F32.PACK_AB_MERGE_C R2, R14, R15, RZ ;  /* 0x0000000f0e02723e */ /* 0x000fca00048070ff */
[----:B------:R-:W-:Y:S04]  /*1dd40*/  STL [R1+0x11a0], R2 ;  /* 0x0011a00201007387 */ /* 0x000fe80000100800 */
[----:B------:R-:W3:Y:S04]  /*1dd50*/  LDL.LU R19, [R1+0x71c] ;  /* 0x00071c0001137983 */ /* 0x000ee80000300800 */
[----:B------:R-:W3:Y:S04]  /*1dd60*/  LDL.LU R20, [R1+0x700] ;  /* 0x0007000001147983 */ /* 0x000ee80000300800 */
[----:B------:R0:W-:Y:S04]  /*1dd70*/  STL [R1+0xea8], R0 ;  /* 0x000ea80001007387 */ /* 0x0001e80000100800 */
[----:B------:R-:W3:Y:S04]  /*1dd80*/  LDL.LU R21, [R1+0x704] ;  /* 0x0007040001157983 */ /* 0x000ee80000300800 */
[----:B------:R-:W3:Y:S04]  /*1dd90*/  LDL.LU R22, [R1+0x708] ;  /* 0x0007080001167983 */ /* 0x000ee80000300800 */
[----:B------:R-:W3:Y:S04]  /*1dda0*/  LDL.LU R23, [R1+0x70c] ;  /* 0x00070c0001177983 */ /* 0x000ee80000300800 */
[----:B------:R-:W3:Y:S04]  /*1ddb0*/  LDL.LU R24, [R1+0x6f0] ;  /* 0x0006f00001187983 */ /* 0x000ee80000300800 */
        /* <DEDUP_REMOVED lines=19> */
[----:B------:R-:W-:Y:S01]  /*1def0*/  STL [R1+0x1148], R8 ;  /* 0x0011480801007387 */ /* 0x000fe20000100800 */
[----:B------:R-:W-:-:S05]  /*1df00*/  F2FP.SATFINITE.E4M3.F32.PACK_AB_MERGE_C R2, R16, R10, RZ ;  /* 0x0000000a1002723e */ /* 0x000fca00048070ff */
[----:B------:R0:W-:Y:S01]  /*1df10*/  STL [R1+0x1218], R2 ;  /* 0x0012180201007387 */ /* 0x0001e20000100800 */
[----:B---3--:R-:W-:-:S03]  /*1df20*/  F2FP.SATFINITE.E4M3.F32.PACK_AB_MERGE_C R4, R29, R4, RZ ;  /* 0x000000041d04723e */ /* 0x008fc600048070ff */
[----:B------:R3:W-:Y:S01]  /*1df30*/  STL [R1+0xe88], R0 ;  /* 0x000e880001007387 */ /* 0x0007e20000100800 */
[----:B0-----:R-:W-:-:S03]  /*1df40*/  F2FP.SATFINITE.E4M3.F32.PACK_AB_MERGE_C R2, R26, R28, RZ ;  /* 0x0000001c1a02723e */ /* 0x001fc600048070ff */
[----:B------:R0:W-:Y:S01]  /*1df50*/  STL [R1+0x1214], R4 ;  /* 0x0012140401007387 */ /* 0x0001e20000100800 */
[----:B---3--:R-:W-:Y:S01]  /*1df60*/  VIADD R0, R0, UR8 ;  /* 0x0000000800007c36 */ /* 0x008fe20008000000 */
[----:B------:R-:W3:Y:S02]  /*1df70*/  LDCU UR8, c[0x0][0x3b8] ;  /* 0x00007700ff0877ac */ /* 0x000ee40008000800 */
[----:B------:R1:W-:Y:S04]  /*1df80*/  STL [R1+0x1210], R2 ;  /* 0x0012100201007387 */ /* 0x0003e80000100800 */
[----:B0-----:R-:W3:Y:S04]  /*1df90*/  LDL.LU R4, [R1+0x2e8] ;  /* 0x0002e80001047983 */ /* 0x001ee80000300800 */
[----:B------:R-:W3:Y:S04]  /*1dfa0*/  LDL.LU R29, [R1+0x2ec] ;  /* 0x0002ec00011d7983 */ /* 0x000ee80000300800 */
[----:B------:R-:W3:Y:S04]  /*1dfb0*/  LDL.LU R28, [R1+0x6d0] ;  /* 0x0006d000011c7983 */ /* 0x000ee80000300800 */
[----:B------:R0:W-:Y:S04]  /*1dfc0*/  STL [R1+0xe78], R0 ;  /* 0x000e780001007387 */ /* 0x0001e80000100800 */
[----:B------:R-:W3:Y:S01]  /*1dfd0*/  LDL.LU R26, [R1+0x6d4] ;  /* 0x0006d400011a7983 */ /* 0x000ee20000300800 */
[----:B------:R-:W-:-:S02]  /*1dfe0*/  F2FP.SATFINITE.E4M3.F32.PACK_AB_MERGE_C R8, R19, R17, RZ ;  /* 0x000000111308723e */ /* 0x000fc400048070ff */
[----:B-1----:R-:W-:Y:S01]  /*1dff0*/  F2FP.SATFINITE.E4M3.F32.PACK_AB_MERGE_C R2, R21, R20, RZ ;  /* 0x000000141502723e */ /* 0x002fe200048070ff */
[----:B0-----:R-:W-:Y:S02]  /*1e000*/  VIADD R0, R0, UR7 ;  /* 0x0000000700007c36 */ /* 0x001fe40008000000 */
[----:B------:R0:W-:Y:S01]  /*1e010*/  STL [R1+0x1200], R8 ;  /* 0x0012000801007387 */ /* 0x0001e20000100800 */
[----:B------:R-:W1:Y:S03]  /*1e020*/  LDCU UR7, c[0x0][0x3b8] ;  /* 0x00007700ff0777ac */ /* 0x000e660008000800 */
[----:B------:R0:W-:Y:S02]  /*1e030*/  STL [R1+0x1248], R2 ;  /* 0x0012480201007387 */ /* 0x0001e40000100800 */
[----:B0-----:R-:W-:Y:S02]  /*1e040*/  F2FP.SATFINITE.E4M3.F32.PACK_AB_MERGE_C R8, R23, R22, RZ ;  /* 0x000000161708723e */ /* 0x001fe400048070ff */
[----:B------:R0:W-:Y:S01]  /*1e050*/  STL [R1+0xe68], R0 ;  /* 0x000e680001007387 */ /* 0x0001e20000100800 */
[----:B------:R-:W-:-:S03]  /*1e060*/  F2FP.SATFINITE.E4M3.F32.PACK_AB_MERGE_C R2, R18, R24, RZ ;  /* 0x000000181202723e */ /* 0x000fc600048070ff */
[----:B------:R-:W-:Y:S04]  /*1e070*/  STL [R1+0x1244], R8 ;  /* 0x0012440801007387 */ /* 0x000fe80000100800 */
[----:B------:R1:W-:Y:S01]  /*1e080*/  STL [R1+0x1238], R2 ;  /* 0x0012380201007387 */ /* 0x0003e20000100800 */
[----:B0-----:R-:W-:Y:S01]  /*1e090*/  VIADD R0, R0, UR6 ;  /* 0x0000000600007c36 */ /* 0x001fe20008000000 */
[----:B--2---:R-:W-:Y:S01]  /*1e0a0*/  F2FP.SATFINITE.E4M3.F32.PACK_AB_MERGE_C R3, R6, R3, RZ ;  /* 0x000000030603723e */ /* 0x004fe200048070ff */
[----:B------:R-:W0:Y:S03]  /*1e0b0*/  LDCU UR6, c[0x0][0x3b8] ;  /* 0x00007700ff0677ac */ /* 0x000e260008000800 */
[----:B------:R2:W-:Y:S01]  /*1e0c0*/  STL [R1+0xe58], R0 ;  /* 0x000e580001007387 */ /* 0x0005e20000100800 */
[----:B-1----:R-:W-:-:S03]  /*1e0d0*/  F2FP.SATFINITE.E4M3.F32.PACK_AB_MERGE_C R2, R14, R15, RZ ;  /* 0x0000000f0e02723e */ /* 0x002fc600048070ff */
[----:B------:R1:W-:Y:S04]  /*1e0e0*/  STL [R1+0x1234], R3 ;  /* 0x0012340301007387 */ /* 0x0003e80000100800 */
[----:B------:R-:W-:Y:S01]  /*1e0f0*/  STL [R1+0x1268], R2 ;  /* 0x0012680201007387 */ /* 0x000fe20000100800 */
[----:B--2---:R-:W-:Y:S01]  /*1e100*/  VIADD R0, R0, UR10 ;  /* 0x0000000a00007c36 */ /* 0x004fe20008000000 */
[----:B------:R-:W2:Y:S02]  /*1e110*/  LDCU UR10, c[0x0][0x3b8] ;  /* 0x00007700ff0a77ac */ /* 0x000ea40008000800 */
[----:B-1----:R-:W2:Y:S04]  /*1e120*/  LDL.LU R3, [R1+0x6d8] ;  /* 0x0006d80001037983 */ /* 0x002ea80000300800 */
        /* <DEDUP_REMOVED lines=19> */
[----:B---3--:R-:W-:Y:S01]  /*1e260*/  VIADD R0, R0, UR8 ;  /* 0x0000000800007c36 */ /* 0x008fe20008000000 */
[----:B------:R-:W3:Y:S01]  /*1e270*/  LDCU UR8, c[0x0][0x3b8] ;  /* 0x00007700ff0877ac */ /* 0x000ee20008000800 */
[----:B------:R-:W-:-:S05]  /*1e280*/  F2FP.SATFINITE.E4M3.F32.PACK_AB_MERGE_C R4, R29, R4, RZ ;  /* 0x000000041d04723e */ /* 0x000fca00048070ff */
        /* <DEDUP_REMOVED lines=12> */
[----:B0-----:R-:W3:Y:S04]  /*1e350*/  LDL.LU R4, [R1+0x688] ;  /* 0x0006880001047983 */ /* 0x001ee80000300800 */
[----:B------:R-:W3:Y:S04]  /*1e360*/  LDL.LU R29, [R1+0x68c] ;  /* 0x00068c00011d7983 */ /* 0x000ee80000300800 */
[----:B------:R-:W3:Y:S04]  /*1e370*/  LDL.LU R28, [R1+0x670] ;  /* 0x00067000011c7983 */ /* 0x000ee80000300800 */
[----:B------:R-:W3:Y:S01]  /*1e380*/  LDL.LU R26, [R1+0x674] ;  /* 0x00067400011a7983 */ /* 0x000ee20000300800 */
[----:B--2---:R-:W-:Y:S01]  /*1e390*/  F2FP.SATFINITE.E4M3.F32.PACK_AB_MERGE_C R3, R6, R3, RZ ;  /* 0x000000030603723e */ /* 0x004fe200048070ff */
[----:B------:R-:W-:Y:S01]  /*1e3a0*/  VIADD R0, R0, UR7 ;  /* 0x0000000700007c36 */ /* 0x000fe20008000000 */
[----:B------:R-:W0:Y:S03]  /*1e3b0*/  LDCU UR7, c[0x0][0x3b8] ;  /* 0x00007700ff0777ac */ /* 0x000e260008000800 */
[----:B------:R2:W-:Y:S01]  /*1e3c0*/  STL [R1+0x974], R3 ;  /* 0x0009740301007387 */ /* 0x0005e20000100800 */
[----:B------:R-:W-:-:S03]  /*1e3d0*/  F2FP.SATFINITE.E4M3.F32.PACK_AB_MERGE_C R2, R14, R15, RZ ;  /* 0x0000000f0e02723e */ /* 0x000fc600048070ff */
[----:B--2---:R-:W2:Y:S04]  /*1e3e0*/  LDL.LU R3, [R1+0x678] ;  /* 0x0006780001037983 */ /* 0x004ea80000300800 */
[----:B------:R-:W-:Y:S04]  /*1e3f0*/  STL [R1+0x968], R2 ;  /* 0x0009680201007387 */ /* 0x000fe80000100800 */
[----:B------:R-:W2:Y:S04]  /*1e400*/  LDL.LU R6, [R1+0x67c] ;  /* 0x00067c0001067983 */ /* 0x000ea80000300800 */
[----:B------:R-:W2:Y:S04]  /*1e410*/  LDL.LU R15, [R1+0x660] ;  /* 0x00066000010f7983 */ /* 0x000ea80000300800 */
[----:B------:R0:W-:Y:S04]  /*1e420*/  STL [R1+0xe18], R0 ;  /* 0x000e180001007387 */ /* 0x0001e80000100800 */
[----:B------:R-:W2:Y:S01]  /*1e430*/  LDL.LU R14, [R1+0x664] ;  /* 0x00066400010e7983 */ /* 0x000ea20000300800 */
[----:B0-----:R-:W-:Y:S01]  /*1e440*/  VIADD R0, R0, UR6 ;  /* 0x0000000600007c36 */ /* 0x001fe20008000000 */
[----:B------:R-:W0:Y:S01]  /*1e450*/  LDCU UR6, c[0x0][0x3b8] ;  /* 0x00007700ff0677ac */ /* 0x000e220008000800 */
[----:B------:R-:W-:-:S05]  /*1e460*/  F2FP.SATFINITE.E4M3.F32.PACK_AB_MERGE_C R8, R11, R25, RZ ;  /* 0x000000190b08723e */ /* 0x000fca00048070ff */
[----:B------:R-:W-:Y:S01]  /*1e470*/  STL [R1+0x964], R8 ;  /* 0x0009640801007387 */ /* 0x000fe20000100800 */
[----:B------:R-:W-:-:S05]  /*1e480*/  F2FP.SATFINITE.E4M3.F32.PACK_AB_MERGE_C R2, R16, R10, RZ ;  /* 0x0000000a1002723e */ /* 0x000fca00048070ff */
[----:B------:R0:W-:Y:S01]  /*1e490*/  STL [R1+0xfdc], R2 ;  /* 0x000fdc0201007387 */ /* 0x0001e20000100800 */
[----:B----4-:R-:W-:-:S03]  /*1e4a0*/  F2FP.SATFINITE.E4M3.F32.PACK_AB_MERGE_C R5, R5, R7, RZ ;  /* 0x000000070505723e */ /* 0x010fc600048070ff */
[----:B------:R4:W-:Y:S01]  /*1e4b0*/  STL [R1+0xe08], R0 ;  /* 0x000e080001007387 */ /* 0x0009e20000100800 */
[----:B0-----:R-:W-:-:S03]  /*1e4c0*/  F2FP.SATFINITE.E4M3.F32.PACK_AB_MERGE_C R2, R12, R13, RZ ;  /* 0x0000000d0c02723e */ /* 0x001fc600048070ff */
[----:B------:R0:W-:Y:S01]  /*1e4d0*/  STL [R1+0xfd8], R5 ;  /* 0x000fd80501007387 */ /* 0x0001e20000100800 */
[----:B----4-:R-:W-:Y:S01]  /*1e4e0*/  VIADD R0, R0, UR10 ;  /* 0x0000000a00007c36 */ /* 0x010fe20008000000 */
[----:B------:R-:W4:Y:S02]  /*1e4f0*/  LDCU UR10, c[0x0][0x3b8] ;  /* 0x00007700ff0a77ac */ /* 0x000f240008000800 */
[----:B------:R-:W-:Y:S04]  /*1e500*/  STL [R1+0xfd0], R2 ;  /* 0x000fd00201007387 */ /* 0x000fe80000100800 */
[----:B------:R-:W4:Y:S04]  /*1e510*/  LDL.LU R7, [R1+0x668] ;  /* 0x0006680001077983 */ /* 0x000f280000300800 */
[----:B0-----:R-:W4:Y:S04]  /*1e520*/  LDL.LU R5, [R1+0x66c] ;  /* 0x00066c0001057983 */ /* 0x001f280000300800 */
[----:B------:R-:W4:Y:S04]  /*1e530*/  LDL.LU R13, [R1+0x650] ;  /* 0x00065000010d7983 */ /* 0x000f280000300800 */
[----:B------:R1:W-:Y:S04]  /*1e540*/  STL [R1+0xdf8], R0 ;  /* 0x000df80001007387 */ /* 0x0003e80000100800 */
[----:B------:R-:W4:Y:S01]  /*1e550*/  LDL.LU R12, [R1+0x654] ;  /* 0x00065400010c7983 */ /* 0x000f220000300800 */
[----:B-1----:R-:W-:Y:S01]  /*1e560*/  VIADD R0, R0, UR9 ;  /* 0x0000000900007c36 */ /* 0x002fe20008000000 */
[----:B------:R-:W0:Y:S01]  /*1e570*/  LDCU UR9, c[0x0][0x3b8] ;  /* 0x00007700ff0977ac */ /* 0x000e220008000800 */
[----:B---3--:R-:W-:-:S05]  /*1e580*/  F2FP.SATFINITE.E4M3.F32.PACK_AB_MERGE_C R8, R19, R17, RZ ;  /* 0x000000111308723e */ /* 0x008fca00048070ff */
[----:B------:R1:W-:Y:S01]  /*1e590*/  STL [R1+0xfcc], R8 ;  /* 0x000fcc0801007387 */ /* 0x0003e20000100800 */
[----:B------:R-:W-:-:S05]  /*1e5a0*/  F2FP.SATFINITE.E4M3.F32.PACK_AB_MERGE_C R2, R21, R20, RZ ;  /* 0x000000141502723e */ /* 0x000fca00048070ff */
[----:B------:R3:W-:Y:S01]  /*1e5b0*/  STL [R1+0x1044], R2 ;  /* 0x0010440201007387 */ /* 0x0007e20000100800 */
[----:B-1----:R-:W-:-:S03]  /*1e5c0*/  F2FP.SATFINITE.E4M3.F32.PACK_AB_MERGE_C R8, R23, R22, RZ ;  /* 0x000000161708723e */ /* 0x002fc600048070ff */
[----:B------:R1:W-:Y:S01]  /*1e5d0*/  STL [R1+0xde0], R0 ;  /* 0x000de00001007387 */ /* 0x0003e20000100800 */
[----:B---3--:R-:W-:-:S03]  /*1e5e0*/  F2FP.SATFINITE.E4M3.F32.PACK_AB_MERGE_C R2, R18, R24, RZ ;  /* 0x000000181202723e */ /* 0x008fc600048070ff */
[----:B------:R-:W-:Y:S01]  /*1e5f0*/  STL [R1+0x1040], R8 ;  /* 0x0010400801007387 */ /* 0x000fe20000100800 */
[----:B-1----:R-:W-:Y:S01]  /*1e600*/  VIADD R0, R0, UR8 ;  /* 0x0000000800007c36 */ /* 0x002fe20008000000 */
[----:B------:R-:W1:Y:S02]  /*1e610*/  LDCU UR8, c[0x0][0x3b8] ;  /* 0x00007700ff0877ac */ /* 0x000e640008000800 */
[----:B------:R3:W-:Y:S01]  /*1e620*/  STL [R1+0x103c], R2 ;  /* 0x00103c0201007387 */ /* 0x0007e20000100800 */
[----:B------:R-:W-:-:S03]  /*1e630*/  F2FP.SATFINITE.E4M3.F32.PACK_AB_MERGE_C R4, R29, R4, RZ ;  /* 0x000000041d04723e */ /* 0x000fc600048070ff */
[----:B------:R0:W-:Y:S01]  /*1e640*/  STL [R1+0xdd0], R0 ;  /* 0x000dd00001007387 */ /* 0x0001e20000100800 */
[----:B---3--:R-:W-:-:S03]  /*1e650*/  F2FP.SATFINITE.E4M3.F32.PACK_AB_MERGE_C R2, R26, R28, RZ ;  /* 0x0000001c1a02723e */ /* 0x008fc600048070ff */
[----:B------:R3:W-:Y:S01]  /*1e660*/  STL [R1+0x1038], R4 ;  /* 0x0010380401007387 */ /* 0x0007e20000100800 */
[----:B0-----:R-:W-:Y:S01]  /*1e670*/  VIADD R0, R0, UR7 ;  /* 0x0000000700007c36 */ /* 0x001fe20008000000 */
[----:B------:R-:W0:Y:S02]  /*1e680*/  LDCU UR7, c[0x0][0x3b8] ;  /* 0x00007700ff0777ac */ /* 0x000e240008000800 */
[----:B------:R-:W-:Y:S04]  /*1e690*/  STL [R1+0x10d8], R2 ;  /* 0x0010d80201007387 */ /* 0x000fe80000100800 */
[----:B---3--:R-:W3:Y:S04]  /*1e6a0*/  LDL.LU R4, [R1+0x658] ;  /* 0x0006580001047983 */ /* 0x008ee80000300800 */
[----:B------:R-:W3:Y:S04]  /*1e6b0*/  LDL.LU R29, [R1+0x65c] ;  /* 0x00065c00011d7983 */ /* 0x000ee80000300800 */
[----:B------:R-:W3:Y:S04]  /*1e6c0*/  LDL.LU R28, [R1+0x640] ;  /* 0x00064000011c7983 */ /* 0x000ee80000300800 */
[----:B------:R0:W-:Y:S04]  /*1e6d0*/  STL [R1+0xdc0], R0 ;  /* 0x000dc00001007387 */ /* 0x0001e80000100800 */
[----:B------:R-:W3:Y:S01]  /*1e6e0*/  LDL.LU R26, [R1+0x644] ;  /* 0x00064400011a7983 */ /* 0x000ee20000300800 */
[----:B--2---:R-:W-:Y:S01]  /*1e6f0*/  F2FP.SATFINITE.E4M3.F32.PACK_AB_MERGE_C R3, R6, R3, RZ ;  /* 0x000000030603723e */ /* 0x004fe200048070ff */
[----:B0-----:R-:W-:-:S04]  /*1e700*/  VIADD R0, R0, UR6 ;  /* 0x0000000600007c36 */ /* 0x001fc80008000000 */
[----:B------:R0:W-:Y:S01]  /*1e710*/  STL [R1+0x10c4], R3 ;  /* 0x0010c40301007387 */ /* 0x0001e20000100800 */
[----:B------:R-:W2:Y:S01]  /*1e720*/  LDCU UR6, c[0x0][0x3b8] ;  /* 0x00007700ff0677ac */ /* 0x000ea20008000800 */
[----:B------:R-:W-:Y:S02]  /*1e730*/  F2FP.SATFINITE.E4M3.F32.PACK_AB_MERGE_C R2, R14, R15, RZ ;  /* 0x0000000f0e02723e */ /* 0x000fe400048070ff */
[----:B------:R-:W2:Y:S04]  /*1e740*/  LDL.LU R25, [R1+0x648] ;  /* 0x0006480001197983 */ /* 0x000ea80000300800 */
[----:B------:R-:W-:Y:S04]  /*1e750*/  STL [R1+0x10bc], R2 ;  /* 0x0010bc0201007387 */ /* 0x000fe80000100800 */
[----:B------:R-:W2:Y:S04]  /*1e760*/  LDL.LU R11, [R1+0x64c] ;  /* 0x00064c00010b7983 */ /* 0x000ea80000300800 */
[----:B------:R-:W2:Y:S04]  /*1e770*/  LDL.LU R10, [R1+0x630] ;  /* 0x00063000010a7983 */ /* 0x000ea80000300800 */
[----:B------:R4:W-:Y:S04]  /*1e780*/  STL [R1+0xdb0], R0 ;  /* 0x000db00001007387 */ /* 0x0009e80000100800 */
[----:B------:R-:W2:Y:S04]  /*1e790*/  LDL.LU R16, [R1+0x634] ;  /* 0x0006340001107983 */ /* 0x000ea80000300800 */
[----:B0-----:R-:W2:Y:S04]  /*1e7a0*/  LDL.LU R3, [R1+0x638] ;  /* 0x0006380001037983 */ /* 0x001ea80000300800 */
[----:B------:R-:W2:Y:S04]  /*1e7b0*/  LDL.LU R6, [R1+0x63c] ;  /* 0x00063c0001067983 */ /* 0x000ea80000300800 */
[----:B------:R-:W2:Y:S04]  /*1e7c0*/  LDL.LU R15, [R1+0x620] ;  /* 0x00062000010f7983 */ /* 0x000ea80000300800 */
[----:B------:R-:W2:Y:S01]  /*1e7d0*/  LDL.LU R14, [R1+0x624] ;  /* 0x00062400010e7983 */ /* 0x000ea20000300800 */
[----:B----4-:R-:W-:Y:S01]  /*1e7e0*/  VIADD R0, R0, UR10 ;  /* 0x0000000a00007c36 */ /* 0x010fe20008000000 */
[----:B------:R-:W0:Y:S01]  /*1e7f0*/  LDCU UR10, c[0x0][0x3b8] ;  /* 0x00007700ff0a77ac */ /* 0x000e220008000800 */
[----:B------:R-:W-:-:S05]  /*1e800*/  F2FP.SATFINITE.E4M3.F32.PACK_AB_MERGE_C R5, R5, R7, RZ ;  /* 0x000000070505723e */ /* 0x000fca00048070ff */
        /* <DEDUP_REMOVED lines=30> */
[----:B------:R-:W-:Y:S01]  /*1e9f0*/  STL [R1+0x110c], R8 ;  /* 0x00110c0801007387 */ /* 0x000fe20000100800 */
[----:B------:R-:W0:Y:S03]  /*1ea00*/  LDCU UR8, c[0x0][0x3b8] ;  /* 0x00007700ff0877ac */ /* 0x000e260008000800 */
[----:B------:R1:W-:Y:S01]  /*1ea10*/  STL [R1+0x1198], R2 ;  /* 0x0011980201007387 */ /* 0x0003e20000100800 */
[----:B------:R-:W-:-:S03]  /*1ea20*/  F2FP.SATFINITE.E4M3.F32.PACK_AB_MERGE_C R3, R6, R3, RZ ;  /* 0x000000030603723e */ /* 0x000fc600048070ff */
        /* <DEDUP_REMOVED lines=72> */
[----:B----4-:R-:W-:-:S02]  /*1eeb0*/  F2FP.SATFINITE.E4M3.F32.PACK_AB_MERGE_C R5, R5, R7, RZ ;  /* 0x000000070505723e */ /* 0x010fc400048070ff */
[----:B------:R-:W4:Y:S04]  /*1eec0*/  LDL.LU R7, [R1+0x588] ;  /* 0x0005880001077983 */ /* 0x000f280000300800 */
[----:B------:R0:W-:Y:S01]  /*1eed0*/  STL [R1+0x8a0], R5 ;  /* 0x0008a00501007387 */ /* 0x0001e20000100800 */
[----:B------:R-:W-:-:S03]  /*1eee0*/  F2FP.SATFINITE.E4M3.F32.PACK_AB_MERGE_C R2, R12, R13, RZ ;  /* 0x0000000d0c02723e */ /* 0x000fc600048070ff */
[----:B0-----:R-:W4:Y:S04]  /*1eef0*/  LDL.LU R5, [R1+0x58c] ;  /* 0x00058c0001057983 */ /* 0x001f280000300800 */
[----:B------:R-:W-:Y:S04]  /*1ef00*/  STL [R1+0x894], R2 ;  /* 0x0008940201007387 */ /* 0x000fe80000100800 */
[----:B------:R-:W4:Y:S04]  /*1ef10*/  LDL.LU R13, [R1+0x570] ;  /* 0x00057000010d7983 */ /* 0x000f280000300800 */
[----:B------:R-:W4:Y:S04]  /*1ef20*/  LDL.LU R12, [R1+0x574] ;  /* 0x00057400010c7983 */ /* 0x000f280000300800 */
[----:B------:R0:W-:Y:S02]  /*1ef30*/  STL [R1+0xd24], R0 ;  /* 0x000d240001007387 */ /* 0x0001e40000100800 */
        /* <DEDUP_REMOVED lines=34> */
[----:B------:R-:W-:Y:S04]  /*1f160*/  STL [R1+0x97c], R3 ;  /* 0x00097c0301007387 */ /* 0x000fe80000100800 */
[----:B------:R-:W-:Y:S04]  /*1f170*/  STL [R1+0x10a4], R2 ;  /* 0x0010a40201007387 */ /* 0x000fe80000100800 */
[----:B------:R-:W3:Y:S04]  /*1f180*/  LDL.LU R15, [R1+0x568] ;  /* 0x00056800010f7983 */ /* 0x000ee80000300800 */
[----:B------:R-:W3:Y:S01]  /*1f190*/  LDL.LU R14, [R1+0x56c] ;  /* 0x00056c00010e7983 */ /* 0x000ee20000300800 */
[----:B--2---:R-:W-:Y:S01]  /*1f1a0*/  VIADD R0, R0, UR6 ;  /* 0x0000000600007c36 */ /* 0x004fe20008000000 */
[----:B------:R-:W1:Y:S04]  /*1f1b0*/  LDCU UR6, c[0x0][0x3b8] ;  /* 0x00007700ff0677ac */ /* 0x000e680008000800 */
[----:B------:R2:W-:Y:S02]  /*1f1c0*/  STL [R1+0xd4c], R0 ;  /* 0x000d4c0001007387 */ /* 0x0005e40000100800 */
[----:B--2---:R-:W-:Y:S01]  /*1f1d0*/  VIADD R0, R0, UR10 ;  /* 0x0000000a00007c36 */ /* 0x004fe20008000000 */
[----:B------:R-:W2:Y:S01]  /*1f1e0*/  LDCU UR10, c[0x0][0x3b8] ;  /* 0x00007700ff0a77ac */ /* 0x000ea20008000800 */
[----:B----4-:R-:W-:-:S05]  /*1f1f0*/  F2FP.SATFINITE.E4M3.F32.PACK_AB_MERGE_C R3, R5, R7, RZ ;  /* 0x000000070503723e */ /* 0x010fca00048070ff */
[----:B------:R-:W-:Y:S04]  /*1f200*/  STL [R1+0x10a0], R3 ;  /* 0x0010a00301007387 */ /* 0x000fe80000100800 */
[----:B------:R-:W4:Y:S01]  /*1f210*/  LDL.LU R8, [R1+0x550] ;  /* 0x0005500001087983 */ /* 0x000f220000300800 */
[----:B------:R-:W-:-:S05]  /*1f220*/  F2FP.SATFINITE.E4M3.F32.PACK_AB_MERGE_C R2, R12, R13, RZ ;  /* 0x0000000d0c02723e */ /* 0x000fca00048070ff */
[----:B------:R-:W-:Y:S04]  /*1f230*/  STL [R1+0x108c], R2 ;  /* 0x00108c0201007387 */ /* 0x000fe80000100800 */
[----:B------:R-:W4:Y:S04]  /*1f240*/  LDL.LU R9, [R1+0x554] ;  /* 0x0005540001097983 */ /* 0x000f280000300800 */
        /* <DEDUP_REMOVED lines=8> */
[----:B------:R-:W2:Y:S01]  /*1f2d0*/  LDL.LU R12, [R1+0x534] ;  /* 0x00053400010c7983 */ /* 0x000ea20000300800 */
[----:B---3--:R-:W-:Y:S01]  /*1f2e0*/  VIADD R0, R0, UR9 ;  /* 0x0000000900007c36 */ /* 0x008fe20008000000 */
[----:B------:R-:W3:Y:S01]  /*1f2f0*/  LDCU UR9, c[0x0][0x3b8] ;  /* 0x00007700ff0977ac */ /* 0x000ee20008000800 */
[----:B------:R-:W-:-:S05]  /*1f300*/  F2FP.SATFINITE.E4M3.F32.PACK_AB_MERGE_C R3, R29, R4, RZ ;  /* 0x000000041d03723e */ /* 0x000fca00048070ff */
[----:B------:R0:W-:Y:S04]  /*1f310*/  STL [R1+0x1088], R3 ;  /* 0x0010880301007387 */ /* 0x0001e80000100800 */
[----:B------:R-:W3:Y:S01]  /*1f320*/  LDL.LU R17, [R1+0x538] ;  /* 0x0005380001117983 */ /* 0x000ee20000300800 */
[----:B------:R-:W-:-:S05]  /*1f330*/  F2FP.SATFINITE.E4M3.F32.PACK_AB_MERGE_C R2, R26, R28, RZ ;  /* 0x0000001c1a02723e */ /* 0x000fca00048070ff */
[----:B------:R0:W-:Y:S04]  /*1f340*/  STL [R1+0x1114], R2 ;  /* 0x0011140201007387 */ /* 0x0001e80000100800 */
        /* <DEDUP_REMOVED lines=8> */
[----:B------:R-:W3:Y:S04]  /*1f3d0*/  LDL.LU R28, [R1+0x518] ;  /* 0x00051800011c7983 */ /* 0x000ee80000300800 */
[----:B------:R-:W3:Y:S04]  /*1f3e0*/  LDL.LU R26, [R1+0x51c] ;  /* 0x00051c00011a7983 */ /* 0x000ee80000300800 */
[----:B0-----:R-:W3:Y:S04]  /*1f3f0*/  LDL.LU R3, [R1+0x500] ;  /* 0x0005000001037983 */ /* 0x001ee80000300800 */
[----:B------:R-:W3:Y:S01]  /*1f400*/  LDL.LU R6, [R1+0x504] ;  /* 0x0005040001067983 */ /* 0x000ee20000300800 */
[----:B------:R-:W-:-:S05]  /*1f410*/  F2FP.SATFINITE.E4M3.F32.PACK_AB_MERGE_C R2, R14, R15, RZ ;  /* 0x0000000f0e02723e */ /* 0x000fca00048070ff */
[----:B------:R4:W-:Y:S04]  /*1f420*/  STL [R1+0x1110], R2 ;  /* 0x0011100201007387 */ /* 0x0009e80000100800 */
[----:B------:R-:W3:Y:S04]  /*1f430*/  LDL.LU R4, [R1+0x508] ;  /* 0x0005080001047983 */ /* 0x000ee80000300800 */
[----:B------:R-:W3:Y:S04]  /*1f440*/  LDL.LU R29, [R1+0x50c] ;  /* 0x00050c00011d7983 */ /* 0x000ee80000300800 */
[----:B------:R-:W3:Y:S04]  /*1f450*/  LDL.LU R15, [R1+0x2c0] ;  /* 0x0002c000010f7983 */ /* 0x000ee80000300800 */
[----:B------:R-:W3:Y:S01]  /*1f460*/  LDL.LU R14, [R1+0x2c4] ;  /* 0x0002c400010e7983 */ /* 0x000ee20000300800 */
[----:B------:R-:W-:Y:S01]  /*1f470*/  VIADD R0, R0, UR8 ;  /* 0x0000000800007c36 */ /* 0x000fe20008000000 */
[----:B------:R-:W0:Y:S01]  /*1f480*/  LDCU UR8, c[0x0][0x3b8] ;  /* 0x00007700ff0877ac */ /* 0x000e220008000800 */
[----:B----4-:R-:W-:-:S05]  /*1f490*/  F2FP.SATFINITE.E4M3.F32.PACK_AB_MERGE_C R2, R9, R8, RZ ;  /* 0x000000080902723e */ /* 0x010fca00048070ff */
[----:B------:R4:W-:Y:S01]  /*1f4a0*/  STL [R1+0x10f4], R2 ;  /* 0x0010f40201007387 */ /* 0x0009e20000100800 */
[----:B--2---:R-:W-:-:S03]  /*1f4b0*/  F2FP.SATFINITE.E4M3.F32.PACK_AB_MERGE_C R8, R11, R25, RZ ;  /* 0x000000190b08723e */ /* 0x004fc600048070ff */
[----:B------:R2:W-:Y:S01]  /*1f4c0*/  STL [R1+0xd6c], R0 ;  /* 0x000d6c0001007387 */ /* 0x0005e20000100800 */
[----:B----4-:R-:W-:-:S03]  /*1f4d0*/  F2FP.SATFINITE.E4M3.F32.PACK_AB_MERGE_C R2, R16, R10, RZ ;  /* 0x0000000a1002723e */ /* 0x010fc600048070ff */
[----:B------:R-:W-:Y:S01]  /*1f4e0*/  STL [R1+0x1104], R8 ;  /* 0x0011040801007387 */ /* 0x000fe20000100800 */
[----:B--2---:R-:W-:Y:S01]  /*1f4f0*/  VIADD R0, R0, UR7 ;  /* 0x0000000700007c36 */ /* 0x004fe20008000000 */
[----:B------:R-:W2:Y:S02]  /*1f500*/  LDCU UR7, c[0x0][0x3b8] ;  /* 0x00007700ff0777ac */ /* 0x000ea40008000800 */
[----:B------:R4:W-:Y:S01]  /*1f510*/  STL [R1+0x1188], R2 ;  /* 0x0011880201007387 */ /* 0x0009e20000100800 */
[----:B------:R-:W-:-:S03]  /*1f520*/  F2FP.SATFINITE.E4M3.F32.PACK_AB_MERGE_C R5, R5, R7, RZ ;  /* 0x000000070505723e */ /* 0x000fc600048070ff */
[----:B------:R1:W-:Y:S01]  /*1f530*/  STL [R1+0xd74], R0 ;  /* 0x000d740001007387 */ /* 0x0003e20000100800 */
[----:B----4-:R-:W-:-:S03]  /*1f540*/  F2FP.SATFINITE.E4M3.F32.PACK_AB_MERGE_C R2, R12, R13, RZ ;  /* 0x0000000d0c02723e */ /* 0x010fc600048070ff */
[----:B------:R4:W-:Y:S01]  /*1f550*/  STL [R1+0x1184], R5 ;  /* 0x0011840501007387 */ /* 0x0009e20000100800 */
[----:B-1----:R-:W-:Y:S01]  /*1f560*/  VIADD R0, R0, UR6 ;  /* 0x0000000600007c36 */ /* 0x002fe20008000000 */
[----:B------:R-:W1:Y:S02]  /*1f570*/  LDCU UR6, c[0x0][0x3b8] ;  /* 0x00007700ff0677ac */ /* 0x000e640008000800 */
        /* <DEDUP_REMOVED lines=8> */
[----:B---3--:R-:W-:-:S05]  /*1f600*/  F2FP.SATFINITE.E4M3.F32.PACK_AB_MERGE_C R8, R19, R17, RZ ;  /* 0x000000111308723e */ /* 0x008fca00048070ff */
[----:B------:R3:W-:Y:S01]  /*1f610*/  STL [R1+0x1180], R8 ;  /* 0x0011800801007387 */ /* 0x0007e20000100800 */
[----:B------:R-:W-:-:S05]  /*1f620*/  F2FP.SATFINITE.E4M3.F32.PACK_AB_MERGE_C R2, R21, R20, RZ ;  /* 0x000000141502723e */ /* 0x000fca00048070ff */
[----:B------:R0:W-:Y:S01]  /*1f630*/  STL [R1+0x11bc], R2 ;  /* 0x0011bc0201007387 */ /* 0x0001e20000100800 */
[----:B---3--:R-:W-:-:S03]  /*1f640*/  F2FP.SATFINITE.E4M3.F32.PACK_AB_MERGE_C R8, R23, R22, RZ ;  /* 0x000000161708723e */ /* 0x008fc600048070ff */
[----:B------:R3:W-:Y:S01]  /*1f650*/  STL [R1+0xd8c], R0 ;  /* 0x000d8c0001007387 */ /* 0x0007e20000100800 */
[----:B0-----:R-:W-:-:S03]  /*1f660*/  F2FP.SATFINITE.E4M3.F32.PACK_AB_MERGE_C R2, R18, R24, RZ ;  /* 0x000000181202723e */ /* 0x001fc600048070ff */
[----:B------:R-:W-:Y:S01]  /*1f670*/  STL [R1+0x11b8], R8 ;  /* 0x0011b80801007387 */ /* 0x000fe20000100800 */
[----:B---3--:R-:W-:Y:S01]  /*1f680*/  VIADD R0, R0, UR9 ;  /* 0x0000000900007c36 */ /* 0x008fe20008000000 */
[----:B------:R-:W0:Y:S02]  /*1f690*/  LDCU UR9, c[0x0][0x3b8] ;  /* 0x00007700ff0977ac */ /* 0x000e240008000800 */
[----:B------:R3:W-:Y:S02]  /*1f6a0*/  STL [R1+0x11b4], R2 ;  /* 0x0011b40201007387 */ /* 0x0007e40000100800 */
[----:B---3--:R-:W-:Y:S02]  /*1f6b0*/  F2FP.SATFINITE.E4M3.F32.PACK_AB_MERGE_C R2, R26, R28, RZ ;  /* 0x0000001c1a02723e */ /* 0x008fe400048070ff */
[----:B------:R-:W3:Y:S04]  /*1f6c0*/  LDL.LU R28, [R1+0x4f8] ;  /* 0x0004f800011c7983 */ /* 0x000ee80000300800 */
[----:B------:R0:W-:Y:S04]  /*1f6d0*/  STL [R1+0xd94], R0 ;  /* 0x000d940001007387 */ /* 0x0001e80000100800 */
[----:B------:R1:W-:Y:S04]  /*1f6e0*/  STL [R1+0x11b0], R2 ;  /* 0x0011b00201007387 */ /* 0x0003e80000100800 */
[----:B------:R-:W3:Y:S01]  /*1f6f0*/  LDL.LU R26, [R1+0x4fc] ;  /* 0x0004fc00011a7983 */ /* 0x000ee20000300800 */
[----:B0-----:R-:W-:Y:S01]  /*1f700*/  VIADD R0, R0, UR8 ;  /* 0x0000000800007c36 */ /* 0x001fe20008000000 */
[----:B------:R-:W0:Y:S01]  /*1f710*/  LDCU UR8, c[0x0][0x3b8] ;  /* 0x00007700ff0877ac */ /* 0x000e220008000800 */
[----:B-1----:R-:W-:-:S02]  /*1f720*/  F2FP.SATFINITE.E4M3.F32.PACK_AB_MERGE_C R2, R6, R3, RZ ;  /* 0x000000030602723e */ /* 0x002fc400048070ff */
[----:B------:R-:W-:-:S03]  /*1f730*/  F2FP.SATFINITE.E4M3.F32.PACK_AB_MERGE_C R3, R29, R4, RZ ;  /* 0x000000041d03723e */ /* 0x000fc600048070ff */
[----:B------:R1:W-:Y:S04]  /*1f740*/  STL [R1+0x11cc], R2 ;  /* 0x0011cc0201007387 */ /* 0x0003e80000100800 */
[----:B------:R2:W-:Y:S01]  /*1f750*/  STL [R1+0xd9c], R0 ;  /* 0x000d9c0001007387 */ /* 0x0005e20000100800 */
[----:B-1----:R-:W-:-:S03]  /*1f760*/  F2FP.SATFINITE.E4M3.F32.PACK_AB_MERGE_C R2, R14, R15, RZ ;  /* 0x0000000f0e02723e */ /* 0x002fc600048070ff */
[----:B------:R-:W-:Y:S01]  /*1f770*/  STL [R1+0x11c8], R3 ;  /* 0x0011c80301007387 */ /* 0x000fe20000100800 */
[----:B--2---:R-:W-:-:S03]  /*1f780*/  VIADD R0, R0, UR7 ;  /* 0x0000000700007c36 */ /* 0x004fc60008000000 */
[----:B------:R-:W-:Y:S01]  /*1f790*/  STL [R1+0x11c4], R2 ;  /* 0x0011c40201007387 */ /* 0x000fe20000100800 */
[----:B------:R-:W1:Y:S03]  /*1f7a0*/  LDCU UR7, c[0x0][0x3b8] ;  /* 0x00007700ff0777ac */ /* 0x000e660008000800 */
[----:B------:R-:W2:Y:S04]  /*1f7b0*/  LDL.LU R8, [R1+0x4e0] ;  /* 0x0004e00001087983 */ /* 0x000ea80000300800 */
        /* <DEDUP_REMOVED lines=10> */
[----:B0-----:R-:W-:Y:S01]  /*1f860*/  VIADD R0, R0, UR6 ;  /* 0x0000000600007c36 */ /* 0x001fe20008000000 */
[----:B------:R-:W0:Y:S01]  /*1f870*/  LDCU UR6, c[0x0][0x3b8] ;  /* 0x00007700ff0677ac */ /* 0x000e220008000800 */
[----:B----4-:R-:W-:-:S05]  /*1f880*/  F2FP.SATFINITE.E4M3.F32.PACK_AB_MERGE_C R3, R5, R7, RZ ;  /* 0x000000070503723e */ /* 0x010fca00048070ff */
        /* <DEDUP_REMOVED lines=17> */
[----:B------:R2:W-:Y:S04]  /*1f9a0*/  STL [R1+0x840], R2 ;  /* 0x0008400201007387 */ /* 0x0005e80000100800 */
[----:B------:R-:W3:Y:S04]  /*1f9b0*/  LDL.LU R3, [R1+0x490] ;  /* 0x0004900001037983 */ /* 0x000ee80000300800 */
[----:B------:R-:W3:Y:S04]  /*1f9c0*/  LDL.LU R6, [R1+0x494] ;  /* 0x0004940001067983 */ /* 0x000ee80000300800 */
[----:B------:R-:W3:Y:S04]  /*1f9d0*/  LDL.LU R7, [R1+0x498] ;  /* 0x0004980001077983 */ /* 0x000ee80000300800 */
[----:B------:R-:W3:Y:S04]  /*1f9e0*/  LDL.LU R5, [R1+0x49c] ;  /* 0x00049c0001057983 */ /* 0x000ee80000300800 */
[----:B------:R-:W3:Y:S04]  /*1f9f0*/  LDL.LU R28, [R1+0x480] ;  /* 0x00048000011c7983 */ /* 0x000ee80000300800 */
[----:B------:R-:W3:Y:S01]  /*1fa00*/  LDL.LU R26, [R1+0x484] ;  /* 0x00048400011a7983 */ /* 0x000ee20000300800 */
[----:B--2---:R-:W-:-:S05]  /*1fa10*/  F2FP.SATFINITE.E4M3.F32.PACK_AB_MERGE_C R2, R9, R8, RZ ;  /* 0x000000080902723e */ /* 0x004fca00048070ff */
[----:B------:R2:W-:Y:S01]  /*1fa20*/  STL [R1+0x83c], R2 ;  /* 0x00083c0201007387 */ /* 0x0005e20000100800 */
[----:B------:R-:W-:-:S03]  /*1fa30*/  F2FP.SATFINITE.E4M3.F32.PACK_AB_MERGE_C R8, R11, R25, RZ ;  /* 0x000000190b08723e */ /* 0x000fc600048070ff */
[----:B------:R0:W-:Y:S01]  /*1fa40*/  STL [R1+0xdb4], R0 ;  /* 0x000db40001007387 */ /* 0x0001e20000100800 */
[----:B--2---:R-:W-:-:S03]  /*1fa50*/  F2FP.SATFINITE.E4M3.F32.PACK_AB_MERGE_C R2, R16, R10, RZ ;  /* 0x0000000a1002723e */ /* 0x004fc600048070ff */
[----:B------:R-:W-:Y:S01]  /*1fa60*/  STL [R1+0x838], R8 ;  /* 0x0008380801007387 */ /* 0x000fe20000100800 */
[----:B0-----:R-:W-:Y:S01]  /*1fa70*/  VIADD R0, R0, UR9 ;  /* 0x0000000900007c36 */ /* 0x001fe20008000000 */
[----:B------:R-:W0:Y:S02]  /*1fa80*/  LDCU UR9, c[0x0][0x3b8] ;  /* 0x00007700ff0977ac */ /* 0x000e240008000800 */
[----:B------:R2:W-:Y:S01]  /*1fa90*/  STL [R1+0x874], R2 ;  /* 0x0008740201007387 */ /* 0x0005e20000100800 */
[----:B------:R-:W-:-:S03]  /*1faa0*/  F2FP.SATFINITE.E4M3.F32.PACK_AB_MERGE_C R4, R29, R4, RZ ;  /* 0x000000041d04723e */ /* 0x000fc600048070ff */
[----:B------:R1:W-:Y:S01]  /*1fab0*/  STL [R1+0xdbc], R0 ;  /* 0x000dbc0001007387 */ /* 0x0003e20000100800 */
[----:B--2---:R-:W-:-:S03]  /*1fac0*/  F2FP.SATFINITE.E4M3.F32.PACK_AB_MERGE_C R2, R14, R15, RZ ;  /* 0x0000000f0e02723e */ /* 0x004fc600048070ff */
[----:B------:R2:W-:Y:S01]  /*1fad0*/  STL [R1+0x870], R4 ;  /* 0x0008700401007387 */ /* 0x0005e20000100800 */
[----:B-1----:R-:W-:Y:S01]  /*1fae0*/  VIADD R0, R0, UR8 ;  /* 0x0000000800007c36 */ /* 0x002fe20008000000 */
[----:B------:R-:W1:Y:S02]  /*1faf0*/  LDCU UR8, c[0x0][0x3b8] ;  /* 0x00007700ff0877ac */ /* 0x000e640008000800 */
[----:B------:R-:W-:Y:S04]  /*1fb00*/  STL [R1+0x86c], R2 ;  /* 0x00086c0201007387 */ /* 0x000fe80000100800 */
[----:B--2---:R-:W2:Y:S04]  /*1fb10*/  LDL.LU R4, [R1+0x488] ;  /* 0x0004880001047983 */ /* 0x004ea80000300800 */
[----:B------:R-:W2:Y:S04]  /*1fb20*/  LDL.LU R29, [R1+0x48c] ;  /* 0x00048c00011d7983 */ /* 0x000ea80000300800 */
[----:B------:R-:W2:Y:S04]  /*1fb30*/  LDL.LU R15, [R1+0x470] ;  /* 0x00047000010f7983 */ /* 0x000ea80000300800 */
[----:B------:R0:W-:Y:S04]  /*1fb40*/  STL [R1+0xdc4], R0 ;  /* 0x000dc40001007387 */ /* 0x0001e80000100800 */
[----:B------:R-:W2:Y:S01]  /*1fb50*/  LDL.LU R14, [R1+0x474] ;  /* 0x00047400010e7983 */ /* 0x000ea20000300800 */
[----:B0-----:R-:W-:Y:S01]  /*1fb60*/  VIADD R0, R0, UR7 ;  /* 0x0000000700007c36 */ /* 0x001fe20008000000 */
[----:B------:R-:W0:Y:S01]  /*1fb70*/  LDCU UR7, c[0x0][0x3b8] ;  /* 0x00007700ff0777ac */ /* 0x000e220008000800 */
[----:B----4-:R-:W-:-:S05]  /*1fb80*/  F2FP.SATFINITE.E4M3.F32.PACK_AB_MERGE_C R8, R19, R17, RZ ;  /* 0x000000111308723e */ /* 0x010fca00048070ff */
[----:B------:R4:W-:Y:S01]  /*1fb90*/  STL [R1+0x868], R8 ;  /* 0x0008680801007387 */ /* 0x0009e20000100800 */
[----:B------:R-:W-:-:S05]  /*1fba0*/  F2FP.SATFINITE.E4M3.F32.PACK_AB_MERGE_C R2, R21, R20, RZ ;  /* 0x000000141502723e */ /* 0x000fca00048070ff */
[----:B------:R0:W-:Y:S01]  /*1fbb0*/  STL [R1+0x8b4], R2 ;  /* 0x0008b40201007387 */ /* 0x0001e20000100800 */
[----:B----4-:R-:W-:-:S03]  /*1fbc0*/  F2FP.SATFINITE.E4M3.F32.PACK_AB_MERGE_C R8, R23, R22, RZ ;  /* 0x000000161708723e */ /* 0x010fc600048070ff */
[----:B------:R4:W-:Y:S01]  /*1fbd0*/  STL [R1+0xdcc], R0 ;  /* 0x000dcc0001007387 */ /* 0x0009e20000100800 */
[----:B0-----:R-:W-:-:S03]  /*1fbe0*/  F2FP.SATFINITE.E4M3.F32.PACK_AB_MERGE_C R2, R12, R13, RZ ;  /* 0x0000000d0c02723e */ /* 0x001fc600048070ff */
[----:B------:R0:W-:Y:S04]  /*1fbf0*/  STL [R1+0x8b0], R8 ;  /* 0x0008b00801007387 */ /* 0x0001e80000100800 */
[----:B------:R-:W-:Y:S01]  /*1fc00*/  STL [R1+0x8ac], R2 ;  /* 0x0008ac0201007387 */ /* 0x000fe20000100800 */
[----:B----4-:R-:W-:Y:S01]  /*1fc10*/  VIADD R0, R0, UR6 ;  /* 0x0000000600007c36 */ /* 0x010fe20008000000 */
[----:B------:R-:W4:Y:S02]  /*1fc20*/  LDCU UR6, c[0x0][0x3b8] ;  /* 0x00007700ff0677ac */ /* 0x000f240008000800 */
[----:B------:R-:W4:Y:S04]  /*1fc30*/  LDL.LU R13, [R1+0x478] ;  /* 0x00047800010d7983 */ /* 0x000f280000300800 */
[----:B------:R-:W4:Y:S01]  /*1fc40*/  LDL.LU R12, [R1+0x47c] ;  /* 0x00047c00010c7983 */ /* 0x000f220000300800 */
[----:B0-----:R-:W-:-:S03]  /*1fc50*/  F2FP.SATFINITE.E4M3.F32.PACK_AB_MERGE_C R8, R18, R24, RZ ;  /* 0x000000181208723e */ /* 0x001fc600048070ff */
[----:B------:R0:W-:Y:S04]  /*1fc60*/  STL [R1+0xdd4], R0 ;  /* 0x000dd40001007387 */ /* 0x0001e80000100800 */
[----:B------:R-:W-:Y:S01]  /*1fc70*/  STL [R1+0x8a8], R8 ;  /* 0x0008a80801007387 */ /* 0x000fe20000100800 */
[----:B0-----:R-:W-:Y:S01]  /*1fc80*/  VIADD R0, R0, UR10 ;  /* 0x0000000a00007c36 */ /* 0x001fe20008000000 */
[----:B------:R-:W0:Y:S01]  /*1fc90*/  LDCU UR10, c[0x0][0x3b8] ;  /* 0x00007700ff0a77ac */ /* 0x000e220008000800 */
[----:B---3--:R-:W-:-:S05]  /*1fca0*/  F2FP.SATFINITE.E4M3.F32.PACK_AB_MERGE_C R2, R6, R3, RZ ;  /* 0x000000030602723e */ /* 0x008fca00048070ff */
[----:B------:R3:W-:Y:S01]  /*1fcb0*/  STL [R1+0x950], R2 ;  /* 0x0009500201007387 */ /* 0x0007e20000100800 */
[----:B------:R-:W-:-:S03]  /*1fcc0*/  F2FP.SATFINITE.E4M3.F32.PACK_AB_MERGE_C R3, R5, R7, RZ ;  /* 0x000000070503723e */ /* 0x000fc600048070ff */
[----:B------:R0:W-:Y:S01]  /*1fcd0*/  STL [R1+0xddc], R0 ;  /* 0x000ddc0001007387 */ /* 0x0001e20000100800 */
[----:B---3--:R-:W-:-:S03]  /*1fce0*/  F2FP.SATFINITE.E4M3.F32.PACK_AB_MERGE_C R2, R26, R28, RZ ;  /* 0x0000001c1a02723e */ /* 0x008fc600048070ff */
[----:B------:R-:W-:Y:S01]  /*1fcf0*/  STL [R1+0x94c], R3 ;  /* 0x00094c0301007387 */ /* 0x000fe20000100800 */
[----:B0-----:R-:W-:Y:S01]  /*1fd00*/  VIADD R0, R0, UR9 ;  /* 0x0000000900007c36 */ /* 0x001fe20008000000 */
[----:B------:R-:W0:Y:S02]  /*1fd10*/  LDCU UR9, c[0x0][0x3b8] ;  /* 0x00007700ff0977ac */ /* 0x000e240008000800 */
[----:B------:R-:W-:Y:S04]  /*1fd20*/  STL [R1+0x940], R2 ;  /* 0x0009400201007387 */ /* 0x000fe80000100800 */
[----:B------:R-:W3:Y:S04]  /*1fd30*/  LDL.LU R8, [R1+0x460] ;  /* 0x0004600001087983 */ /* 0x000ee80000300800 */
        /* <DEDUP_REMOVED lines=9> */
[----:B------:R-:W3:Y:S01]  /*1fdd0*/  LDL.LU R26, [R1+0x444] ;  /* 0x00044400011a7983 */ /* 0x000ee20000300800 */
[----:B-1----:R-:W-:Y:S01]  /*1fde0*/  VIADD R0, R0, UR8 ;  /* 0x0000000800007c36 */ /* 0x002fe20008000000 */
[----:B------:R-:W1:Y:S01]  /*1fdf0*/  LDCU UR8, c[0x0][0x3b8] ;  /* 0x00007700ff0877ac */ /* 0x000e620008000800 */
[----:B--2---:R-:W-:-:S05]  /*1fe00*/  F2FP.SATFINITE.E4M3.F32.PACK_AB_MERGE_C R3, R29, R4, RZ ;  /* 0x000000041d03723e */ /* 0x004fca00048070ff */
[----:B------:R-:W-:Y:S04]  /*1fe10*/  STL [R1+0x93c], R3 ;  /* 0x00093c0301007387 */ /* 0x000fe80000100800 */
        /* <DEDUP_REMOVED lines=14> */
[----:B------:R3:W-:Y:S04]  /*1ff00*/  STL [R1+0x10f0], R2 ;  /* 0x0010f00201007387 */ /* 0x0007e80000100800 */
[----:B------:R-:W4:Y:S04]  /*1ff10*/  LDL.LU R24, [R1+0x428] ;  /* 0x0004280001187983 */ /* 0x000f280000300800 */
[----:B------:R-:W4:Y:S04]  /*1ff20*/  LDL.LU R18, [R1+0x42c] ;  /* 0x00042c0001127983 */ /* 0x000f280000300800 */
[----:B------:R-:W4:Y:S04]  /*1ff30*/  LDL.LU R3, [R1+0x410] ;  /* 0x0004100001037983 */ /* 0x000f280000300800 */
[----:B------:R-:W4:Y:S04]  /*1ff40*/  LDL.LU R6, [R1+0x414] ;  /* 0x0004140001067983 */ /* 0x000f280000300800 */
[----:B------:R-:W4:Y:S04]  /*1ff50*/  LDL.LU R4, [R1+0x418] ;  /* 0x0004180001047983 */ /* 0x000f280000300800 */
[----:B------:R-:W4:Y:S04]  /*1ff60*/  LDL.LU R29, [R1+0x41c] ;  /* 0x00041c00011d7983 */ /* 0x000f280000300800 */
[----:B------:R-:W4:Y:S04]  /*1ff70*/  LDL.LU R13, [R1+0x2b0] ;  /* 0x0002b000010d7983 */ /* 0x000f280000300800 */
[----:B------:R-:W4:Y:S01]  /*1ff80*/  LDL.LU R12, [R1+0x2b4] ;  /* 0x0002b400010c7983 */ /* 0x000f220000300800 */
        /* <DEDUP_REMOVED lines=8> */
[----:B------:R3:W-:Y:S01]  /*20010*/  STL [R1+0x115c], R2 ;  /* 0x00115c0201007387 */ /* 0x0007e20000100800 */
[----:B------:R-:W-:-:S03]  /*20020*/  F2FP.SATFINITE.E4M3.F32.PACK_AB_MERGE_C R5, R5, R7, RZ ;  /* 0x000000070505723e */ /* 0x000fc600048070ff */
[----:B------:R1:W-:Y:S01]  /*20030*/  STL [R1+0xe04], R0 ;  /* 0x000e040001007387 */ /* 0x0003e20000100800 */
[----:B---3--:R-:W-:-:S03]  /*20040*/  F2FP.SATFINITE.E4M3.F32.PACK_AB_MERGE_C R2, R26, R28, RZ ;  /* 0x0000001c1a02723e */ /* 0x008fc600048070ff */
[----:B------:R3:W-:Y:S01]  /*20050*/  STL [R1+0x1158], R5 ;  /* 0x0011580501007387 */ /* 0x0007e20000100800 */
[----:B-1----:R-:W-:Y:S01]  /*20060*/  VIADD R0, R0, UR10 ;  /* 0x0000000a00007c36 */ /* 0x002fe20008000000 */
[----:B------:R-:W1:Y:S02]  /*20070*/  LDCU UR10, c[0x0][0x3b8] ;  /* 0x00007700ff0a77ac */ /* 0x000e640008000800 */
[----:B------:R-:W-:Y:S04]  /*20080*/  STL [R1+0x1154], R2 ;  /* 0x0011540201007387 */ /* 0x000fe80000100800 */
[----:B------:R-:W4:Y:S04]  /*20090*/  LDL.LU R7, [R1+0x2b8] ;  /* 0x0002b80001077983 */ /* 0x000f280000300800 */
[----:B---3--:R-:W3:Y:S04]  /*200a0*/  LDL.LU R5, [R1+0x2bc] ;  /* 0x0002bc0001057983 */ /* 0x008ee80000300800 */
[----:B------:R-:W3:Y:S04]  /*200b0*/  LDL.LU R28, [R1+0x400] ;  /* 0x00040000011c7983 */ /* 0x000ee80000300800 */
[----:B------:R0:W-:Y:S04]  /*200c0*/  STL [R1+0xe0c], R0 ;  /* 0x000e0c0001007387 */ /* 0x0001e80000100800 */
[----:B------:R-:W3:Y:S01]  /*200d0*/  LDL.LU R26, [R1+0x404] ;  /* 0x00040400011a7983 */ /* 0x000ee20000300800 */
[----:B--2---:R-:W-:Y:S01]  /*200e0*/  F2FP.SATFINITE.E4M3.F32.PACK_AB_MERGE_C R8, R19, R17, RZ ;  /* 0x000000111308723e */ /* 0x004fe200048070ff */
[----:B0-----:R-:W-:Y:S01]  /*200f0*/  VIADD R0, R0, UR9 ;  /* 0x0000000900007c36 */ /* 0x001fe20008000000 */
[----:B------:R-:W0:Y:S03]  /*20100*/  LDCU UR9, c[0x0][0x3b8] ;  /* 0x00007700ff0977ac */ /* 0x000e260008000800 */
[----:B------:R-:W-:Y:S01]  /*20110*/  STL [R1+0x1150], R8 ;  /* 0x0011500801007387 */ /* 0x000fe20000100800 */
[----:B------:R-:W-:-:S05]  /*20120*/  F2FP.SATFINITE.E4M3.F32.PACK_AB_MERGE_C R2, R21, R20, RZ ;  /* 0x000000141502723e */ /* 0x000fca00048070ff */
[----:B------:R2:W-:Y:S02]  /*20130*/  STL [R1+0x116c], R2 ;  /* 0x00116c0201007387 */ /* 0x0005e40000100800 */
[----:B--2---:R-:W-:Y:S02]  /*20140*/  F2FP.SATFINITE.E4M3.F32.PACK_AB_MERGE_C R2, R14, R15, RZ ;  /* 0x0000000f0e02723e */ /* 0x004fe400048070ff */
[----:B------:R-:W2:Y:S04]  /*20150*/  LDL.LU R15, [R1+0x408] ;  /* 0x00040800010f7983 */ /* 0x000ea80000300800 */
[----:B------:R0:W-:Y:S04]  /*20160*/  STL [R1+0xe14], R0 ;  /* 0x000e140001007387 */ /* 0x0001e80000100800 */
[----:B------:R1:W-:Y:S04]  /*20170*/  STL [R1+0x1168], R2 ;  /* 0x0011680201007387 */ /* 0x0003e80000100800 */
[----:B------:R-:W2:Y:S01]  /*20180*/  LDL.LU R14, [R1+0x40c] ;  /* 0x00040c00010e7983 */ /* 0x000ea20000300800 */
[----:B0-----:R-:W-:Y:S01]  /*20190*/  VIADD R0, R0, UR8 ;  /* 0x0000000800007c36 */ /* 0x001fe20008000000 */
[----:B------:R-:W0:Y:S01]  /*201a0*/  LDCU UR8, c[0x0][0x3b8] ;  /* 0x00007700ff0877ac */ /* 0x000e220008000800 */
[----:B-1----:R-:W-:-:S05]  /*201b0*/  F2FP.SATFINITE.E4M3.F32.PACK_AB_MERGE_C R2, R23, R22, RZ ;  /* 0x000000161702723e */ /* 0x002fca00048070ff */
[----:B------:R-:W-:Y:S04]  /*201c0*/  STL [R1+0x1164], R2 ;  /* 0x0011640201007387 */ /* 0x000fe80000100800 */
[----:B------:R1:W-:Y:S02]  /*201d0*/  STL [R1+0xe1c], R0 ;  /* 0x000e1c0001007387 */ /* 0x0003e40000100800 */
[----:B-1----:R-:W-:Y:S01]  /*201e0*/  VIADD R0, R0, UR7 ;  /* 0x0000000700007c36 */ /* 0x002fe20008000000 */
[----:B------:R-:W1:Y:S01]  /*201f0*/  LDCU UR7, c[0x0][0x3b8] ;  /* 0x00007700ff0777ac */ /* 0x000e620008000800 */
[----:B----4-:R-:W-:Y:S02]  /*20200*/  F2FP.SATFINITE.E4M3.F32.PACK_AB_MERGE_C R8, R18, R24, RZ ;  /* 0x000000181208723e */ /* 0x010fe400048070ff */
[----:B------:R-:W-:-:S03]  /*20210*/  F2FP.SATFINITE.E4M3.F32.PACK_AB_MERGE_C R2, R6, R3, RZ ;  /* 0x000000030602723e */ /* 0x000fc600048070ff */
[----:B------:R-:W-:Y:S04]  /*20220*/  STL [R1+0x1160], R8 ;  /* 0x0011600801007387 */ /* 0x000fe80000100800 */
[----:B------:R4:W-:Y:S01]  /*20230*/  STL [R1+0x117c], R2 ;  /* 0x00117c0201007387 */ /* 0x0009e20000100800 */
[----:B------:R-:W-:-:S03]  /*20240*/  F2FP.SATFINITE.E4M3.F32.PACK_AB_MERGE_C R3, R29, R4, RZ ;  /* 0x000000041d03723e */ /* 0x000fc600048070ff */
[----:B------:R0:W-:Y:S01]  /*20250*/  STL [R1+0xe24], R0 ;  /* 0x000e240001007387 */ /* 0x0001e20000100800 */
[----:B----4-:R-:W-:-:S03]  /*20260*/  F2FP.SATFINITE.E4M3.F32.PACK_AB_MERGE_C R2, R12, R13, RZ ;  /* 0x0000000d0c02723e */ /* 0x010fc600048070ff */
[----:B------:R-:W-:Y:S01]  /*20270*/  STL [R1+0x1178], R3 ;  /* 0x0011780301007387 */ /* 0x000fe20000100800 */
[----:B0-----:R-:W-:Y:S01]  /*20280*/  VIADD R0, R0, UR6 ;  /* 0x0000000600007c36 */ /* 0x001fe20008000000 */
[----:B------:R-:W0:Y:S02]  /*20290*/  LDCU UR6, c[0x0][0x3b8] ;  /* 0x00007700ff0677ac */ /* 0x000e240008000800 */
[----:B------:R-:W-:Y:S04]  /*202a0*/  STL [R1+0x1174], R2 ;  /* 0x0011740201007387 */ /* 0x000fe80000100800 */
[----:B------:R-:W4:Y:S04]  /*202b0*/  LDL.LU R8, [R1+0x3f0] ;  /* 0x0003f00001087983 */ /* 0x000f280000300800 */
        /* <DEDUP_REMOVED lines=13> */
[----:B------:R-:W-:Y:S04]  /*20390*/  STL [R1+0x1170], R3 ;  /* 0x0011700301007387 */ /* 0x000fe80000100800 */
        /* <DEDUP_REMOVED lines=8> */
[----:B------:R-:W3:Y:S01]  /*20420*/  LDL.LU R21, [R1+0x3cc] ;  /* 0x0003cc0001157983 */ /* 0x000ee20000300800 */
[----:B--2---:R-:W-:-:S05]  /*20430*/  F2FP.SATFINITE.E4M3.F32.PACK_AB_MERGE_C R2, R14, R15, RZ ;  /* 0x0000000f0e02723e */ /* 0x004fca00048070ff */
[----:B------:R4:W-:Y:S04]  /*20440*/  STL [R1+0x800], R2 ;  /* 0x0008000201007387 */ /* 0x0009e80000100800 */
        /* <DEDUP_REMOVED lines=14> */
[----:B------:R0:W-:Y:S01]  /*20530*/  STL [R1+0xe3c], R0 ;  /* 0x000e3c0001007387 */ /* 0x0001e20000100800 */
[----:B------:R-:W-:Y:S02]  /*20540*/  F2FP.SATFINITE.E4M3.F32.PACK_AB_MERGE_C R8, R11, R25, RZ ;  /* 0x000000190b08723e */ /* 0x000fe400048070ff */
[----:B----4-:R-:W-:Y:S01]  /*20550*/  F2FP.SATFINITE.E4M3.F32.PACK_AB_MERGE_C R2, R16, R10, RZ ;  /* 0x0000000a1002723e */ /* 0x010fe200048070ff */
[----:B0-----:R-:W-:Y:S02]  /*20560*/  VIADD R0, R0, UR8 ;  /* 0x0000000800007c36 */ /* 0x001fe40008000000 */
[----:B------:R-:W-:Y:S01]  /*20570*/  STL [R1+0x7f8], R8 ;  /* 0x0007f80801007387 */ /* 0x000fe20000100800 */
[----:B------:R-:W0:Y:S03]  /*20580*/  LDCU UR8, c[0x0][0x3b8] ;  /* 0x00007700ff0877ac */ /* 0x000e260008000800 */
[----:B------:R4:W-:Y:S01]  /*20590*/  STL [R1+0x824], R2 ;  /* 0x0008240201007387 */ /* 0x0009e20000100800 */
[----:B------:R-:W-:-:S03]  /*205a0*/  F2FP.SATFINITE.E4M3.F32.PACK_AB_MERGE_C R4, R29, R4, RZ ;  /* 0x000000041d04723e */ /* 0x000fc600048070ff */
[----:B------:R-:W-:Y:S01]  /*205b0*/  STL [R1+0xe44], R0 ;  /* 0x000e440001007387 */ /* 0x000fe20000100800 */
[----:B----4-:R-:W-:-:S03]  /*205c0*/  F2FP.SATFINITE.E4M3.F32.PACK_AB_MERGE_C R2, R12, R13, RZ ;  /* 0x0000000d0c02723e */ /* 0x010fc600048070ff */
[----:B------:R4:W-:Y:S04]  /*205d0*/  STL [R1+0x820], R4 ;  /* 0x0008200401007387 */ /* 0x0009e80000100800 */
[----:B----4-:R-:W4:Y:S04]  /*205e0*/  LDL.LU R4, [R1+0x398] ;  /* 0x0003980001047983 */ /* 0x010f280000300800 */
[----:B------:R-:W-:Y:S04]  /*205f0*/  STL [R1+0x81c], R2 ;  /* 0x00081c0201007387 */ /* 0x000fe80000100800 */
[----:B------:R-:W4:Y:S04]  /*20600*/  LDL.LU R29, [R1+0x39c] ;  /* 0x00039c00011d7983 */ /* 0x000f280000300800 */
[----:B------:R-:W4:Y:S04]  /*20610*/  LDL.LU R13, [R1+0x380] ;  /* 0x00038000010d7983 */ /* 0x000f280000300800 */
[----:B------:R-:W4:Y:S01]  /*20620*/  LDL.LU R12, [R1+0x384] ;  /* 0x00038400010c7983 */ /* 0x000f220000300800 */
[----:B-1----:R-:W-:Y:S01]  /*20630*/  VIADD R0, R0, UR7 ;  /* 0x0000000700007c36 */ /* 0x002fe20008000000 */
[----:B------:R-:W1:Y:S04]  /*20640*/  LDCU UR7, c[0x0][0x3b8] ;  /* 0x00007700ff0777ac */ /* 0x000e680008000800 */
[----:B------:R0:W-:Y:S02]  /*20650*/  STL [R1+0xe4c], R0 ;  /* 0x000e4c0001007387 */ /* 0x0001e40000100800 */
[----:B0-----:R-:W-:Y:S01]  /*20660*/  VIADD R0, R0, UR6 ;  /* 0x0000000600007c36 */ /* 0x001fe20008000000 */
[----:B------:R-:W0:Y:S01]  /*20670*/  LDCU UR6, c[0x0][0x3b8] ;  /* 0x00007700ff0677ac */ /* 0x000e220008000800 */
[----:B---3--:R-:W-:-:S05]  /*20680*/  F2FP.SATFINITE.E4M3.F32.PACK_AB_MERGE_C R8, R19, R17, RZ ;  /* 0x000000111308723e */ /* 0x008fca00048070ff */
[----:B------:R3:W-:Y:S01]  /*20690*/  STL [R1+0x818], R8 ;  /* 0x0008180801007387 */ /* 0x0007e20000100800 */
[----:B------:R-:W-:-:S05]  /*206a0*/  F2FP.SATFINITE.E4M3.F32.PACK_AB_MERGE_C R2, R26, R28, RZ ;  /* 0x0000001c1a02723e */ /* 0x000fca00048070ff */
[----:B------:R-:W-:Y:S04]  /*206b0*/  STL [R1+0x854], R2 ;  /* 0x0008540201007387 */ /* 0x000fe80000100800 */
[----:B------:R-:W4:Y:S04]  /*206c0*/  LDL.LU R28, [R1+0x388] ;  /* 0x00038800011c7983 */ /* 0x000f280000300800 */
[----:B------:R-:W4:Y:S01]  /*206d0*/  LDL.LU R26, [R1+0x38c] ;  /* 0x00038c00011a7983 */ /* 0x000f220000300800 */
[----:B---3--:R-:W-:-:S03]  /*206e0*/  F2FP.SATFINITE.E4M3.F32.PACK_AB_MERGE_C R8, R21, R20, RZ ;  /* 0x000000141508723e */ /* 0x008fc600048070ff */
[----:B------:R3:W-:Y:S04]  /*206f0*/  STL [R1+0xe54], R0 ;  /* 0x000e540001007387 */ /* 0x0007e80000100800 */
[----:B------:R0:W-:Y:S01]  /*20700*/  STL [R1+0x850], R8 ;  /* 0x0008500801007387 */ /* 0x0001e20000100800 */
[----:B---3--:R-:W-:Y:S01]  /*20710*/  VIADD R0, R0, UR10 ;  /* 0x0000000a00007c36 */ /* 0x008fe20008000000 */
[----:B------:R-:W3:Y:S01]  /*20720*/  LDCU UR10, c[0x0][0x3b8] ;  /* 0x00007700ff0a77ac */ /* 0x000ee20008000800 */
[----:B--2---:R-:W-:-:S05]  /*20730*/  F2FP.SATFINITE.E4M3.F32.PACK_AB_MERGE_C R2, R23, R22, RZ ;  /* 0x000000161702723e */ /* 0x004fca00048070ff */
[----:B------:R2:W-:Y:S01]  /*20740*/  STL [R1+0x84c], R2 ;  /* 0x00084c0201007387 */ /* 0x0005e20000100800 */
[----:B0-----:R-:W-:-:S03]  /*20750*/  F2FP.SATFINITE.E4M3.F32.PACK_AB_MERGE_C R8, R18, R24, RZ ;  /* 0x000000181208723e */ /* 0x001fc600048070ff */
        /* <DEDUP_REMOVED lines=9> */
[----:B------:R-:W-:Y:S01]  /*207f0*/  STL [R1+0x880], R3 ;  /* 0x0008800301007387 */ /* 0x000fe20000100800 */
[----:B-1----:R-:W-:Y:S01]  /*20800*/  VIADD R0, R0, UR8 ;  /* 0x0000000800007c36 */ /* 0x002fe20008000000 */
[----:B------:R-:W1:Y:S02]  /*20810*/  LDCU UR8, c[0x0][0x3b8] ;  /* 0x00007700ff0877ac */ /* 0x000e640008000800 */
[----:B------:R-:W-:Y:S04]  /*20820*/  STL [R1+0x87c], R2 ;  /* 0x00087c0201007387 */ /* 0x000fe80000100800 */
[----:B------:R-:W2:Y:S04]  /*20830*/  LDL.LU R8, [R1+0x370] ;  /* 0x0003700001087983 */ /* 0x000ea80000300800 */
[----:B------:R-:W2:Y:S04]  /*20840*/  LDL.LU R9, [R1+0x374] ;  /* 0x0003740001097983 */ /* 0x000ea80000300800 */
[----:B------:R-:W3:Y:S04]  /*20850*/  LDL.LU R25, [R1+0x378] ;  /* 0x0003780001197983 */ /* 0x000ee80000300800 */
[----:B------:R0:W-:Y:S04]  /*20860*/  STL [R1+0xe6c], R0 ;  /* 0x000e6c0001007387 */ /* 0x0001e80000100800 */
[----:B------:R-:W3:Y:S04]  /*20870*/  LDL.LU R11, [R1+0x37c] ;  /* 0x00037c00010b7983 */ /* 0x000ee80000300800 */
[----:B------:R-:W3:Y:S04]  /*20880*/  LDL.LU R10, [R1+0x360] ;  /* 0x00036000010a7983 */ /* 0x000ee80000300800 */
[----:B------:R-:W3:Y:S04]  /*20890*/  LDL.LU R16, [R1+0x364] ;  /* 0x0003640001107983 */ /* 0x000ee80000300800 */
[----:B------:R-:W3:Y:S04]  /*208a0*/  LDL.LU R15, [R1+0x368] ;  /* 0x00036800010f7983 */ /* 0x000ee80000300800 */
[----:B------:R-:W3:Y:S01]  /*208b0*/  LDL.LU R14, [R1+0x36c] ;  /* 0x00036c00010e7983 */ /* 0x000ee20000300800 */
[----:B0-----:R-:W-:Y:S01]  /*208c0*/  VIADD R0, R0, UR7 ;  /* 0x0000000700007c36 */ /* 0x001fe20008000000 */
[----:B------:R-:W0:Y:S01]  /*208d0*/  LDCU UR7, c[0x0][0x3b8] ;  /* 0x00007700ff0777ac */ /* 0x000e220008000800 */
[----:B----4-:R-:W-:-:S05]  /*208e0*/  F2FP.SATFINITE.E4M3.F32.PACK_AB_MERGE_C R3, R29, R4, RZ ;  /* 0x000000041d03723e */ /* 0x010fca00048070ff */
[----:B------:R-:W-:Y:S01]  /*208f0*/  STL [R1+0x878], R3 ;  /* 0x0008780301007387 */ /* 0x000fe20000100800 */
[----:B------:R-:W-:-:S03]  /*20900*/  F2FP.SATFINITE.E4M3.F32.PACK_AB_MERGE_C R2, R12, R13, RZ ;  /* 0x0000000d0c02723e */ /* 0x000fc600048070ff */
[----:B------:R-:W4:Y:S04]  /*20910*/  LDL.LU R17, [R1+0x350] ;  /* 0x0003500001117983 */ /* 0x000f280000300800 */
[----:B------:R0:W-:Y:S04]  /*20920*/  STL [R1+0x920], R2 ;  /* 0x0009200201007387 */ /* 0x0001e80000100800 */
[----:B------:R-:W4:Y:S04]  /*20930*/  LDL.LU R19, [R1+0x354] ;  /* 0x0003540001137983 */ /* 0x000f280000300800 */
[----:B------:R-:W4:Y:S04]  /*20940*/  LDL.LU R13, [R1+0x358] ;  /* 0x00035800010d7983 */ /* 0x000f280000300800 */
[----:B------:R0:W-:Y:S04]  /*20950*/  STL [R1+0xe74], R0 ;  /* 0x000e740001007387 */ /* 0x0001e80000100800 */
[----:B------:R-:W4:Y:S04]  /*20960*/  LDL.LU R12, [R1+0x35c] ;  /* 0x00035c00010c7983 */ /* 0x000f280000300800 */
[----:B------:R-:W4:Y:S04]  /*20970*/  LDL.LU R20, [R1+0x340] ;  /* 0x0003400001147983 */ /* 0x000f280000300800 */
[----:B------:R-:W4:Y:S01]  /*20980*/  LDL.LU R21, [R1+0x344] ;  /* 0x0003440001157983 */ /* 0x000f220000300800 */
[----:B0-----:R-:W-:-:S05]  /*20990*/  F2FP.SATFINITE.E4M3.F32.PACK_AB_MERGE_C R2, R26, R28, RZ ;  /* 0x0000001c1a02723e */ /* 0x001fca00048070ff */
        /* <DEDUP_REMOVED lines=13> */
[----:B------:R-:W-:Y:S01]  /*20a70*/  VIADD R0, R0, UR6 ;  /* 0x0000000600007c36 */ /* 0x000fe20008000000 */
[----:B------:R-:W0:Y:S01]  /*20a80*/  LDCU UR6, c[0x0][0x3b8] ;  /* 0x00007700ff0677ac */ /* 0x000e220008000800 */
[----:B--2---:R-:W-:-:S05]  /*20a90*/  F2FP.SATFINITE.E4M3.F32.PACK_AB_MERGE_C R2, R9, R8, RZ ;  /* 0x000000080902723e */ /* 0x004fca00048070ff */
[----:B------:R3:W-:Y:S04]  /*20aa0*/  STL [R1+0x8bc], R2 ;  /* 0x0008bc0201007387 */ /* 0x0007e80000100800 */
[----:B------:R-:W-:Y:S01]  /*20ab0*/  STL [R1+0xe7c], R0 ;  /* 0x000e7c0001007387 */ /* 0x000fe20000100800 */
[----:B---3--:R-:W-:Y:S02]  /*20ac0*/  F2FP.SATFINITE.E4M3.F32.PACK_AB_MERGE_C R2, R11, R25, RZ ;  /* 0x000000190b02723e */ /* 0x008fe400048070ff */
[----:B------:R-:W-:-:S03]  /*20ad0*/  F2FP.SATFINITE.E4M3.F32.PACK_AB_MERGE_C R8, R16, R10, RZ ;  /* 0x0000000a1008723e */ /* 0x000fc600048070ff */
[----:B------:R2:W-:Y:S04]  /*20ae0*/  STL [R1+0x8b8], R2 ;  /* 0x0008b80201007387 */ /* 0x0005e80000100800 */
[----:B------:R-:W-:Y:S01]  /*20af0*/  STL [R1+0x970], R8 ;  /* 0x0009700801007387 */ /* 0x000fe20000100800 */
[----:B--2---:R-:W-:Y:S01]  /*20b00*/  VIADD R2, R0, UR10 ;  /* 0x0000000a00027c36 */ /* 0x004fe20008000000 */
[----:B------:R-:W-:Y:S01]  /*20b10*/  F2FP.SATFINITE.E4M3.F32.PACK_AB_MERGE_C R0, R14, R15, RZ ;  /* 0x0000000f0e00723e */ /* 0x000fe200048070ff */
[----:B------:R-:W2:Y:S01]  /*20b20*/  LDCU UR10, c[0x0][0x3b8] ;  /* 0x00007700ff0a77ac */ /* 0x000ea20008000800 */
[----:B------:R-:W3:Y:S04]  /*20b30*/  LDL.LU R15, [R1+0x2a8] ;  /* 0x0002a800010f7983 */ /* 0x000ee80000300800 */
[----:B------:R-:W-:Y:S04]  /*20b40*/  STL [R1+0xe84], R2 ;  /* 0x000e840201007387 */ /* 0x000fe80000100800 */
[----:B------:R-:W3:Y:S04]  /*20b50*/  LDL.LU R14, [R1+0x2ac] ;  /* 0x0002ac00010e7983 */ /* 0x000ee80000300800 */
[----:B------:R0:W-:Y:S02]  /*20b60*/  STL [R1+0x1300], R0 ;  /* 0x0013000001007387 */ /* 0x0001e40000100800 */
        /* <DEDUP_REMOVED lines=8> */
[----:B------:R0:W-:Y:S01]  /*20bf0*/  STL [R1+0x1304], R2 ;  /* 0x0013040201007387 */ /* 0x0001e20000100800 */
[----:B-1----:R-:W-:Y:S01]  /*20c00*/  VIADD R0, R0, UR8 ;  /* 0x0000000800007c36 */ /* 0x002fe20008000000 */
[----:B------:R-:W1:Y:S01]  /*20c10*/  LDCU UR8, c[0x0][0x3b8] ;  /* 0x00007700ff0877ac */ /* 0x000e620008000800 */
[----:B0-----:R-:W-:-:S05]  /*20c20*/  F2FP.SATFINITE.E4M3.F32.PACK_AB_MERGE_C R2, R21, R20, RZ ;  /* 0x000000141502723e */ /* 0x001fca00048070ff */
[----:B------:R-:W-:Y:S04]  /*20c30*/  STL [R1+0x1124], R2 ;  /* 0x0011240201007387 */ /* 0x000fe80000100800 */
[----:B------:R0:W-:Y:S02]  /*20c40*/  STL [R1+0xe94], R0 ;  /* 0x000e940001007387 */ /* 0x0001e40000100800 */
[----:B0-----:R-:W-:Y:S01]  /*20c50*/  VIADD R0, R0, UR7 ;  /* 0x0000000700007c36 */ /* 0x001fe20008000000 */
[----:B------:R-:W0:Y:S01]  /*20c60*/  LDCU UR7, c[0x0][0x3b8] ;  /* 0x00007700ff0777ac */ /* 0x000e220008000800 */
[----:B------:R-:W-:Y:S02]  /*20c70*/  F2FP.SATFINITE.E4M3.F32.PACK_AB_MERGE_C R8, R23, R22, RZ ;  /* 0x000000161708723e */ /* 0x000fe400048070ff */
[----:B------:R-:W-:-:S03]  /*20c80*/  F2FP.SATFINITE.E4M3.F32.PACK_AB_MERGE_C R2, R18, R24, RZ ;  /* 0x000000181202723e */ /* 0x000fc600048070ff */
[----:B------:R-:W-:Y:S04]  /*20c90*/  STL [R1+0x1120], R8 ;  /* 0x0011200801007387 */ /* 0x000fe80000100800 */
[----:B------:R0:W-:Y:S01]  /*20ca0*/  STL [R1+0x111c], R2 ;  /* 0x00111c0201007387 */ /* 0x0001e20000100800 */
[----:B------:R-:W-:-:S03]  /*20cb0*/  F2FP.SATFINITE.E4M3.F32.PACK_AB_MERGE_C R3, R6, R3, RZ ;  /* 0x000000030603723e */ /* 0x000fc600048070ff */
[----:B------:R1:W-:Y:S01]  /*20cc0*/  STL [R1+0xe9c], R0 ;  /* 0x000e9c0001007387 */ /* 0x0003e20000100800 */
[----:B0-----:R-:W-:-:S03]  /*20cd0*/  F2FP.SATFINITE.E4M3.F32.PACK_AB_MERGE_C R2, R5, R7, RZ ;  /* 0x000000070502723e */ /* 0x001fc600048070ff */
[----:B------:R0:W-:Y:S01]  /*20ce0*/  STL [R1+0x99c], R3 ;  /* 0x00099c0301007387 */ /* 0x0001e20000100800 */
[----:B-1----:R-:W-:Y:S01]  /*20cf0*/  VIADD R0, R0, UR6 ;  /* 0x0000000600007c36 */ /* 0x002fe20008000000 */
[----:B------:R-:W1:Y:S02]  /*20d00*/  LDCU UR6, c[0x0][0x3b8] ;  /* 0x00007700ff0677ac */ /* 0x000e640008000800 */
[----:B------:R2:W-:Y:S01]  /*20d10*/  STL [R1+0x1144], R2 ;  /* 0x0011440201007387 */ /* 0x0005e20000100800 */
[----:B0-----:R-:W-:-:S03]  /*20d20*/  F2FP.SATFINITE.E4M3.F32.PACK_AB_MERGE_C R3, R29, R4, RZ ;  /* 0x000000041d03723e */ /* 0x001fc600048070ff */
[----:B------:R0:W-:Y:S01]  /*20d30*/  STL [R1+0xea4], R0 ;  /* 0x000ea40001007387 */ /* 0x0001e20000100800 */
[----:B--2---:R-:W-:-:S03]  /*20d40*/  F2FP.SATFINITE.E4M3.F32.PACK_AB_MERGE_C R2, R26, R28, RZ ;  /* 0x0000001c1a02723e */ /* 0x004fc600048070ff */
[----:B------:R-:W-:Y:S04]  /*20d50*/  STL [R1+0x1140], R3 ;  /* 0x0011400301007387 */ /* 0x000fe80000100800 */
[----:B------:R2:W-:Y:S01]  /*20d60*/  STL [R1+0x1134], R2 ;  /* 0x0011340201007387 */ /* 0x0005e20000100800 */
[----:B0-----:R-:W-:Y:S01]  /*20d70*/  VIADD R0, R0, UR10 ;  /* 0x0000000a00007c36 */ /* 0x001fe20008000000 */
[----:B------:R-:W0:Y:S02]  /*20d80*/  LDCU UR10, c[0x0][0x3b8] ;  /* 0x00007700ff0a77ac */ /* 0x000e240008000800 */
[----:B------:R-:W4:Y:S04]  /*20d90*/  LDL.LU R27, [R1+0x298] ;  /* 0x00029800011b7983 */ /* 0x000f280000300800 */
[----:B------:R-:W4:Y:S04]  /*20da0*/  LDL.LU R25, [R1+0x29c] ;  /* 0x00029c0001197983 */ /* 0x000f280000300800 */
[----:B--2---:R-:W2:Y:S04]  /*20db0*/  LDL.LU R2, [R1+0x270] ;  /* 0x0002700001027983 */ /* 0x004ea80000300800 */
[----:B------:R0:W-:Y:S04]  /*20dc0*/  STL [R1+0xeac], R0 ;  /* 0x000eac0001007387 */ /* 0x0001e80000100800 */
[----:B------:R-:W2:Y:S04]  /*20dd0*/  LDL.LU R8, [R1+0x274] ;  /* 0x0002740001087983 */ /* 0x000ea80000300800 */
[----:B------:R-:W2:Y:S04]  /*20de0*/  LDL.LU R4, [R1+0x278] ;  /* 0x0002780001047983 */ /* 0x000ea80000300800 */
[----:B------:R-:W2:Y:S04]  /*20df0*/  LDL.LU R29, [R1+0x27c] ;  /* 0x00027c00011d7983 */ /* 0x000ea80000300800 */
[----:B------:R-:W2:Y:S04]  /*20e00*/  LDL.LU R9, [R1+0x250] ;  /* 0x0002500001097983 */ /* 0x000ea80000300800 */
[----:B------:R-:W2:Y:S01]  /*20e10*/  LDL.LU R11, [R1+0x254] ;  /* 0x00025400010b7983 */ /* 0x000ea20000300800 */
[----:B---3--:R-:W-:-:S05]  /*20e20*/  F2FP.SATFINITE.E4M3.F32.PACK_AB_MERGE_C R3, R14, R15, RZ ;  /* 0x0000000f0e03723e */ /* 0x008fca00048070ff */
[----:B------:R4:W-:Y:S04]  /*20e30*/  STL [R1+0x1130], R3 ;  /* 0x0011300301007387 */ /* 0x0009e80000100800 */
[----:B------:R-:W3:Y:S04]  /*20e40*/  LDL.LU R10, [R1+0x258] ;  /* 0x00025800010a7983 */ /* 0x000ee80000300800 */
[----:B------:R-:W3:Y:S04]  /*20e50*/  LDL.LU R16, [R1+0x25c] ;  /* 0x00025c0001107983 */ /* 0x000ee80000300800 */
[----:B------:R-:W3:Y:S04]  /*20e60*/  LDL.LU R28, [R1+0x230] ;  /* 0x00023000011c7983 */ /* 0x000ee80000300800 */
[----:B------:R-:W3:Y:S01]  /*20e70*/  LDL.LU R26, [R1+0x234] ;  /* 0x00023400011a7983 */ /* 0x000ee20000300800 */
[----:B0-----:R-:W-:Y:S01]  /*20e80*/  VIADD R0, R0, UR9 ;  /* 0x0000000900007c36 */ /* 0x001fe20008000000 */
[----:B------:R-:W0:Y:S02]  /*20e90*/  LDCU UR9, c[0x0][0x3b8] ;  /* 0x00007700ff0977ac */ /* 0x000e240008000800 */
[----:B------:R-:W3:Y:S01]  /*20ea0*/  LDL.LU R17, [R1+0x238] ;  /* 0x0002380001117983 */ /* 0x000ee20000300800 */
[----:B----4-:R-:W-:-:S05]  /*20eb0*/  F2FP.SATFINITE.E4M3.F32.PACK_AB_MERGE_C R3, R12, R13, RZ ;  /* 0x0000000d0c03723e */ /* 0x010fca00048070ff */
        /* <DEDUP_REMOVED lines=9> */
[----:B----4-:R-:W4:Y:S04]  /*20f50*/  LDL.LU R3, [R1+0x1f8] ;  /* 0x0001f80001037983 */ /* 0x010f280000300800 */
        /* <DEDUP_REMOVED lines=9> */
[----:B------:R-:W-:-:S02]  /*20ff0*/  F2FP.SATFINITE.E4M3.F32.PACK_AB_MERGE_C R25, R25, R27, RZ ;  /* 0x0000001b1919723e */ /* 0x000fc400048070ff */
[----:B------:R-:W4:Y:S04]  /*21000*/  LDL.LU R27, [R1+0x1398] ;  /* 0x00139800011b7983 */ /* 0x000f280000300800 */
[----:B------:R0:W-:Y:S01]  /*21010*/  STL [R1+0x7e0], R25 ;  /* 0x0007e01901007387 */ /* 0x0001e20000100800 */
[----:B--2---:R-:W-:-:S03]  /*21020*/  F2FP.SATFINITE.E4M3.F32.PACK_AB_MERGE_C R2, R8, R2, RZ ;  /* 0x000000020802723e */ /* 0x004fc600048070ff */
[----:B0-----:R-:W2:Y:S04]  /*21030*/  LDL.LU R25, [R1+0x1394] ;  /* 0x0013940001197983 */ /* 0x001ea80000300800 */
[----:B------:R0:W-:Y:S02]  /*21040*/  STL [R1+0x7dc], R2 ;  /* 0x0007dc0201007387 */ /* 0x0001e40000100800 */
[----:B0-----:R-:W-:Y:S02]  /*21050*/  F2FP.SATFINITE.E4M3.F32.PACK_AB_MERGE_C R2, R29, R4, RZ ;  /* 0x000000041d02723e */ /* 0x001fe400048070ff */
[----:B------:R-:W2:Y:S04]  /*21060*/  LDL.LU R4, [R1+0x1b8] ;  /* 0x0001b80001047983 */ /* 0x000ea80000300800 */
[----:B------:R0:W-:Y:S04]  /*21070*/  STL [R1+0xec4], R0 ;  /* 0x000ec40001007387 */ /* 0x0001e80000100800 */
[----:B------:R1:W-:Y:S04]  /*21080*/  STL [R1+0x7d8], R2 ;  /* 0x0007d80201007387 */ /* 0x0003e80000100800 */
[----:B------:R-:W2:Y:S01]  /*21090*/  LDL.LU R29, [R1+0x1bc] ;  /* 0x0001bc00011d7983 */ /* 0x000ea20000300800 */
[----:B0-----:R-:W-:Y:S01]  /*210a0*/  VIADD R0, R0, UR7 ;  /* 0x0000000700007c36 */ /* 0x001fe20008000000 */
[----:B------:R-:W0:Y:S01]  /*210b0*/  LDCU UR7, c[0x0][0x3b8] ;  /* 0x00007700ff0777ac */ /* 0x000e220008000800 */
[----:B-1----:R-:W-:-:S05]  /*210c0*/  F2FP.SATFINITE.E4M3.F32.PACK_AB_MERGE_C R2, R11, R9, RZ ;  /* 0x000000090b02723e */ /* 0x002fca00048070ff */
[----:B------:R1:W-:Y:S01]  /*210d0*/  STL [R1+0x7f4], R2 ;  /* 0x0007f40201007387 */ /* 0x0003e20000100800 */
[----:B---3--:R-:W-:-:S03]  /*210e0*/  F2FP.SATFINITE.E4M3.F32.PACK_AB_MERGE_C R8, R16, R10, RZ ;  /* 0x0000000a1008723e */ /* 0x008fc600048070ff */
[----:B------:R3:W-:Y:S01]  /*210f0*/  STL [R1+0xecc], R0 ;  /* 0x000ecc0001007387 */ /* 0x0007e20000100800 */
[----:B-1----:R-:W-:-:S03]  /*21100*/  F2FP.SATFINITE.E4M3.F32.PACK_AB_MERGE_C R2, R26, R28, RZ ;  /* 0x0000001c1a02723e */ /* 0x002fc600048070ff */
[----:B------:R-:W-:Y:S04]  /*21110*/  STL [R1+0x7f0], R8 ;  /* 0x0007f00801007387 */ /* 0x000fe80000100800 */
[----:B------:R-:W-:Y:S04]  /*21120*/  STL [R1+0x7ec], R2 ;  /* 0x0007ec0201007387 */ /* 0x000fe80000100800 */
[----:B------:R-:W2:Y:S04]  /*21130*/  LDL.LU R28, [R1+0x190] ;  /* 0x00019000011c7983 */ /* 0x000ea80000300800 */
[----:B------:R-:W2:Y:S01]  /*21140*/  LDL.LU R26, [R1+0x194] ;  /* 0x00019400011a7983 */ /* 0x000ea20000300800 */
[----:B---3--:R-:W-:Y:S01]  /*21150*/  VIADD R0, R0, UR6 ;  /* 0x0000000600007c36 */ /* 0x008fe20008000000 */
[----:B------:R-:W1:Y:S04]  /*21160*/  LDCU UR6, c[0x0][0x3b8] ;  /* 0x00007700ff0677ac */ /* 0x000e680008000800 */
[----:B------:R3:W-:Y:S02]  /*21170*/  STL [R1+0xed4], R0 ;  /* 0x000ed40001007387 */ /* 0x0007e40000100800 */
[----:B---3--:R-:W-:Y:S01]  /*21180*/  VIADD R0, R0, UR10 ;  /* 0x0000000a00007c36 */ /* 0x008fe20008000000 */
[----:B------:R-:W3:Y:S01]  /*21190*/  LDCU UR10, c[0x0][0x3b8] ;  /* 0x00007700ff0a77ac */ /* 0x000ee20008000800 */
        /* <DEDUP_REMOVED lines=17> */
[----:B------:R0:W-:Y:S01]  /*212b0*/  STL [R1+0x834], R2 ;  /* 0x0008340201007387 */ /* 0x0001e20000100800 */
[----:B-1----:R-:W-:-:S03]  /*212c0*/  F2FP.SATFINITE.E4M3.F32.PACK_AB_MERGE_C R3, R14, R15, RZ ;  /* 0x0000000f0e03723e */ /* 0x002fc600048070ff */
[----:B------:R1:W-:Y:S01]  /*212d0*/  STL [R1+0xef4], R0 ;  /* 0x000ef40001007387 */ /* 0x0003e20000100800 */
[----:B0-----:R-:W-:-:S03]  /*212e0*/  F2FP.SATFINITE.E4M3.F32.PACK_AB_MERGE_C R2, R12, R13, RZ ;  /* 0x0000000d0c02723e */ /* 0x001fc600048070ff */
[----:B------:R-:W-:Y:S04]  /*212f0*/  STL [R1+0x830], R3 ;  /* 0x0008300301007387 */ /* 0x000fe80000100800 */
[----:B------:R0:W-:Y:S01]  /*21300*/  STL [R1+0x82c], R2 ;  /* 0x00082c0201007387 */ /* 0x0001e20000100800 */
[----:B-1----:R-:W-:Y:S01]  /*21310*/  VIADD R0, R0, UR7 ;  /* 0x0000000700007c36 */ /* 0x002fe20008000000 */
[----:B------:R-:W1:Y:S02]  /*21320*/  LDCU UR7, c[0x0][0x3b8] ;  /* 0x00007700ff0777ac */ /* 0x000e640008000800 */
[----:B------:R-:W4:Y:S04]  /*21330*/  LDL.LU R15, [R1+0x198] ;  /* 0x00019800010f7983 */ /* 0x000f280000300800 */
[----:B------:R-:W4:Y:S04]  /*21340*/  LDL.LU R14, [R1+0x19c] ;  /* 0x00019c00010e7983 */ /* 0x000f280000300800 */
[----:B------:R-:W4:Y:S04]  /*21350*/  LDL.LU R13, [R1+0x170] ;  /* 0x00017000010d7983 */ /* 0x000f280000300800 */
[----:B------:R1:W-:Y:S04]  /*21360*/  STL [R1+0xefc], R0 ;  /* 0x000efc0001007387 */ /* 0x0003e80000100800 */
[----:B------:R-:W4:Y:S04]  /*21370*/  LDL.LU R12, [R1+0x174] ;  /* 0x00017400010c7983 */ /* 0x000f280000300800 */
[----:B0-----:R-:W4:Y:S04]  /*21380*/  LDL.LU R2, [R1+0x178] ;  /* 0x0001780001027983 */ /* 0x001f280000300800 */
[----:B------:R-:W4:Y:S01]  /*21390*/  LDL.LU R8, [R1+0x17c] ;  /* 0x00017c0001087983 */ /* 0x000f220000300800 */
[----:B-1----:R-:W-:Y:S01]  /*213a0*/  VIADD R0, R0, UR6 ;  /* 0x0000000600007c36 */ /* 0x002fe20008000000 */
[----:B------:R-:W0:Y:S01]  /*213b0*/  LDCU UR6, c[0x0][0x3b8] ;  /* 0x00007700ff0677ac */ /* 0x000e220008000800 */
        /* <DEDUP_REMOVED lines=9> */
[----:B-1----:R-:W-:-:S03]  /*21450*/  F2FP.SATFINITE.E4M3.F32.PACK_AB_MERGE_C R3, R26, R28, RZ ;  /* 0x0000001c1a03723e */ /* 0x002fc600048070ff */
[----:B------:R-:W2:Y:S04]  /*21460*/  LDL.LU R4, [R1+0x13c] ;  /* 0x00013c0001047983 */ /* 0x000ea80000300800 */
[----:B------:R1:W-:Y:S04]  /*21470*/  STL [R1+0x864], R3 ;  /* 0x0008640301007387 */ /* 0x0003e80000100800 */
[----:B------:R-:W2:Y:S04]  /*21480*/  LDL.LU R21, [R1+0x110] ;  /* 0x0001100001157983 */ /* 0x000ea80000300800 */
[----:B------:R-:W2:Y:S04]  /*21490*/  LDL.LU R22, [R1+0x114] ;  /* 0x0001140001167983 */ /* 0x000ea80000300800 */
[----:B------:R-:W2:Y:S04]  /*214a0*/  LDL.LU R23, [R1+0x118] ;  /* 0x0001180001177983 */ /* 0x000ea80000300800 */
[----:B------:R3:W-:Y:S04]  /*214b0*/  STL [R1+0xf0c], R0 ;  /* 0x000f0c0001007387 */ /* 0x0007e80000100800 */
[----:B-1----:R-:W2:Y:S04]  /*214c0*/  LDL.LU R3, [R1+0x11c] ;  /* 0x00011c0001037983 */ /* 0x002ea80000300800 */
[----:B------:R-:W2:Y:S04]  /*214d0*/  LDL.LU R24, [R1+0xf0] ;  /* 0x0000f00001187983 */ /* 0x000ea80000300800 */
[----:B------:R-:W2:Y:S04]  /*214e0*/  LDL.LU R18, [R1+0xf4] ;  /* 0x0000f40001127983 */ /* 0x000ea80000300800 */
[----:B------:R-:W2:Y:S04]  /*214f0*/  LDL.LU R6, [R1+0xf8] ;  /* 0x0000f80001067983 */ /* 0x000ea80000300800 */
[----:B------:R-:W2:Y:S04]  /*21500*/  LDL.LU R7, [R1+0xfc] ;  /* 0x0000fc0001077983 */ /* 0x000ea80000300800 */
[----:B------:R-:W2:Y:S04]  /*21510*/  LDL.LU R5, [R1+0xd0] ;  /* 0x0000d00001057983 */ /* 0x000ea80000300800 */
[----:B------:R-:W2:Y:S01]  /*21520*/  LDL.LU R29, [R1+0xd4] ;  /* 0x0000d400011d7983 */ /* 0x000ea20000300800 */
[----:B---3--:R-:W-:Y:S01]  /*21530*/  VIADD R0, R0, UR10 ;  /* 0x0000000a00007c36 */ /* 0x008fe20008000000 */
[----:B------:R-:W1:Y:S02]  /*21540*/  LDCU UR10, c[0x0][0x3b8] ;  /* 0x00007700ff0a77ac */ /* 0x000e640008000800 */
[----:B------:R-:W3:Y:S04]  /*21550*/  LDL.LU R28, [R1+0xd8] ;  /* 0x0000d800011c7983 */ /* 0x000ee80000300800 */
[----:B------:R-:W3:Y:S01]  /*21560*/  LDL.LU R26, [R1+0xdc] ;  /* 0x0000dc00011a7983 */ /* 0x000ee20000300800 */
[----:B----4-:R-:W-:-:S03]  /*21570*/  F2FP.SATFINITE.E4M3.F32.PACK_AB_MERGE_C R14, R14, R15, RZ ;  /* 0x0000000f0e0e723e */ /* 0x010fc600048070ff */
[----:B------:R-:W4:Y:S04]  /*21580*/  LDL.LU R15, [R1+0xb0] ;  /* 0x0000b000010f7983 */ /* 0x000f280000300800 */
[----:B------:R0:W-:Y:S01]  /*21590*/  STL [R1+0x860], R14 ;  /* 0x0008600e01007387 */ /* 0x0001e20000100800 */
[----:B------:R-:W-:-:S03]  /*215a0*/  F2FP.SATFINITE.E4M3.F32.PACK_AB_MERGE_C R12, R12, R13, RZ ;  /* 0x0000000d0c0c723e */ /* 0x000fc600048070ff */
[----:B0-----:R-:W4:Y:S01]  /*215b0*/  LDL.LU R14, [R1+0xb4] ;  /* 0x0000b400010e7983 */ /* 0x001f220000300800 */
[----:B------:R-:W-:-:S03]  /*215c0*/  F2FP.SATFINITE.E4M3.F32.PACK_AB_MERGE_C R8, R8, R2, RZ ;  /* 0x000000020808723e */ /* 0x000fc600048070ff */
[----:B------:R-:W4:Y:S04]  /*215d0*/  LDL.LU R13, [R1+0xb8] ;  /* 0x0000b800010d7983 */ /* 0x000f280000300800 */
[----:B------:R0:W-:Y:S04]  /*215e0*/  STL [R1+0x85c], R12 ;  /* 0x00085c0c01007387 */ /* 0x0001e80000100800 */
[----:B0-----:R-:W4:Y:S04]  /*215f0*/  LDL.LU R12, [R1+0xbc] ;  /* 0x0000bc00010c7983 */ /* 0x001f280000300800 */
[----:B------:R0:W-:Y:S04]  /*21600*/  STL [R1+0xf14], R0 ;  /* 0x000f140001007387 */ /* 0x0001e80000100800 */
[----:B------:R1:W-:Y:S01]  /*21610*/  STL [R1+0x858], R8 ;  /* 0x0008580801007387 */ /* 0x0003e20000100800 */
[----:B0-----:R-:W-:Y:S01]  /*21620*/  VIADD R0, R0, UR9 ;  /* 0x0000000900007c36 */ /* 0x001fe20008000000 */
[----:B------:R-:W0:Y:S01]  /*21630*/  LDCU UR9, c[0x0][0x3b8] ;  /* 0x00007700ff0977ac */ /* 0x000e220008000800 */
[----:B--2---:R-:W-:-:S05]  /*21640*/  F2FP.SATFINITE.E4M3.F32.PACK_AB_MERGE_C R2, R11, R9, RZ ;  /* 0x000000090b02723e */ /* 0x004fca00048070ff */
[----:B------:R2:W-:Y:S01]  /*21650*/  STL [R1+0x89c], R2 ;  /* 0x00089c0201007387 */ /* 0x0005e20000100800 */
[----:B-1----:R-:W-:-:S03]  /*21660*/  F2FP.SATFINITE.E4M3.F32.PACK_AB_MERGE_C R8, R16, R10, RZ ;  /* 0x0000000a1008723e */ /* 0x002fc600048070ff */
[----:B------:R1:W-:Y:S01]  /*21670*/  STL [R1+0xf1c], R0 ;  /* 0x000f1c0001007387 */ /* 0x0003e20000100800 */
[----:B--2---:R-:W-:-:S03]  /*21680*/  F2FP.SATFINITE.E4M3.F32.PACK_AB_MERGE_C R2, R19, R17, RZ ;  /* 0x000000111302723e */ /* 0x004fc600048070ff */
[----:B------:R-:W-:Y:S01]  /*21690*/  STL [R1+0x898], R8 ;  /* 0x0008980801007387 */ /* 0x000fe20000100800 */
[----:B-1----:R-:W-:Y:S01]  /*216a0*/  VIADD R0, R0, UR8 ;  /* 0x0000000800007c36 */ /* 0x002fe20008000000 */
[----:B------:R-:W1:Y:S02]  /*216b0*/  LDCU UR8, c[0x0][0x3b8] ;  /* 0x00007700ff0877ac */ /* 0x000e640008000800 */
[----:B------:R2:W-:Y:S02]  /*216c0*/  STL [R1+0x88c], R2 ;  /* 0x00088c0201007387 */ /* 0x0005e40000100800 */
[----:B--2---:R-:W-:Y:S02]  /*216d0*/  F2FP.SATFINITE.E4M3.F32.PACK_AB_MERGE_C R2, R4, R20, RZ ;  /* 0x000000140402723e */ /* 0x004fe400048070ff */
[----:B------:R-:W2:Y:S04]  /*216e0*/  LDL.LU R4, [R1+0xce0] ;  /* 0x000ce00001047983 */ /* 0x000ea80000300800 */
[----:B------:R-:W-:Y:S04]  /*216f0*/  STL [R1+0xf24], R0 ;  /* 0x000f240001007387 */ /* 0x000fe80000100800 */
[----:B------:R0:W-:Y:S02]  /*21700*/  STL [R1+0x888], R2 ;  /* 0x0008880201007387 */ /* 0x0001e40000100800 */
[----:B0-----:R-:W-:-:S05]  /*21710*/  F2FP.SATFINITE.E4M3.F32.PACK_AB_MERGE_C R2, R22, R21, RZ ;  /* 0x000000151602723e */ /* 0x001fca00048070ff */
[----:B------:R0:W-:Y:S02]  /*21720*/  STL [R1+0x928], R2 ;  /* 0x0009280201007387 */ /* 0x0001e40000100800 */
[----:B0-----:R-:W-:Y:S02]  /*21730*/  F2FP.SATFINITE.E4M3.F32.PACK_AB_MERGE_C R2, R3, R23, RZ ;  /* 0x000000170302723e */ /* 0x001fe400048070ff */
[----:B------:R-:W2:Y:S01]  /*21740*/  LDL.LU R3, [R1+0xcf8] ;  /* 0x000cf80001037983 */ /* 0x000ea20000300800 */
[----:B------:R-:W-:Y:S01]  /*21750*/  VIADD R0, R0, UR7 ;  /* 0x0000000700007c36 */ /* 0x000fe20008000000 */
[----:B------:R-:W-:Y:S01]  /*21760*/  F2FP.SATFINITE.E4M3.F32.PACK_AB_MERGE_C R6, R7, R6, RZ ;  /* 0x000000060706723e */ /* 0x000fe200048070ff */
[----:B------:R-:W0:Y:S03]  /*21770*/  LDCU UR7, c[0x0][0x3b8] ;  /* 0x00007700ff0777ac */ /* 0x000e260008000800 */
[----:B------:R-:W-:Y:S04]  /*21780*/  STL [R1+0xf34], R0 ;  /* 0x000f340001007387 */ /* 0x000fe80000100800 */
[----:B------:R1:W-:Y:S02]  /*21790*/  STL [R1+0x924], R2 ;  /* 0x0009240201007387 */ /* 0x0003e40000100800 */
[----:B-1----:R-:W-:-:S05]  /*217a0*/  F2FP.SATFINITE.E4M3.F32.PACK_AB_MERGE_C R2, R18, R24, RZ ;  /* 0x000000181202723e */ /* 0x002fca00048070ff */
[----:B------:R1:W-:Y:S02]  /*217b0*/  STL [R1+0x918], R2 ;  /* 0x0009180201007387 */ /* 0x0003e40000100800 */
[----:B-1----:R-:W1:Y:S01]  /*217c0*/  S2R R2, SR_TID.X ;  /* 0x0000000000027919 */ /* 0x002e620000002100 */
[----:B------:R-:W-:Y:S01]  /*217d0*/  VIADD R0, R0, UR6 ;  /* 0x0000000600007c36 */ /* 0x000fe20008000000 */
[----:B------:R-:W0:Y:S04]  /*217e0*/  LDCU UR6, c[0x0][0x3b8] ;  /* 0x00007700ff0677ac */ /* 0x000e280008000800 */
[----:B------:R3:W-:Y:S04]  /*217f0*/  STL [R1+0xf2c], R0 ;  /* 0x000f2c0001007387 */ /* 0x0007e80000100800 */
[----:B------:R0:W-:Y:S01]  /*21800*/  STL [R1+0x910], R6 ;  /* 0x0009100601007387 */ /* 0x0001e20000100800 */
[----:B---3--:R-:W-:Y:S01]  /*21810*/  VIADD R0, R0, UR10 ;  /* 0x0000000a00007c36 */ /* 0x008fe20008000000 */
[----:B------:R-:W-:Y:S01]  /*21820*/  LOP3.LUT R27, R27, 0xfff7ffff, RZ, 0xc0, !PT ;  /* 0xfff7ffff1b1b7812 */ /* 0x000fe200078ec0ff */
[----:B------:R-:W-:Y:S01]  /*21830*/  VIADD R18, R25, 0x2 ;  /* 0x0000000219127836 */ /* 0x000fe20000000000 */
[----:B------:R-:W3:Y:S01]  /*21840*/  LDCU UR10, c[0x0][0x39c] ;  /* 0x00007380ff0a77ac */ /* 0x000ee20008000800 */
[----:B0-----:R-:W-:-:S02]  /*21850*/  F2FP.SATFINITE.E4M3.F32.PACK_AB_MERGE_C R6, R29, R5, RZ ;  /* 0x000000051d06723e */ /* 0x001fc400048070ff */
[----:B------:R-:W-:-:S03]  /*21860*/  F2FP.SATFINITE.E4M3.F32.PACK_AB_MERGE_C R5, R26, R28, RZ ;  /* 0x0000001c1a05723e */ /* 0x000fc600048070ff */
[----:B------:R-:W-:Y:S04]  /*21870*/  STL [R1+0x958], R6 ;  /* 0x0009580601007387 */ /* 0x000fe80000100800 */
[----:B------:R0:W-:Y:S01]  /*21880*/  STL [R1+0xf04], R0 ;  /* 0x000f040001007387 */ /* 0x0001e20000100800 */
[----:B-1----:R-:W-:-:S03]  /*21890*/  IMAD.SHL.U32 R8, R2, 0x100, RZ ;  /* 0x0000010002087824 */ /* 0x002fc600078e00ff */
[----:B------:R1:W-:Y:S01]  /*218a0*/  STL [R1+0x954], R5 ;  /* 0x0009540501007387 */ /* 0x0003e20000100800 */
[----:B0-----:R-:W-:Y:S01]  /*218b0*/  VIADD R0, R0, UR9 ;  /* 0x0000000900007c36 */ /* 0x001fe20008000000 */
[----:B------:R-:W-:Y:S02]  /*218c0*/  LOP3.LUT R8, R8, 0x6000, RZ, 0xc0, !PT ;  /* 0x0000600008087812 */ /* 0x000fe400078ec0ff */
[----:B----4-:R-:W-:Y:S02]  /*218d0*/  F2FP.SATFINITE.E4M3.F32.PACK_AB_MERGE_C R6, R12, R13, RZ ;  /* 0x0000000d0c06723e */ /* 0x010fe400048070ff */
[----:B------:R0:W-:Y:S01]  /*218e0*/  STL [R1+0xf00], R0 ;  /* 0x000f000001007387 */ /* 0x0001e20000100800 */
[----:B-1----:R-:W-:Y:S02]  /*218f0*/  F2FP.SATFINITE.E4M3.F32.PACK_AB_MERGE_C R5, R14, R15, RZ ;  /* 0x0000000f0e05723e */ /* 0x002fe400048070ff */
[----:B--2---:R-:W-:Y:S01]  /*21900*/  LOP3.LUT R3, R3, 0x300, RZ, 0xc0, !PT ;  /* 0x0000030003037812 */ /* 0x004fe200078ec0ff */
[----:B0-----:R-:W-:-:S02]  /*21910*/  VIADD R0, R0, UR8 ;  /* 0x0000000800007c36 */ /* 0x001fc40008000000 */
[----:B------:R0:W-:Y:S01]  /*21920*/  STL [R1+0x948], R5 ;  /* 0x0009480501007387 */ /* 0x0001e20000100800 */
[C---:B------:R-:W-:Y:S01]  /*21930*/  VIADD R19, R25.reuse, 0x17a ;  /* 0x0000017a19137836 */ /* 0x040fe20000000000 */
[----:B------:R-:W1:Y:S02]  /*21940*/  LDCU UR9, c[0x0][0x39c] ;  /* 0x00007380ff0977ac */ /* 0x000e640008000800 */
[----:B------:R-:W-:Y:S01]  /*21950*/  STL [R1+0x944], R6 ;  /* 0x0009440601007387 */ /* 0x000fe20000100800 */
[----:B------:R-:W-:Y:S01]  /*21960*/  VIADD R17, R25, 0x19a ;  /* 0x0000019a19117836 */ /* 0x000fe20000000000 */
[----:B------:R-:W2:Y:S02]  /*21970*/  LDCU UR8, c[0x0][0x39c] ;  /* 0x00007380ff0877ac */ /* 0x000ea40008000800 */
[----:B------:R4:W-:Y:S01]  /*21980*/  STL [R1+0xedc], R0 ;  /* 0x000edc0001007387 */ /* 0x0009e20000100800 */
[----:B0-----:R-:W-:Y:S02]  /*21990*/  IADD3 R5, PT, PT, R8, UR5, R4 ;  /* 0x0000000508057c10 */ /* 0x001fe4000fffe004 */
[----:B------:R-:W-:Y:S01]  /*219a0*/  MOV.SPILL R4, UR5 ;  /* 0x0000000500047c02 */ /* 0x000fe20009000f00 */
[----:B------:R-:W-:Y:S01]  /*219b0*/  IMAD.SHL.U32 R2, R2, 0x10, RZ ;  /* 0x0000001002027824 */ /* 0x000fe200078e00ff */
[----:B------:R-:W0:Y:S01]  /*219c0*/  LDCU UR5, c[0x0][0x39c] ;  /* 0x00007380ff0577ac */ /* 0x000e220008000800 */
[----:B------:R-:W-:Y:S01]  /*219d0*/  STL [R1+0x514], R5 ;  /* 0x0005140501007387 */ /* 0x000fe20000100800 */
[----:B----4-:R-:W-:-:S03]  /*219e0*/  VIADD R0, R0, UR7 ;  /* 0x0000000700007c36 */ /* 0x010fc60008000000 */
[----:B------:R4:W-:Y:S01]  /*219f0*/  STL [R1+0x7c4], R4 ;  /* 0x0007c40401007387 */ /* 0x0009e20000100800 */
[C---:B------:R-:W-:Y:S01]  /*21a00*/  VIADD R16, R25.reuse, 0x1bb ;  /* 0x000001bb19107836 */ /* 0x040fe20000000000 */
[----:B------:R-:W0:Y:S02]  /*21a10*/  LDCU UR7, c[0x0][0x39c] ;  /* 0x00007380ff0777ac */ /* 0x000e240008000800 */
[----:B------:R1:W-:Y:S04]  /*21a20*/  STL [R1+0xed8], R0 ;  /* 0x000ed80001007387 */ /* 0x0003e80000100800 */
[----:B------:R2:W-:Y:S01]  /*21a30*/  STL [R1+0x510], R3 ;  /* 0x0005100301007387 */ /* 0x0005e20000100800 */
[C---:B----4-:R-:W-:Y:S02]  /*21a40*/  VIADD R4, R25.reuse, 0x9a ;  /* 0x0000009a19047836 */ /* 0x050fe40000000000 */
[----:B-1----:R-:W-:Y:S01]  /*21a50*/  VIADD R0, R0, UR6 ;  /* 0x0000000600007c36 */ /* 0x002fe20008000000 */
[----:B------:R-:W1:Y:S01]  /*21a60*/  LDCU UR6, c[0x0][0x39c] ;  /* 0x00007380ff0677ac */ /* 0x000e620008000800 */
[----:B--2---:R-:W-:-:S03]  /*21a70*/  VIADD R3, R25, 0x18 ;  /* 0x0000001819037836 */ /* 0x004fc60000000000 */
[----:B------:R-:W-:Y:S04]  /*21a80*/  STL [R1+0xf28], R0 ;  /* 0x000f280001007387 */ /* 0x000fe80000100800 */
[----:B------:R2:W-:Y:S04]  /*21a90*/  STL [R1+0x1334], R0 ;  /* 0x0013340001007387 */ /* 0x0005e80000100800 */
[----:B------:R4:W-:Y:S04]  /*21aa0*/  STL [R1+0x1390], R4 ;  /* 0x0013900401007387 */ /* 0x0009e80000100800 */
[----:B------:R0:W-:Y:S01]  /*21ab0*/  STL [R1+0x1378], R3 ;  /* 0x0013780301007387 */ /* 0x0001e20000100800 */
[----:B--2---:R-:W-:-:S02]  /*21ac0*/  VIADD R0, R25, 0xbd ;  /* 0x000000bd19007836 */ /* 0x004fc40000000000 */
[C---:B----4-:R-:W-:Y:S01]  /*21ad0*/  VIADD R4, R25.reuse, 0xbc ;  /* 0x000000bc19047836 */ /* 0x050fe20000000000 */
[----:B------:R-:W-:Y:S01]  /*21ae0*/  STL [R1+0x137c], R18 ;  /* 0x00137c1201007387 */ /* 0x000fe20000100800 */
[----:B0-----:R-:W-:-:S03]  /*21af0*/  VIADD R3, R25, 0xbe ;  /* 0x000000be19037836 */ /* 0x001fc60000000000 */
[----:B------:R0:W-:Y:S04]  /*21b00*/  STL [R1], R4 ;  /* 0x0000000401007387 */ /* 0x0001e80000100800 */
[----:B------:R2:W-:Y:S01]  /*21b10*/  STL [R1+0x4], R0 ;  /* 0x0000040001007387 */ /* 0x0005e20000100800 */
[----:B0-----:R-:W-:-:S03]  /*21b20*/  VIADD R4, R25, 0xbf ;  /* 0x000000bf19047836 */ /* 0x001fc60000000000 */
[----:B------:R0:W-:Y:S01]  /*21b30*/  STL [R1+0x8], R3 ;  /* 0x0000080301007387 */ /* 0x0001e20000100800 */
[----:B--2---:R-:W-:-:S03]  /*21b40*/  VIADD R0, R25, 0xc0 ;  /* 0x000000c019007836 */ /* 0x004fc60000000000 */
[----:B------:R2:W-:Y:S04]  /*21b50*/  STL [R1+0xc], R4 ;  /* 0x00000c0401007387 */ /* 0x0005e80000100800 */
[----:B------:R4:W-:Y:S01]  /*21b60*/  STL [R1+0x10], R0 ;  /* 0x0000100001007387 */ /* 0x0009e20000100800 */
[C---:B0-----:R-:W-:Y:S02]  /*21b70*/  VIADD R3, R25.reuse, 0xc1 ;  /* 0x000000c119037836 */ /* 0x041fe40000000000 */
[----:B--2---:R-:W-:-:S03]  /*21b80*/  VIADD R4, R25, 0xc2 ;  /* 0x000000c219047836 */ /* 0x004fc60000000000 */
[----:B------:R0:W-:Y:S01]  /*21b90*/  STL [R1+0x14], R3 ;  /* 0x0000140301007387 */ /* 0x0001e20000100800 */
[----:B----4-:R-:W-:-:S03]  /*21ba0*/  VIADD R0, R25, 0xc3 ;  /* 0x000000c319007836 */ /* 0x010fc60000000000 */
        /* <DEDUP_REMOVED lines=47> */
[----:B----4-:R-:W-:-:S05]  /*21ea0*/  VIADD R0, R25, 0xdb ;  /* 0x000000db19007836 */ /* 0x010fca0000000000 */
[----:B------:R2:W-:Y:S01]  /*21eb0*/  STL [R1+0x80], R0 ;  /* 0x0000800001007387 */ /* 0x0005e20000100800 */
[----:B0-----:R-:W-:-:S03]  /*21ec0*/  VIADD R3, R25, 0xdd ;  /* 0x000000dd19037836 */ /* 0x001fc60000000000 */
[----:B------:R0:W-:Y:S01]  /*21ed0*/  STL [R1+0x84], R4 ;  /* 0x0000840401007387 */ /* 0x0001e20000100800 */
[----:B--2---:R-:W-:-:S03]  /*21ee0*/  VIADD R0, R25, 0xde ;  /* 0x000000de19007836 */ /* 0x004fc60000000000 */
[----:B------:R2:W-:Y:S01]  /*21ef0*/  STL [R1+0x88], R3 ;  /* 0x0000880301007387 */ /* 0x0005e20000100800 */
[----:B0-----:R-:W-:-:S03]  /*21f00*/  VIADD R4, R25, 0xdf ;  /* 0x000000df19047836 */ /* 0x001fc60000000000 */
[----:B------:R0:W-:Y:S01]  /*21f10*/  STL [R1+0x8c], R0 ;  /* 0x00008c0001007387 */ /* 0x0001e20000100800 */
[----:B--2---:R-:W-:-:S03]  /*21f20*/  VIADD R3, R25, 0xe0 ;  /* 0x000000e019037836 */ /* 0x004fc60000000000 */
[----:B------:R2:W-:Y:S01]  /*21f30*/  STL [R1+0x90], R4 ;  /* 0x0000900401007387 */ /* 0x0005e20000100800 */
[----:B0-----:R-:W-:-:S03]  /*21f40*/  VIADD R0, R25, 0xe1 ;  /* 0x000000e119007836 */ /* 0x001fc60000000000 */
[----:B------:R0:W-:Y:S04]  /*21f50*/  STL [R1+0x94], R3 ;  /* 0x0000940301007387 */ /* 0x0001e80000100800 */
[----:B------:R4:W-:Y:S01]  /*21f60*/  STL [R1+0x98], R0 ;  /* 0x0000980001007387 */ /* 0x0009e20000100800 */
[C---:B--2---:R-:W-:Y:S02]  /*21f70*/  VIADD R4, R25.reuse, 0xe2 ;  /* 0x000000e219047836 */ /* 0x044fe40000000000 */
[----:B0-----:R-:W-:-:S03]  /*21f80*/  VIADD R3, R25, 0xe3 ;  /* 0x000000e319037836 */ /* 0x001fc60000000000 */
        /* <DEDUP_REMOVED lines=47> */
[C---:B--2---:R-:W-:Y:S02]  /*22280*/  VIADD R3, R25.reuse, 0xfb ;  /* 0x000000fb19037836 */ /* 0x044fe40000000000 */
[----:B----4-:R-:W-:-:S03]  /*22290*/  VIADD R0, R25, 0xfd ;  /* 0x000000fd19007836 */ /* 0x010fc60000000000 */
[----:B------:R0:W-:Y:S04]  /*222a0*/  STL [R1+0x100], R3 ;  /* 0x0001000301007387 */ /* 0x0001e80000100800 */
        /* <DEDUP_REMOVED lines=243> */
[----:B------:R-:W-:Y:S04]  /*231e0*/  STL [R1+0x1348], R19 ;  /* 0x0013481301007387 */ /* 0x000fe80000100800 */
[----:B------:R4:W-:Y:S01]  /*231f0*/  STL [R1+0x2f8], R0 ;  /* 0x0002f80001007387 */ /* 0x0009e20000100800 */
[C---:B0-----:R-:W-:Y:S02]  /*23200*/  VIADD R4, R25.reuse, 0x17c ;  /* 0x0000017c19047836 */ /* 0x041fe40000000000 */
[----:B--2---:R-:W-:-:S02]  /*23210*/  VIADD R3, R25, 0x17d ;  /* 0x0000017d19037836 */ /* 0x004fc40000000000 */
[----:B----4-:R-:W-:-:S05]  /*23220*/  VIADD R0, R25, 0x17b ;  /* 0x0000017b19007836 */ /* 0x010fca0000000000 */
[----:B------:R0:W-:Y:S04]  /*23230*/  STL [R1+0x300], R0 ;  /* 0x0003000001007387 */ /* 0x0001e80000100800 */
        /* <DEDUP_REMOVED lines=57> */
[----:B------:R-:W-:Y:S01]  /*235d0*/  STL [R1+0x134c], R17 ;  /* 0x00134c1101007387 */ /* 0x000fe20000100800 */
        /* <DEDUP_REMOVED lines=51> */
[----:B------:R-:W-:Y:S01]  /*23910*/  STL [R1+0x3e0], R4 ;  /* 0x0003e00401007387 */ /* 0x000fe20000100800 */
[----:B----4-:R-:W-:-:S03]  /*23920*/  VIADD R0, R25, 0x1b5 ;  /* 0x000001b519007836 */ /* 0x010fc60000000000 */
[----:B------:R0:W-:Y:S04]  /*23930*/  STL [R1+0x1338], R2 ;  /* 0x0013380201007387 */ /* 0x0001e80000100800 */
        /* <DEDUP_REMOVED lines=12> */
[----:B------:R-:W-:Y:S04]  /*23a00*/  STL [R1+0x1350], R16 ;  /* 0x0013501001007387 */ /* 0x000fe80000100800 */
[----:B------:R0:W-:Y:S01]  /*23a10*/  STL [R1+0x3fc], R0 ;  /* 0x0003fc0001007387 */ /* 0x0001e20000100800 */
[----:B--2---:R-:W-:-:S03]  /*23a20*/  VIADD R2, R25, 0x1be ;  /* 0x000001be19027836 */ /* 0x004fc60000000000 */
[----:B------:R2:W-:Y:S01]  /*23a30*/  STL [R1+0x404], R3 ;  /* 0x0004040301007387 */ /* 0x0005e20000100800 */
[C---:B0-----:R-:W-:Y:S02]  /*23a40*/  VIADD R0, R25.reuse, 0x1bd ;  /* 0x000001bd19007836 */ /* 0x041fe40000000000 */
[----:B--2---:R-:W-:-:S03]  /*23a50*/  VIADD R3, R25, 0x1bf ;  /* 0x000001bf19037836 */ /* 0x004fc60000000000 */
[----:B------:R0:W-:Y:S04]  /*23a60*/  STL [R1+0x408], R0 ;  /* 0x0004080001007387 */ /* 0x0001e80000100800 */
        /* <DEDUP_REMOVED lines=106> */
[----:B------:R2:W-:Y:S01]  /*24110*/  STL [R1+0x4e0], R0 ;  /* 0x0004e00001007387 */ /* 0x0005e20000100800 */
[----:B------:R-:W-:Y:S01]  /*24120*/  MOV.SPILL R17, UR41 ;  /* 0x0000002900117c02 */ /* 0x000fe20009000f00 */
[----:B------:R-:W4:Y:S02]  /*24130*/  LDCU UR41, c[0x0][0x39c] ;  /* 0x00007380ff2977ac */ /* 0x000f240008000800 */
[----:B------:R1:W-:Y:S01]  /*24140*/  STL [R1+0x4e4], R2 ;  /* 0x0004e40201007387 */ /* 0x0003e20000100800 */
[C---:B0-----:R-:W-:Y:S02]  /*24150*/  VIADD R3, R25.reuse, 0x1f5 ;  /* 0x000001f519037836 */ /* 0x041fe40000000000 */
[----:B--2---:R-:W-:-:S03]  /*24160*/  VIADD R0, R25, 0x1f6 ;  /* 0x000001f619007836 */ /* 0x004fc60000000000 */
[----:B------:R0:W-:Y:S01]  /*24170*/  STL [R1+0x4e8], R3 ;  /* 0x0004e80301007387 */ /* 0x0001e20000100800 */
[----:B-1----:R-:W-:-:S03]  /*24180*/  VIADD R2, R25, 0x1f7 ;  /* 0x000001f719027836 */ /* 0x002fc60000000000 */
[----:B------:R1:W-:Y:S01]  /*24190*/  STL [R1+0x4ec], R0 ;  /* 0x0004ec0001007387 */ /* 0x0003e20000100800 */
[----:B------:R-:W-:-:S03]  /*241a0*/  VIADD R4, R25, 0x1fc ;  /* 0x000001fc19047836 */ /* 0x000fc60000000000 */
[----:B------:R2:W-:Y:S01]  /*241b0*/  STL [R1+0x4f0], R2 ;  /* 0x0004f00201007387 */ /* 0x0005e20000100800 */
[C---:B0-----:R-:W-:Y:S01]  /*241c0*/  VIADD R3, R25.reuse, 0x1f8 ;  /* 0x000001f819037836 */ /* 0x041fe20000000000 */
[----:B------:R-:W-:Y:S01]  /*241d0*/  MOV.SPILL R19, UR5 ;  /* 0x0000000500137c02 */ /* 0x000fe20009000f00 */
[----:B------:R-:W0:Y:S01]  /*241e0*/  LDCU UR5, c[0x0][0x39c] ;  /* 0x00007380ff0577ac */ /* 0x000e220008000800 */
[C---:B-1----:R-:W-:Y:S02]  /*241f0*/  VIADD R0, R25.reuse, 0x1f9 ;  /* 0x000001f919007836 */ /* 0x042fe40000000000 */
[----:B------:R1:W-:Y:S01]  /*24200*/  STL [R1+0x4f4], R3 ;  /* 0x0004f40301007387 */ /* 0x0003e20000100800 */
[----:B--2---:R-:W-:-:S05]  /*24210*/  VIADD R2, R25, 0x1fa ;  /* 0x000001fa19027836 */ /* 0x004fca0000000000 */
[----:B------:R2:W-:Y:S01]  /*24220*/  STL [R1+0x1354], R2 ;  /* 0x0013540201007387 */ /* 0x0005e20000100800 */
[----:B-1----:R-:W-:-:S03]  /*24230*/  VIADD R3, R25, 0x1fd ;  /* 0x000001fd19037836 */ /* 0x002fc60000000000 */
[----:B------:R-:W-:Y:S04]  /*24240*/  STL [R1+0x4f8], R0 ;  /* 0x0004f80001007387 */ /* 0x000fe80000100800 */
[----:B------:R-:W-:Y:S04]  /*24250*/  STL [R1+0x504], R4 ;  /* 0x0005040401007387 */ /* 0x000fe80000100800 */
[----:B------:R1:W-:Y:S01]  /*24260*/  STL [R1+0x508], R3 ;  /* 0x0005080301007387 */ /* 0x0003e20000100800 */
[C---:B--2---:R-:W-:Y:S02]  /*24270*/  VIADD R2, R25.reuse, 0x1fe ;  /* 0x000001fe19027836 */ /* 0x044fe40000000000 */
[----:B-1----:R-:W-:-:S03]  /*24280*/  VIADD R3, R25, 0xac ;  /* 0x000000ac19037836 */ /* 0x002fc60000000000 */
[----:B------:R1:W-:Y:S01]  /*24290*/  STL [R1+0x50c], R2 ;  /* 0x00050c0201007387 */ /* 0x0003e20000100800 */
[----:B------:R-:W-:Y:S01]  /*242a0*/  VIADD R4, R25, 0xab ;  /* 0x000000ab19047836 */ /* 0x000fe20000000000 */
[----:B----4-:R-:W-:Y:S01]  /*242b0*/  ISETP.LT.AND P1, PT, R3, UR41, !P6 ;  /* 0x0000002903007c0c */ /* 0x010fe2000f721270 */
[----:B------:R-:W-:Y:S01]  /*242c0*/  VIADD R18, R25, 0xaa ;  /* 0x000000aa19127836 */ /* 0x000fe20000000000 */
[----:B-1----:R-:W-:Y:S01]  /*242d0*/  MOV.SPILL R2, UR77 ;  /* 0x0000004d00027c02 */ /* 0x002fe20009000f00 */
[----:B------:R-:W1:Y:S01]  /*242e0*/  LDCU UR77, c[0x0][0x39c] ;  /* 0x00007380ff4d77ac */ /* 0x000e620008000800 */
[----:B0-----:R-:W-:Y:S02]  /*242f0*/  ISETP.LT.AND P0, PT, R4, UR5, !P6 ;  /* 0x0000000504007c0c */ /* 0x001fe4000f701270 */
[----:B------:R-:W-:Y:S01]  /*24300*/  MOV.SPILL R16, UR40 ;  /* 0x0000002800107c02 */ /* 0x000fe20009000f00 */
[----:B------:R-:W0:Y:S06]  /*24310*/  LDCU UR40, c[0x0][0x39c] ;  /* 0x00007380ff2877ac */ /* 0x000e2c0008000800 */
[----:B------:R-:W-:Y:S01]  /*24320*/  @P1 LOP3.LUT R27, R27, 0x80000, RZ, 0xfc, !PT ;  /* 0x000800001b1b1812 */ /* 0x000fe200078efcff */
[----:B------:R-:W2:Y:S03]  /*24330*/  LDCU UR41, c[0x0][0x39c] ;  /* 0x00007380ff2977ac */ /* 0x000ea60008000800 */
[----:B------:R-:W-:Y:S01]  /*24340*/  LOP3.LUT R27, R27, 0xfffbffff, RZ, 0xc0, !PT ;  /* 0xfffbffff1b1b7812 */ /* 0x000fe200078ec0ff */
[----:B------:R-:W-:Y:S01]  /*24350*/  VIADD R4, R25, 0xa9 ;  /* 0x000000a919047836 */ /* 0x000fe20000000000 */
[----:B------:R-:W4:Y:S02]  /*24360*/  LDCU UR5, c[0x0][0x39c] ;  /* 0x00007380ff0577ac */ /* 0x000f240008000800 */
[----:B------:R-:W-:-:S02]  /*24370*/  @P0 LOP3.LUT R27, R27, 0x40000, RZ, 0xfc, !PT ;  /* 0x000400001b1b0812 */ /* 0x000fc400078efcff */
[----:B-1----:R-:W-:Y:S01]  /*24380*/  ISETP.LT.AND P0, PT, R18, UR77, !P6 ;  /* 0x0000004d12007c0c */ /* 0x002fe2000f701270 */
[----:B------:R-:W-:Y:S01]  /*24390*/  VIADD R3, R25, 0xa8 ;  /* 0x000000a819037836 */ /* 0x000fe20000000000 */
[----:B------:R-:W-:Y:S01]  /*243a0*/  LOP3.LUT R27, R27, 0xfffdffff, RZ, 0xc0, !PT ;  /* 0xfffdffff1b1b7812 */ /* 0x000fe200078ec0ff */
[----:B------:R-:W1:Y:S01]  /*243b0*/  LDCU UR77, c[0x0][0x39c] ;  /* 0x00007380ff4d77ac */ /* 0x000e620008000800 */
[----:B0-----:R-:W-:Y:S01]  /*243c0*/  ISETP.LT.AND P2, PT, R4, UR40, !P6 ;  /* 0x0000002804007c0c */ /* 0x001fe2000f741270 */
[----:B------:R-:W-:Y:S01]  /*243d0*/  VIADD R4, R25, 0xa7 ;  /* 0x000000a719047836 */ /* 0x000fe20000000000 */
[----:B------:R-:W0:Y:S01]  /*243e0*/  LDCU UR40, c[0x0][0x39c] ;  /* 0x00007380ff2877ac */ /* 0x000e220008000800 */
[----:B--2---:R-:W-:Y:S01]  /*243f0*/  ISETP.LT.AND P1, PT, R3, UR41, !P6 ;  /* 0x0000002903007c0c */ /* 0x004fe2000f721270 */
[----:B------:R-:W-:Y:S01]  /*24400*/  VIADD R18, R25, 0xa6 ;  /* 0x000000a619127836 */ /* 0x000fe20000000000 */
[----:B------:R-:W2:Y:S04]  /*24410*/  LDCU UR41, c[0x0][0x39c] ;  /* 0x00007380ff2977ac */ /* 0x000ea80008000800 */
[----:B------:R-:W-:-:S04]  /*24420*/  @P0 LOP3.LUT R27, R27, 0x20000, RZ, 0xfc, !PT ;  /* 0x000200001b1b0812 */ /* 0x000fc800078efcff */
[----:B------:R-:W-:-:S04]  /*24430*/  LOP3.LUT R27, R27, 0xfffeffff, RZ, 0xc0, !PT ;  /* 0xfffeffff1b1b7812 */ /* 0x000fc800078ec0ff */
[----:B------:R-:W-:Y:S02]  /*24440*/  @P2 LOP3.LUT R27, R27, 0x10000, RZ, 0xfc, !PT ;  /* 0x000100001b1b2812 */ /* 0x000fe400078efcff */
[----:B----4-:R-:W-:Y:S02]  /*24450*/  ISETP.LT.AND P0, PT, R4, UR5, !P6 ;  /* 0x0000000504007c0c */ /* 0x010fe4000f701270 */
[----:B------:R-:W-:Y:S01]  /*24460*/  LOP3.LUT R27, R27, 0xffff7fff, RZ, 0xc0, !PT ;  /* 0xffff7fff1b1b7812 */ /* 0x000fe200078ec0ff */
[----:B------:R-:W-:Y:S01]  /*24470*/  VIADD R4, R25, 0xa5 ;  /* 0x000000a519047836 */ /* 0x000fe20000000000 */
[----:B------:R-:W4:Y:S02]  /*24480*/  LDCU UR5, c[0x0][0x39c] ;  /* 0x00007380ff0577ac */ /* 0x000f240008000800 */
[----:B------:R-:W-:-:S04]  /*24490*/  @P1 LOP3.LUT R27, R27, 0x8000, RZ, 0xfc, !PT ;  /* 0x000080001b1b1812 */ /* 0x000fc800078efcff */
[----:B------:R-:W-:-:S04]  /*244a0*/  LOP3.LUT R27, R27, 0xffffbfff, RZ, 0xc0, !PT ;  /* 0xffffbfff1b1b7812 */ /* 0x000fc800078ec0ff */
[----:B------:R-:W-:Y:S02]  /*244b0*/  @P0 LOP3.LUT R27, R27, 0x4000, RZ, 0xfc, !PT ;  /* 0x000040001b1b0812 */ /* 0x000fe400078efcff */
[----:B-1----:R-:W-:Y:S01]  /*244c0*/  ISETP.LT.AND P0, PT, R18, UR77, !P6 ;  /* 0x0000004d12007c0c */ /* 0x002fe2000f701270 */
[----:B------:R-:W-:Y:S01]  /*244d0*/  VIADD R3, R25, 0xa4 ;  /* 0x000000a419037836 */ /* 0x000fe20000000000 */
[----:B0-----:R-:W-:Y:S02]  /*244e0*/  ISETP.LT.AND P2, PT, R4, UR40, !P6 ;  /* 0x0000002804007c0c */ /* 0x001fe4000f741270 */
[----:B------:R-:W-:Y:S01]  /*244f0*/  LOP3.LUT R27, R27, 0xffffdfff, RZ, 0xc0, !PT ;  /* 0xffffdfff1b1b7812 */ /* 0x000fe200078ec0ff */
[----:B------:R-:W0:Y:S01]  /*24500*/  LDCU UR77, c[0x0][0x39c] ;  /* 0x00007380ff4d77ac */ /* 0x000e220008000800 */
[----:B--2---:R-:W-:Y:S01]  /*24510*/  ISETP.LT.AND P1, PT, R3, UR41, !P6 ;  /* 0x0000002903007c0c */ /* 0x004fe2000f721270 */
[----:B------:R-:W-:Y:S01]  /*24520*/  VIADD R4, R25, 0xa3 ;  /* 0x000000a319047836 */ /* 0x000fe20000000000 */
[----:B------:R-:W1:Y:S05]  /*24530*/  LDCU UR40, c[0x0][0x39c] ;  /* 0x00007380ff2877ac */ /* 0x000e6a0008000800 */
[----:B------:R-:W-:Y:S01]  /*24540*/  @P0 LOP3.LUT R27, R27, 0x2000, RZ, 0xfc, !PT ;  /* 0x000020001b1b0812 */ /* 0x000fe200078efcff */
[----:B------:R-:W-:Y:S01]  /*24550*/  VIADD R18, R25, 0xa2 ;  /* 0x000000a219127836 */ /* 0x000fe20000000000 */
[----:B------:R-:W2:Y:S02]  /*24560*/  LDCU UR41, c[0x0][0x39c] ;  /* 0x00007380ff2977ac */ /* 0x000ea40008000800 */
        /* <DEDUP_REMOVED lines=9> */
[----:B0-----:R-:W-:Y:S01]  /*24600*/  ISETP.LT.AND P0, PT, R18, UR77, !P6 ;  /* 0x0000004d12007c0c */ /* 0x001fe2000f701270 */
[----:B------:R-:W-:Y:S01]  /*24610*/  VIADD R3, R25, 0xa0 ;  /* 0x000000a019037836 */ /* 0x000fe20000000000 */
[----:B-1----:R-:W-:Y:S02]  /*24620*/  ISETP.LT.AND P2, PT, R4, UR40, !P6 ;  /* 0x0000002804007c0c */ /* 0x002fe4000f741270 */
[----:B------:R-:W-:Y:S01]  /*24630*/  LOP3.LUT R27, R27, 0xfffffdff, RZ, 0xc0, !PT ;  /* 0xfffffdff1b1b7812 */ /* 0x000fe200078ec0ff */
[----:B------:R-:W0:Y:S01]  /*24640*/  LDCU UR77, c[0x0][0x39c] ;  /* 0x00007380ff4d77ac */ /* 0x000e220008000800 */
[----:B--2---:R-:W-:Y:S01]  /*24650*/  ISETP.LT.AND P1, PT, R3, UR41, !P6 ;  /* 0x0000002903007c0c */ /* 0x004fe2000f721270 */
[----:B------:R-:W-:Y:S01]  /*24660*/  VIADD R4, R25, 0x9f ;  /* 0x0000009f19047836 */ /* 0x000fe20000000000 */
[----:B------:R-:W1:Y:S05]  /*24670*/  LDCU UR40, c[0x0][0x39c] ;  /* 0x00007380ff2877ac */ /* 0x000e6a0008000800 */
[----:B------:R-:W-:Y:S01]  /*24680*/  @P0 LOP3.LUT R27, R27, 0x200, RZ, 0xfc, !PT ;  /* 0x000002001b1b0812 */ /* 0x000fe200078efcff */
[----:B------:R-:W2:Y:S03]  /*24690*/  LDCU UR41, c[0x0][0x39c] ;  /* 0x00007380ff2977ac */ /* 0x000ea60008000800 */
        /* <DEDUP_REMOVED lines=11> */
[----:B------:R-:W3:Y:S01]  /*24750*/  LDL.LU R4, [R1+0x1390] ;  /* 0x0013900001047983 */ /* 0x000ee20000300800 */
[----:B------:R-:W-:Y:S01]  /*24760*/  LOP3.LUT R27, R27, 0xffffffdf, RZ, 0xc0, !PT ;  /* 0xffffffdf1b1b7812 */ /* 0x000fe200078ec0ff */
[----:B------:R-:W-:Y:S01]  /*24770*/  VIADD R18, R25, 0x9c ;  /* 0x0000009c19127836 */ /* 0x000fe20000000000 */
[----:B------:R-:W3:Y:S01]  /*24780*/  LDCU UR77, c[0x0][0x39c] ;  /* 0x00007380ff4d77ac */ /* 0x000ee20008000800 */
[----:B-1----:R-:W-:-:S03]  /*24790*/  ISETP.LT.AND P2, PT, R3, UR40, !P6 ;  /* 0x0000002803007c0c */ /* 0x002fc6000f741270 */
[----:B--2---:R-:W-:-:S04]  /*247a0*/  ISETP.LT.AND P1, PT, R18, UR41, !P6 ;  /* 0x0000002912007c0c */ /* 0x004fc8000f721270 */
[----:B------:R-:W-:Y:S01]  /*247b0*/  @P0 LOP3.LUT R27, R27, 0x20, RZ, 0xfc, !PT ;  /* 0x000000201b1b0812 */ /* 0x000fe200078efcff */
[----:B------:R-:W-:Y:S01]  /*247c0*/  VIADD R3, R25, 0x9b ;  /* 0x0000009b19037836 */ /* 0x000fe20000000000 */
[----:B------:R-:W0:Y:S02]  /*247d0*/  LDCU UR40, c[0x0][0x39c] ;  /* 0x00007380ff2877ac */ /* 0x000e240008000800 */
[----:B------:R-:W-:Y:S01]  /*247e0*/  LOP3.LUT R27, R27, 0xffffffef, RZ, 0xc0, !PT ;  /* 0xffffffef1b1b7812 */ /* 0x000fe200078ec0ff */
[----:B------:R-:W1:Y:S03]  /*247f0*/  LDCU UR41, c[0x0][0x39c] ;  /* 0x00007380ff2977ac */ /* 0x000e660008000800 */
[----:B------:R-:W-:Y:S02]  /*24800*/  @P2 LOP3.LUT R27, R27, 0x10, RZ, 0xfc, !PT ;  /* 0x000000101b1b2812 */ /* 0x000fe400078efcff */
[----:B----4-:R-:W-:Y:S01]  /*24810*/  ISETP.LT.AND P0, PT, R3, UR5, !P6 ;  /* 0x0000000503007c0c */ /* 0x010fe2000f701270 */
[----:B------:R-:W2:Y:S01]  /*24820*/  LDCU UR5, c[0x0][0x39c] ;  /* 0x00007380ff0577ac */ /* 0x000ea20008000800 */
[----:B------:R-:W-:-:S04]  /*24830*/  LOP3.LUT R27, R27, 0xfffffff7, RZ, 0xc0, !PT ;  /* 0xfffffff71b1b7812 */ /* 0x000fc800078ec0ff */
[----:B------:R-:W-:-:S04]  /*24840*/  @P1 LOP3.LUT R27, R27, 0x8, RZ, 0xfc, !PT ;  /* 0x000000081b1b1812 */ /* 0x000fc800078efcff */
[----:B------:R-:W-:-:S04]  /*24850*/  LOP3.LUT R27, R27, 0xfffffffb, RZ, 0xc0, !PT ;  /* 0xfffffffb1b1b7812 */ /* 0x000fc800078ec0ff */
[----:B------:R-:W-:Y:S02]  /*24860*/  @P0 LOP3.LUT R27, R27, 0x4, RZ, 0xfc, !PT ;  /* 0x000000041b1b0812 */ /* 0x000fe400078efcff */
[----:B---3--:R-:W-:Y:S01]  /*24870*/  ISETP.LT.AND P0, PT, R4, UR77, !P6 ;  /* 0x0000004d04007c0c */ /* 0x008fe2000f701270 */
[C---:B------:R-:W-:Y:S01]  /*24880*/  VIADD R3, R25.reuse, 0x99 ;  /* 0x0000009919037836 */ /* 0x040fe20000000000 */
[----:B------:R-:W3:Y:S01]  /*24890*/  LDL.LU R4, [R1+0x138c] ;  /* 0x00138c0001047983 */ /* 0x000ee20000300800 */
[----:B------:R-:W-:Y:S01]  /*248a0*/  VIADD R18, R25, 0x98 ;  /* 0x0000009819127836 */ /* 0x000fe20000000000 */
[----:B------:R-:W-:Y:S01]  /*248b0*/  LOP3.LUT R27, R27, 0xfffffffd, RZ, 0xc0, !PT ;  /* 0xfffffffd1b1b7812 */ /* 0x000fe200078ec0ff */
[----:B------:R-:W4:Y:S01]  /*248c0*/  LDCU UR77, c[0x0][0x39c] ;  /* 0x00007380ff4d77ac */ /* 0x000f220008000800 */
[----:B0-----:R-:W-:Y:S02]  /*248d0*/  ISETP.LT.AND P2, PT, R3, UR40, !P6 ;  /* 0x0000002803007c0c */ /* 0x001fe4000f741270 */
[----:B-1----:R-:W-:Y:S01]  /*248e0*/  ISETP.LT.AND P1, PT, R18, UR41, !P6 ;  /* 0x0000002912007c0c */ /* 0x002fe2000f721270 */
[----:B------:R-:W-:Y:S01]  /*248f0*/  VIADD R3, R25, 0x97 ;  /* 0x0000009719037836 */ /* 0x000fe20000000000 */
[----:B------:R-:W0:Y:S03]  /*24900*/  LDCU UR40, c[0x0][0x39c] ;  /* 0x00007380ff2877ac */ /* 0x000e260008000800 */
[----:B------:R-:W-:Y:S01]  /*24910*/  @P0 LOP3.LUT R27, R27, 0x2, RZ, 0xfc, !PT ;  /* 0x000000021b1b0812 */ /* 0x000fe200078efcff */
[----:B------:R-:W1:Y:S01]  /*24920*/  LDCU UR41, c[0x0][0x39c] ;  /* 0x00007380ff2977ac */ /* 0x000e620008000800 */
[----:B--2---:R-:W-:-:S02]  /*24930*/  ISETP.LT.AND P0, PT, R3, UR5, !P6 ;  /* 0x0000000503007c0c */ /* 0x004fc4000f701270 */
[----:B------:R-:W-:Y:S01]  /*24940*/  LOP3.LUT R27, R27, 0xfffffffe, RZ, 0xc0, !PT ;  /* 0xfffffffe1b1b7812 */ /* 0x000fe200078ec0ff */
[----:B------:R-:W-:Y:S01]  /*24950*/  VIADD R3, R25, 0x95 ;  /* 0x0000009519037836 */ /* 0x000fe20000000000 */
[----:B------:R-:W2:Y:S02]  /*24960*/  LDCU UR5, c[0x0][0x39c] ;  /* 0x00007380ff0577ac */ /* 0x000ea40008000800 */
[----:B------:R-:W-:-:S05]  /*24970*/  @P2 LOP3.LUT R27, R27, 0x1, RZ, 0xfc, !PT ;  /* 0x000000011b1b2812 */ /* 0x000fca00078efcff */
[----:B------:R0:W-:Y:S02]  /*24980*/  STL [R1+0x1308], R27 ;  /* 0x0013081b01007387 */ /* 0x0001e40000100800 */
[----:B0-----:R-:W-:Y:S01]  /*24990*/  VIADD R27, R25, 0x96 ;  /* 0x00000096191b7836 */ /* 0x001fe20000000000 */
[----:B------:R-:W-:Y:S01]  /*249a0*/  ISETP.LT.AND P2, PT, R3, UR40, !P6 ;  /* 0x0000002803007c0c */ /* 0x000fe2000f741270 */
[C---:B------:R-:W-:Y:S01]  /*249b0*/  VIADD R18, R25.reuse, 0x94 ;  /* 0x0000009419127836 */ /* 0x040fe20000000000 */
[----:B------:R-:W0:Y:S01]  /*249c0*/  LDCU UR40, c[0x0][0x39c] ;  /* 0x00007380ff2877ac */ /* 0x000e220008000800 */
[C---:B------:R-:W-:Y:S02]  /*249d0*/  VIADD R3, R25.reuse, 0x93 ;  /* 0x0000009319037836 */ /* 0x040fe40000000000 */
[----:B------:R-:W-:Y:S01]  /*249e0*/  VIADD R5, R25, 0x7b ;  /* 0x0000007b19057836 */ /* 0x000fe20000000000 */
[----:B---3--:R-:W-:-:S04]  /*249f0*/  LOP3.LUT R4, R4, 0x7fffffff, RZ, 0xc0, !PT ;  /* 0x7fffffff04047812 */ /* 0x008fc800078ec0ff */
[----:B------:R-:W-:-:S04]  /*24a00*/  @P1 LOP3.LUT R4, R4, 0x80000000, RZ, 0xfc, !PT ;  /* 0x8000000004041812 */ /* 0x000fc800078efcff */
[----:B------:R-:W-:-:S04]  /*24a10*/  LOP3.LUT R4, R4, 0xbfffffff, RZ, 0xc0, !PT ;  /* 0xbfffffff04047812 */ /* 0x000fc800078ec0ff */
[----:B------:R-:W-:Y:S02]  /*24a20*/  @P0 LOP3.LUT R4, R4, 0x40000000, RZ, 0xfc, !PT ;  /* 0x4000000004040812 */ /* 0x000fe400078efcff */
[----:B----4-:R-:W-:Y:S01]  /*24a30*/  ISETP.LT.AND P0, PT, R27, UR77, !P6 ;  /* 0x0000004d1b007c0c */ /* 0x010fe2000f701270 */
[----:B------:R-:W3:Y:S01]  /*24a40*/  LDCU UR77, c[0x0][0x39c] ;  /* 0x00007380ff4d77ac */ /* 0x000ee20008000800 */
[----:B------:R-:W-:Y:S02]  /*24a50*/  LOP3.LUT R4, R4, 0xdfffffff, RZ, 0xc0, !PT ;  /* 0xdfffffff04047812 */ /* 0x000fe400078ec0ff */
[----:B-1----:R-:W-:Y:S01]  /*24a60*/  ISETP.LT.AND P1, PT, R18, UR41, !P6 ;  /* 0x0000002912007c0c */ /* 0x002fe2000f721270 */
[----:B------:R-:W-:Y:S01]  /*24a70*/  VIADD R27, R25, 0x92 ;  /* 0x00000092191b7836 */ /* 0x000fe20000000000 */
[----:B------:R-:W1:Y:S07]  /*24a80*/  LDCU UR41, c[0x0][0x39c] ;  /* 0x00007380ff2977ac */ /* 0x000e6e0008000800 */
[----:B------:R-:W-:-:S04]  /*24a90*/  @P0 LOP3.LUT R4, R4, 0x20000000, RZ, 0xfc, !PT ;  /* 0x2000000004040812 */ /* 0x000fc800078efcff */
[----:B------:R-:W-:-:S04]  /*24aa0*/  LOP3.LUT R4, R4, 0xefffffff, RZ, 0xc0, !PT ;  /* 0xefffffff04047812 */ /* 0x000fc800078ec0ff */
[----:B------:R-:W-:Y:S02]  /*24ab0*/  @P2 LOP3.LUT R4, R4, 0x10000000, RZ, 0xfc, !PT ;  /* 0x1000000004042812 */ /* 0x000fe400078efcff */
[----:B--2---:R-:W-:Y:S02]  /*24ac0*/  ISETP.LT.AND P0, PT, R3, UR5, !P6 ;  /* 0x0000000503007c0c */ /* 0x004fe4000f701270 */
[----:B------:R-:W-:Y:S01]  /*24ad0*/  LOP3.LUT R4, R4, 0xf7ffffff, RZ, 0xc0, !PT ;  /* 0xf7ffffff04047812 */ /* 0x000fe200078ec0ff */
[----:B------:R-:W-:Y:S01]  /*24ae0*/  VIADD R3, R25, 0x91 ;  /* 0x0000009119037836 */ /* 0x000fe20000000000 */
[----:B------:R-:W2:Y:S02]  /*24af0*/  LDCU UR5, c[0x0][0x39c] ;  /* 0x00007380ff0577ac */ /* 0x000ea40008000800 */
[----:B------:R-:W-:-:S04]  /*24b00*/  @P1 LOP3.LUT R4, R4, 0x8000000, RZ, 0xfc, !PT ;  /* 0x0800000004041812 */ /* 0x000fc800078efcff */
[----:B------:R-:W-:-:S04]  /*24b10*/  LOP3.LUT R4, R4, 0xfbffffff, RZ, 0xc0, !PT ;  /* 0xfbffffff04047812 */ /* 0x000fc800078ec0ff */
[----:B------:R-:W-:Y:S02]  /*24b20*/  @P0 LOP3.LUT R4, R4, 0x4000000, RZ, 0xfc, !PT ;  /* 0x0400000004040812 */ /* 0x000fe400078efcff */
[----:B---3--:R-:W-:Y:S01]  /*24b30*/  ISETP.LT.AND P0, PT, R27, UR77, !P6 ;  /* 0x0000004d1b007c0c */ /* 0x008fe2000f701270 */
[----:B------:R-:W-:Y:S01]  /*24b40*/  VIADD R18, R25, 0x90 ;  /* 0x0000009019127836 */ /* 0x000fe20000000000 */
[----:B0-----:R-:W-:Y:S02]  /*24b50*/  ISETP.LT.AND P2, PT, R3, UR40, !P6 ;  /* 0x0000002803007c0c */ /* 0x001fe4000f741270 */
[----:B------:R-:W-:Y:S01]  /*24b60*/  LOP3.LUT R4, R4, 0xfdffffff, RZ, 0xc0, !PT ;  /* 0xfdffffff04047812 */ /* 0x000fe200078ec0ff */
[----:B------:R-:W0:Y:S01]  /*24b70*/  LDCU UR77, c[0x0][0x39c] ;  /* 0x00007380ff4d77ac */ /* 0x000e220008000800 */
[----:B-1----:R-:W-:Y:S01]  /*24b80*/  ISETP.LT.AND P1, PT, R18, UR41, !P6 ;  /* 0x0000002912007c0c */ /* 0x002fe2000f721270 */
[C---:B------:R-:W-:Y:S01]  /*24b90*/  VIADD R3, R25.reuse, 0x8f ;  /* 0x0000008f19037836 */ /* 0x040fe20000000000 */
[----:B------:R-:W1:Y:S05]  /*24ba0*/  LDCU UR40, c[0x0][0x39c] ;  /* 0x00007380ff2877ac */ /* 0x000e6a0008000800 */
[----:B------:R-:W-:Y:S01]  /*24bb0*/  @P0 LOP3.LUT R4, R4, 0x2000000, RZ, 0xfc, !PT ;  /* 0x0200000004040812 */ /* 0x000fe200078efcff */
[----:B------:R-:W-:Y:S01]  /*24bc0*/  VIADD R27, R25, 0x8e ;  /* 0x0000008e191b7836 */ /* 0x000fe20000000000 */
[----:B------:R-:W3:Y:S02]  /*24bd0*/  LDCU UR41, c[0x0][0x39c] ;  /* 0x00007380ff2977ac */ /* 0x000ee40008000800 */
        /* <DEDUP_REMOVED lines=14> */
[----:B---3--:R-:W-:Y:S01]  /*24cc0*/  ISETP.LT.AND P1, PT, R18, UR41, !P6 ;  /* 0x0000002912007c0c */ /* 0x008fe2000f721270 */
        /* <DEDUP_REMOVED lines=60> */
[C---:B------:R-:W-:Y:S02]  /*25090*/  VIADD R3, R25.reuse, 0x7f ;  /* 0x0000007f19037836 */ /* 0x040fe40000000000 */
[----:B------:R-:W-:Y:S01]  /*250a0*/  VIADD R27, R25, 0x7e ;  /* 0x0000007e191b7836 */ /* 0x000fe20000000000 */
[----:B------:R-:W1:Y:S03]  /*250b0*/  LDCU UR40, c[0x0][0x39c] ;  /* 0x00007380ff2877ac */ /* 0x000e660008000800 */
[----:B------:R-:W-:Y:S01]  /*250c0*/  @P0 LOP3.LUT R4, R4, 0x200, RZ, 0xfc, !PT ;  /* 0x0000020004040812 */ /* 0x000fe200078efcff */
[----:B------:R-:W3:Y:S03]  /*250d0*/  LDCU UR41, c[0x0][0x39c] ;  /* 0x00007380ff2977ac */ /* 0x000ee60008000800 */
[----:B------:R-:W-:-:S04]  /*250e0*/  LOP3.LUT R4, R4, 0xfffffeff, RZ, 0xc0, !PT ;  /* 0xfffffeff04047812 */ /* 0x000fc800078ec0ff */
[----:B------:R-:W-:Y:S02]  /*250f0*/  @P2 LOP3.LUT R4, R4, 0x100, RZ, 0xfc, !PT ;  /* 0x0000010004042812 */ /* 0x000fe400078efcff */
[----:B--2---:R-:W-:Y:S01]  /*25100*/  ISETP.LT.AND P0, PT, R3, UR5, !P6 ;  /* 0x0000000503007c0c */ /* 0x004fe2000f701270 */
[----:B------:R-:W2:Y:S01]  /*25110*/  LDCU UR5, c[0x0][0x39c] ;  /* 0x00007380ff0577ac */ /* 0x000ea20008000800 */
[----:B------:R-:W-:-:S04]  /*25120*/  LOP3.LUT R4, R4, 0xffffff7f, RZ, 0xc0, !PT ;  /* 0xffffff7f04047812 */ /* 0x000fc800078ec0ff */
[----:B------:R-:W-:-:S04]  /*25130*/  @P1 LOP3.LUT R4, R4, 0x80, RZ, 0xfc, !PT ;  /* 0x0000008004041812 */ /* 0x000fc800078efcff */
[----:B------:R-:W-:-:S04]  /*25140*/  LOP3.LUT R4, R4, 0xffffffbf, RZ, 0xc0, !PT ;  /* 0xffffffbf04047812 */ /* 0x000fc800078ec0ff */
[----:B------:R-:W-:Y:S02]  /*25150*/  @P0 LOP3.LUT R4, R4, 0x40, RZ, 0xfc, !PT ;  /* 0x0000004004040812 */ /* 0x000fe400078efcff */
[----:B0-----:R-:W-:Y:S01]  /*25160*/  ISETP.LT.AND P0, PT, R27, UR77, !P6 ;  /* 0x0000004d1b007c0c */ /* 0x001fe2000f701270 */
[C---:B------:R-:W-:Y:S01]  /*25170*/  VIADD R18, R25.reuse, 0x7d ;  /* 0x0000007d19127836 */ /* 0x040fe20000000000 */
[----:B------:R-:W-:Y:S01]  /*25180*/  LOP3.LUT R4, R4, 0xffffffdf, RZ, 0xc0, !PT ;  /* 0xffffffdf04047812 */ /* 0x000fe200078ec0ff */
[----:B------:R-:W-:Y:S01]  /*25190*/  VIADD R3, R25, 0x7c ;  /* 0x0000007c19037836 */ /* 0x000fe20000000000 */
[----:B------:R-:W0:Y:S09]  /*251a0*/  LDCU UR77, c[0x0][0x39c] ;  /* 0x00007380ff4d77ac */ /* 0x000e320008000800 */
[----:B------:R-:W-:-:S02]  /*251b0*/  @P0 LOP3.LUT R4, R4, 0x20, RZ, 0xfc, !PT ;  /* 0x0000002004040812 */ /* 0x000fc400078efcff */
[----:B--2---:R-:W-:Y:S01]  /*251c0*/  ISETP.LT.AND P0, PT, R5, UR5, !P6 ;  /* 0x0000000505007c0c */ /* 0x004fe2000f701270 */
[----:B------:R-:W-:Y:S01]  /*251d0*/  VIADD R27, R25, 0x7a ;  /* 0x0000007a191b7836 */ /* 0x000fe20000000000 */
[----:B------:R-:W2:Y:S01]  /*251e0*/  LDL.LU R5, [R1+0x1388] ;  /* 0x0013880001057983 */ /* 0x000ea20000300800 */
[----:B-1----:R-:W-:Y:S01]  /*251f0*/  ISETP.LT.AND P2, PT, R18, UR40, !P6 ;  /* 0x0000002812007c0c */ /* 0x002fe2000f741270 */
[----:B------:R-:W1:Y:S01]  /*25200*/  LDCU UR40, c[0x0][0x39c] ;  /* 0x00007380ff2877ac */ /* 0x000e620008000800 */
[----:B---3--:R-:W-:Y:S02]  /*25210*/  ISETP.LT.AND P1, PT, R3, UR41, !P6 ;  /* 0x0000002903007c0c */ /* 0x008fe4000f721270 */
[----:B------:R-:W-:Y:S01]  /*25220*/  LOP3.LUT R4, R4, 0xffffffef, RZ, 0xc0, !PT ;  /* 0xffffffef04047812 */ /* 0x000fe200078ec0ff */
[----:B------:R-:W3:Y:S01]  /*25230*/  LDCU UR41, c[0x0][0x39c] ;  /* 0x00007380ff2977ac */ /* 0x000ee20008000800 */
[----:B------:R-:W4:Y:S07]  /*25240*/  LDCU UR5, c[0x0][0x39c] ;  /* 0x00007380ff0577ac */ /* 0x000f2e0008000800 */
[----:B------:R-:W-:-:S04]  /*25250*/  @P2 LOP3.LUT R4, R4, 0x10, RZ, 0xfc, !PT ;  /* 0x0000001004042812 */ /* 0x000fc800078efcff */
[----:B------:R-:W-:-:S04]  /*25260*/  LOP3.LUT R4, R4, 0xfffffff7, RZ, 0xc0, !PT ;  /* 0xfffffff704047812 */ /* 0x000fc800078ec0ff */
[----:B------:R-:W-:-:S04]  /*25270*/  @P1 LOP3.LUT R4, R4, 0x8, RZ, 0xfc, !PT ;  /* 0x0000000804041812 */ /* 0x000fc800078efcff */
[----:B------:R-:W-:Y:S01]  /*25280*/  LOP3.LUT R4, R4, 0xfffffffb, RZ, 0xc0, !PT ;  /* 0xfffffffb04047812 */ /* 0x000fe200078ec0ff */
[----:B------:R-:W-:-:S03]  /*25290*/  VIADD R18, R25, 0x78 ;  /* 0x0000007819127836 */ /* 0x000fc60000000000 */
[----:B------:R-:W-:Y:S02]  /*252a0*/  @P0 LOP3.LUT R4, R4, 0x4, RZ, 0xfc, !PT ;  /* 0x0000000404040812 */ /* 0x000fe400078efcff */
[----:B0-----:R-:W-:Y:S01]  /*252b0*/  ISETP.LT.AND P0, PT, R27, UR77, !P6 ;  /* 0x0000004d1b007c0c */ /* 0x001fe2000f701270 */
[----:B------:R-:W-:Y:S01]  /*252c0*/  VIADD R3, R25, 0x79 ;  /* 0x0000007919037836 */ /* 0x000fe20000000000 */
[----:B---3--:R-:W-:Y:S01]  /*252d0*/  ISETP.LT.AND P1, PT, R18, UR41, !P6 ;  /* 0x0000002912007c0c */ /* 0x008fe2000f721270 */
[----:B------:R-:W0:Y:S01]  /*252e0*/  LDCU UR77, c[0x0][0x39c] ;  /* 0x00007380ff4d77ac */ /* 0x000e220008000800 */
[----:B------:R-:W-:Y:S02]  /*252f0*/  LOP3.LUT R4, R4, 0xfffffffd, RZ, 0xc0, !PT ;  /* 0xfffffffd04047812 */ /* 0x000fe400078ec0ff */
[----:B-1----:R-:W-:Y:S01]  /*25300*/  ISETP.LT.AND P2, PT, R3, UR40, !P6 ;  /* 0x0000002803007c0c */ /* 0x002fe2000f741270 */
[C---:B------:R-:W-:Y:S01]  /*25310*/  VIADD R3, R25.reuse, 0x77 ;  /* 0x0000007719037836 */ /* 0x040fe20000000000 */
[----:B------:R-:W1:Y:S01]  /*25320*/  LDCU UR40, c[0x0][0x39c] ;  /* 0x00007380ff2877ac */ /* 0x000e620008000800 */
[----:B------:R-:W-:Y:S01]  /*25330*/  VIADD R27, R25, 0x76 ;  /* 0x00000076191b7836 */ /* 0x000fe20000000000 */
[----:B------:R-:W3:Y:S03]  /*25340*/  LDCU UR41, c[0x0][0x39c] ;  /* 0x00007380ff2977ac */ /* 0x000ee60008000800 */
[----:B------:R-:W-:-:S02]  /*25350*/  @P0 LOP3.LUT R4, R4, 0x2, RZ, 0xfc, !PT ;  /* 0x0000000204040812 */ /* 0x000fc400078efcff */
[----:B----4-:R-:W-:Y:S01]  /*25360*/  ISETP.LT.AND P0, PT, R3, UR5, !P6 ;  /* 0x0000000503007c0c */ /* 0x010fe2000f701270 */
[C---:B------:R-:W-:Y:S01]  /*25370*/  VIADD R3, R25.reuse, 0x75 ;  /* 0x0000007519037836 */ /* 0x040fe20000000000 */
[----:B------:R-:W-:Y:S01]  /*25380*/  LOP3.LUT R4, R4, 0xfffffffe, RZ, 0xc0, !PT ;  /* 0xfffffffe04047812 */ /* 0x000fe200078ec0ff */
[----:B------:R-:W4:Y:S03]  /*25390*/  LDCU UR5, c[0x0][0x39c] ;  /* 0x00007380ff0577ac */ /* 0x000f260008000800 */
[----:B------:R-:W-:Y:S01]  /*253a0*/  @P2 LOP3.LUT R4, R4, 0x1, RZ, 0xfc, !PT ;  /* 0x0000000104042812 */ /* 0x000fe200078efcff */
[----:B------:R-:W-:Y:S01]  /*253b0*/  VIADD R18, R25, 0x74 ;  /* 0x0000007419127836 */ /* 0x000fe20000000000 */
[----:B-1----:R-:W-:Y:S01]  /*253c0*/  ISETP.LT.AND P2, PT, R3, UR40, !P6 ;  /* 0x0000002803007c0c */ /* 0x002fe2000f741270 */
[----:B------:R-:W-:Y:S01]  /*253d0*/  VIADD R3, R25, 0x73 ;  /* 0x0000007319037836 */ /* 0x000fe20000000000 */
[----:B------:R-:W1:Y:S01]  /*253e0*/  LDCU UR40, c[0x0][0x39c] ;  /* 0x00007380ff2877ac */ /* 0x000e620008000800 */
[----:B--2---:R-:W-:-:S04]  /*253f0*/  LOP3.LUT R5, R5, 0x7fffffff, RZ, 0xc0, !PT ;  /* 0x7fffffff05057812 */ /* 0x004fc800078ec0ff */
[----:B------:R-:W-:-:S04]  /*25400*/  @P1 LOP3.LUT R5, R5, 0x80000000, RZ, 0xfc, !PT ;  /* 0x8000000005051812 */ /* 0x000fc800078efcff */
[----:B------:R-:W-:-:S04]  /*25410*/  LOP3.LUT R5, R5, 0xbfffffff, RZ, 0xc0, !PT ;  /* 0xbfffffff05057812 */ /* 0x000fc800078ec0ff */
[----:B------:R-:W-:Y:S02]  /*25420*/  @P0 LOP3.LUT R5, R5, 0x40000000, RZ, 0xfc, !PT ;  /* 0x4000000005050812 */ /* 0x000fe400078efcff */
[----:B0-----:R-:W-:Y:S01]  /*25430*/  ISETP.LT.AND P0, PT, R27, UR77, !P6 ;  /* 0x0000004d1b007c0c */ /* 0x001fe2000f701270 */
[----:B------:R-:W0:Y:S01]  /*25440*/  LDCU UR77, c[0x0][0x39c] ;  /* 0x00007380ff4d77ac */ /* 0x000e220008000800 */
[----:B------:R-:W-:Y:S02]  /*25450*/  LOP3.LUT R5, R5, 0xdfffffff, RZ, 0xc0, !PT ;  /* 0xdfffffff05057812 */ /* 0x000fe400078ec0ff */
[----:B---3--:R-:W-:Y:S01]  /*25460*/  ISETP.LT.AND P1, PT, R18, UR41, !P6 ;  /* 0x0000002912007c0c */ /* 0x008fe2000f721270 */
[----:B------:R-:W-:Y:S01]  /*25470*/  VIADD R27, R25, 0x72 ;  /* 0x00000072191b7836 */ /* 0x000fe20000000000 */
[----:B------:R-:W2:Y:S07]  /*25480*/  LDCU UR41, c[0x0][0x39c] ;  /* 0x00007380ff2977ac */ /* 0x000eae0008000800 */
[----:B------:R-:W-:-:S04]  /*25490*/  @P0 LOP3.LUT R5, R5, 0x20000000, RZ, 0xfc, !PT ;  /* 0x2000000005050812 */ /* 0x000fc800078efcff */
[----:B------:R-:W-:-:S04]  /*254a0*/  LOP3.LUT R5, R5, 0xefffffff, RZ, 0xc0, !PT ;  /* 0xefffffff05057812 */ /* 0x000fc800078ec0ff */
[----:B------:R-:W-:Y:S02]  /*254b0*/  @P2 LOP3.LUT R5, R5, 0x10000000, RZ, 0xfc, !PT ;  /* 0x1000000005052812 */ /* 0x000fe400078efcff */
[----:B----4-:R-:W-:Y:S02]  /*254c0*/  ISETP.LT.AND P0, PT, R3, UR5, !P6 ;  /* 0x0000000503007c0c */ /* 0x010fe4000f701270 */
[----:B------:R-:W-:Y:S01]  /*254d0*/  LOP3.LUT R5, R5, 0xf7ffffff, RZ, 0xc0, !PT ;  /* 0xf7ffffff05057812 */ /* 0x000fe200078ec0ff */
[----:B------:R-:W-:Y:S01]  /*254e0*/  VIADD R3, R25, 0x71 ;  /* 0x0000007119037836 */ /* 0x000fe20000000000 */
[----:B------:R-:W3:Y:S02]  /*254f0*/  LDCU UR5, c[0x0][0x39c] ;  /* 0x00007380ff0577ac */ /* 0x000ee40008000800 */
        /* <DEDUP_REMOVED lines=16> */
[----:B---3--:R-:W-:Y:S02]  /*25600*/  ISETP.LT.AND P0, PT, R3, UR5, !P6 ;  /* 0x0000000503007c0c */ /* 0x008fe4000f701270 */
        /* <DEDUP_REMOVED lines=72> */
[C---:B------:R-:W-:Y:S02]  /*25a90*/  VIADD R3, R25.reuse, 0x5f ;  /* 0x0000005f19037836 */ /* 0x040fe40000000000 */
[----:B------:R-:W-:Y:S01]  /*25aa0*/  VIADD R27, R25, 0x5e ;  /* 0x0000005e191b7836 */ /* 0x000fe20000000000 */
[----:B------:R-:W1:Y:S03]  /*25ab0*/  LDCU UR40, c[0x0][0x39c] ;  /* 0x00007380ff2877ac */ /* 0x000e660008000800 */
[----:B------:R-:W-:Y:S01]  /*25ac0*/  @P0 LOP3.LUT R5, R5, 0x200, RZ, 0xfc, !PT ;  /* 0x0000020005050812 */ /* 0x000fe200078efcff */
[----:B------:R-:W-:Y:S01]  /*25ad0*/  VIADD R7, R25, 0x5b ;  /* 0x0000005b19077836 */ /* 0x000fe20000000000 */
[----:B------:R-:W2:Y:S02]  /*25ae0*/  LDCU UR41, c[0x0][0x39c] ;  /* 0x00007380ff2977ac */ /* 0x000ea40008000800 */
[----:B------:R-:W-:-:S04]  /*25af0*/  LOP3.LUT R5, R5, 0xfffffeff, RZ, 0xc0, !PT ;  /* 0xfffffeff05057812 */ /* 0x000fc800078ec0ff */
[----:B------:R-:W-:Y:S02]  /*25b00*/  @P2 LOP3.LUT R5, R5, 0x100, RZ, 0xfc, !PT ;  /* 0x0000010005052812 */ /* 0x000fe400078efcff */
[----:B---3--:R-:W-:Y:S01]  /*25b10*/  ISETP.LT.AND P0, PT, R3, UR5, !P6 ;  /* 0x0000000503007c0c */ /* 0x008fe2000f701270 */
[----:B------:R-:W3:Y:S01]  /*25b20*/  LDCU UR5, c[0x0][0x39c] ;  /* 0x00007380ff0577ac */ /* 0x000ee20008000800 */
[----:B------:R-:W-:-:S04]  /*25b30*/  LOP3.LUT R5, R5, 0xffffff7f, RZ, 0xc0, !PT ;  /* 0xffffff7f05057812 */ /* 0x000fc800078ec0ff */
[----:B------:R-:W-:-:S04]  /*25b40*/  @P1 LOP3.LUT R5, R5, 0x80, RZ, 0xfc, !PT ;  /* 0x0000008005051812 */ /* 0x000fc800078efcff */
[----:B------:R-:W-:-:S04]  /*25b50*/  LOP3.LUT R5, R5, 0xffffffbf, RZ, 0xc0, !PT ;  /* 0xffffffbf05057812 */ /* 0x000fc800078ec0ff */
[----:B------:R-:W-:Y:S02]  /*25b60*/  @P0 LOP3.LUT R5, R5, 0x40, RZ, 0xfc, !PT ;  /* 0x0000004005050812 */ /* 0x000fe400078efcff */
[----:B0-----:R-:W-:Y:S01]  /*25b70*/  ISETP.LT.AND P0, PT, R27, UR77, !P6 ;  /* 0x0000004d1b007c0c */ /* 0x001fe2000f701270 */
[----:B------:R-:W-:Y:S01]  /*25b80*/  VIADD R18, R25, 0x5d ;  /* 0x0000005d19127836 */ /* 0x000fe20000000000 */
[----:B------:R-:W-:Y:S01]  /*25b90*/  LOP3.LUT R5, R5, 0xffffffdf, RZ, 0xc0, !PT ;  /* 0xffffffdf05057812 */ /* 0x000fe200078ec0ff */
[----:B------:R-:W-:Y:S01]  /*25ba0*/  VIADD R3, R25, 0x5c ;  /* 0x0000005c19037836 */ /* 0x000fe20000000000 */
[----:B------:R-:W0:Y:S09]  /*25bb0*/  LDCU UR77, c[0x0][0x39c] ;  /* 0x00007380ff4d77ac */ /* 0x000e320008000800 */
[----:B------:R-:W-:-:S02]  /*25bc0*/  @P0 LOP3.LUT R5, R5, 0x20, RZ, 0xfc, !PT ;  /* 0x0000002005050812 */ /* 0x000fc400078efcff */
[----:B---3--:R-:W-:Y:S01]  /*25bd0*/  ISETP.LT.AND P0, PT, R7, UR5, !P6 ;  /* 0x0000000507007c0c */ /* 0x008fe2000f701270 */
[----:B------:R-:W-:Y:S01]  /*25be0*/  VIADD R27, R25, 0x5a ;  /* 0x0000005a191b7836 */ /* 0x000fe20000000000 */
[----:B------:R-:W3:Y:S01]  /*25bf0*/  LDL.LU R7, [R1+0x1384] ;  /* 0x0013840001077983 */ /* 0x000ee20000300800 */
[----:B-1----:R-:W-:Y:S01]  /*25c00*/  ISETP.LT.AND P2, PT, R18, UR40, !P6 ;  /* 0x0000002812007c0c */ /* 0x002fe2000f741270 */
[----:B------:R-:W1:Y:S01]  /*25c10*/  LDCU UR40, c[0x0][0x39c] ;  /* 0x00007380ff2877ac */ /* 0x000e620008000800 */
[----:B--2---:R-:W-:Y:S02]  /*25c20*/  ISETP.LT.AND P1, PT, R3, UR41, !P6 ;  /* 0x0000002903007c0c */ /* 0x004fe4000f721270 */
[----:B------:R-:W-:Y:S01]  /*25c30*/  LOP3.LUT R5, R5, 0xffffffef, RZ, 0xc0, !PT ;  /* 0xffffffef05057812 */ /* 0x000fe200078ec0ff */
[----:B------:R-:W2:Y:S01]  /*25c40*/  LDCU UR41, c[0x0][0x39c] ;  /* 0x00007380ff2977ac */ /* 0x000ea20008000800 */
        /* <DEDUP_REMOVED lines=9> */
[----:B--2---:R-:W-:Y:S01]  /*25ce0*/  ISETP.LT.AND P1, PT, R18, UR41, !P6 ;  /* 0x0000002912007c0c */ /* 0x004fe2000f721270 */
[----:B------:R-:W0:Y:S01]  /*25cf0*/  LDCU UR77, c[0x0][0x39c] ;  /* 0x00007380ff4d77ac */ /* 0x000e220008000800 */
[----:B------:R-:W-:Y:S02]  /*25d00*/  LOP3.LUT R5, R5, 0xfffffffd, RZ, 0xc0, !PT ;  /* 0xfffffffd05057812 */ /* 0x000fe400078ec0ff */
[----:B-1----:R-:W-:Y:S01]  /*25d10*/  ISETP.LT.AND P2, PT, R3, UR40, !P6 ;  /* 0x0000002803007c0c */ /* 0x002fe2000f741270 */
[C---:B------:R-:W-:Y:S01]  /*25d20*/  VIADD R3, R25.reuse, 0x57 ;  /* 0x0000005719037836 */ /* 0x040fe20000000000 */
[----:B------:R-:W1:Y:S01]  /*25d30*/  LDCU UR40, c[0x0][0x39c] ;  /* 0x00007380ff2877ac */ /* 0x000e620008000800 */
[----:B------:R-:W-:Y:S01]  /*25d40*/  VIADD R27, R25, 0x56 ;  /* 0x00000056191b7836 */ /* 0x000fe20000000000 */
[----:B------:R-:W2:Y:S03]  /*25d50*/  LDCU UR41, c[0x0][0x39c] ;  /* 0x00007380ff2977ac */ /* 0x000ea60008000800 */
[----:B------:R-:W-:-:S02]  /*25d60*/  @P0 LOP3.LUT R5, R5, 0x2, RZ, 0xfc, !PT ;  /* 0x0000000205050812 */ /* 0x000fc400078efcff */
[----:B----4-:R-:W-:Y:S01]  /*25d70*/  ISETP.LT.AND P0, PT, R3, UR5, !P6 ;  /* 0x0000000503007c0c */ /* 0x010fe2000f701270 */
[----:B------:R-:W-:Y:S01]  /*25d80*/  VIADD R3, R25, 0x55 ;  /* 0x0000005519037836 */ /* 0x000fe20000000000 */
[----:B------:R-:W-:Y:S01]  /*25d90*/  LOP3.LUT R5, R5, 0xfffffffe, RZ, 0xc0, !PT ;  /* 0xfffffffe05057812 */ /* 0x000fe200078ec0ff */
[----:B------:R-:W4:Y:S03]  /*25da0*/  LDCU UR5, c[0x0][0x39c] ;  /* 0x00007380ff0577ac */ /* 0x000f260008000800 */
[----:B------:R-:W-:Y:S01]  /*25db0*/  @P2 LOP3.LUT R5, R5, 0x1, RZ, 0xfc, !PT ;  /* 0x0000000105052812 */ /* 0x000fe200078efcff */
[----:B------:R-:W-:Y:S01]  /*25dc0*/  VIADD R18, R25, 0x54 ;  /* 0x0000005419127836 */ /* 0x000fe20000000000 */
[----:B-1----:R-:W-:Y:S01]  /*25dd0*/  ISETP.LT.AND P2, PT, R3, UR40, !P6 ;  /* 0x0000002803007c0c */ /* 0x002fe2000f741270 */
[----:B------:R-:W-:Y:S01]  /*25de0*/  VIADD R3, R25, 0x53 ;  /* 0x0000005319037836 */ /* 0x000fe20000000000 */
[----:B------:R-:W1:Y:S01]  /*25df0*/  LDCU UR40, c[0x0][0x39c] ;  /* 0x00007380ff2877ac */ /* 0x000e620008000800 */
[----:B---3--:R-:W-:-:S04]  /*25e00*/  LOP3.LUT R7, R7, 0x7fffffff, RZ, 0xc0, !PT ;  /* 0x7fffffff07077812 */ /* 0x008fc800078ec0ff */
[----:B------:R-:W-:-:S04]  /*25e10*/  @P1 LOP3.LUT R7, R7, 0x80000000, RZ, 0xfc, !PT ;  /* 0x8000000007071812 */ /* 0x000fc800078efcff */
[----:B------:R-:W-:-:S04]  /*25e20*/  LOP3.LUT R7, R7, 0xbfffffff, RZ, 0xc0, !PT ;  /* 0xbfffffff07077812 */ /* 0x000fc800078ec0ff */
[----:B------:R-:W-:Y:S02]  /*25e30*/  @P0 LOP3.LUT R7, R7, 0x40000000, RZ, 0xfc, !PT ;  /* 0x4000000007070812 */ /* 0x000fe400078efcff */
[----:B0-----:R-:W-:Y:S01]  /*25e40*/  ISETP.LT.AND P0, PT, R27, UR77, !P6 ;  /* 0x0000004d1b007c0c */ /* 0x001fe2000f701270 */
[----:B------:R-:W0:Y:S01]  /*25e50*/  LDCU UR77, c[0x0][0x39c] ;  /* 0x00007380ff4d77ac */ /* 0x000e220008000800 */
[----:B------:R-:W-:Y:S02]  /*25e60*/  LOP3.LUT R7, R7, 0xdfffffff, RZ, 0xc0, !PT ;  /* 0xdfffffff07077812 */ /* 0x000fe400078ec0ff */
[----:B--2---:R-:W-:Y:S01]  /*25e70*/  ISETP.LT.AND P1, PT, R18, UR41, !P6 ;  /* 0x0000002912007c0c */ /* 0x004fe2000f721270 */
        /* <DEDUP_REMOVED lines=179> */
[C---:B------:R-:W-:Y:S01]  /*269b0*/  VIADD R3, R25.reuse, 0x2f ;  /* 0x0000002f19037836 */ /* 0x040fe20000000000 */
        /* <DEDUP_REMOVED lines=100> */
[----:B------:R-:W2:Y:S01]  /*27000*/  LDL.LU R18, [R1+0x137c] ;  /* 0x00137c0001127983 */ /* 0x000ea20000300800 */
[----:B------:R-:W1:Y:S04]  /*27010*/  LDCU UR41, c[0x0][0x39c] ;  /* 0x00007380ff2977ac */ /* 0x000e680008000800 */
[----:B------:R-:W-:Y:S01]  /*27020*/  @P0 LOP3.LUT R6, R6, 0x20, RZ, 0xfc, !PT ;  /* 0x0000002006060812 */ /* 0x000fe200078efcff */
[----:B------:R-:W4:Y:S03]  /*27030*/  LDCU UR40, c[0x0][0x39c] ;  /* 0x00007380ff2877ac */ /* 0x000f260008000800 */
        /* <DEDUP_REMOVED lines=11> */
[----:B------:R-:W1:Y:S01]  /*270f0*/  LDL.LU R3, [R1+0x1378] ;  /* 0x0013780001037983 */ /* 0x000e620000300800 */
[----:B------:R-:W-:Y:S01]  /*27100*/  LOP3.LUT R6, R6, 0xfffffffd, RZ, 0xc0, !PT ;  /* 0xfffffffd06067812 */ /* 0x000fe200078ec0ff */
[----:B------:R-:W0:Y:S02]  /*27110*/  LDCU UR77, c[0x0][0x39c] ;  /* 0x00007380ff4d77ac */ /* 0x000e240008000800 */
[----:B----4-:R-:W-:Y:S01]  /*27120*/  ISETP.LT.AND P2, PT, R27, UR40, !P6 ;  /* 0x000000281b007c0c */ /* 0x010fe2000f741270 */
[----:B------:R-:W-:Y:S01]  /*27130*/  VIADD R27, R25, 0x17 ;  /* 0x00000017191b7836 */ /* 0x000fe20000000000 */
[----:B------:R-:W4:Y:S01]  /*27140*/  LDCU UR40, c[0x0][0x39c] ;  /* 0x00007380ff2877ac */ /* 0x000f220008000800 */
[----:B-1----:R-:W-:Y:S01]  /*27150*/  ISETP.LT.AND P1, PT, R3, UR41, !P6 ;  /* 0x0000002903007c0c */ /* 0x002fe2000f721270 */
[----:B------:R-:W1:Y:S01]  /*27160*/  LDCU UR41, c[0x0][0x39c] ;  /* 0x00007380ff2977ac */ /* 0x000e620008000800 */
[----:B------:R-:W2:Y:S02]  /*27170*/  LDL.LU R3, [R1+0x1374] ;  /* 0x0013740001037983 */ /* 0x000ea40000300800 */
[----:B------:R-:W-:-:S02]  /*27180*/  @P0 LOP3.LUT R6, R6, 0x2, RZ, 0xfc, !PT ;  /* 0x0000000206060812 */ /* 0x000fc400078efcff */
[----:B---3--:R-:W-:Y:S02]  /*27190*/  ISETP.LT.AND P0, PT, R27, UR5, !P6 ;  /* 0x000000051b007c0c */ /* 0x008fe4000f701270 */
[----:B------:R-:W-:Y:S01]  /*271a0*/  LOP3.LUT R6, R6, 0xfffffffe, RZ, 0xc0, !PT ;  /* 0xfffffffe06067812 */ /* 0x000fe200078ec0ff */
[----:B------:R-:W-:Y:S01]  /*271b0*/  VIADD R27, R25, 0x15 ;  /* 0x00000015191b7836 */ /* 0x000fe20000000000 */
[----:B------:R-:W3:Y:S02]  /*271c0*/  LDCU UR5, c[0x0][0x39c] ;  /* 0x00007380ff0577ac */ /* 0x000ee40008000800 */
[----:B------:R-:W-:-:S05]  /*271d0*/  @P2 LOP3.LUT R6, R6, 0x1, RZ, 0xfc, !PT ;  /* 0x0000000106062812 */ /* 0x000fca00078efcff */
[----:B------:R0:W-:Y:S02]  /*271e0*/  STL.64 [R1+0x12d8], R6 ;  /* 0x0012d80601007387 */ /* 0x0001e40000100a00 */
[----:B0-----:R-:W-:Y:S01]  /*271f0*/  VIADD R6, R25, 0x16 ;  /* 0x0000001619067836 */ /* 0x001fe20000000000 */
[----:B----4-:R-:W-:Y:S01]  /*27200*/  ISETP.LT.AND P2, PT, R27, UR40, !P6 ;  /* 0x000000281b007c0c */ /* 0x010fe2000f741270 */
[C---:B------:R-:W-:Y:S01]  /*27210*/  VIADD R7, R25.reuse, 0x14 ;  /* 0x0000001419077836 */ /* 0x040fe20000000000 */
[----:B------:R-:W0:Y:S01]  /*27220*/  LDCU UR40, c[0x0][0x39c] ;  /* 0x00007380ff2877ac */ /* 0x000e220008000800 */
[----:B------:R-:W-:Y:S01]  /*27230*/  VIADD R27, R25, 0x13 ;  /* 0x00000013191b7836 */ /* 0x000fe20000000000 */
[----:B------:R4:W-:Y:S01]  /*27240*/  STL.64 [R1+0x12d0], R4 ;  /* 0x0012d00401007387 */ /* 0x0009e20000100a00 */
[----:B--2---:R-:W-:-:S04]  /*27250*/  LOP3.LUT R3, R3, 0x7fffffff, RZ, 0xc0, !PT ;  /* 0x7fffffff03037812 */ /* 0x004fc800078ec0ff */
[----:B------:R-:W-:-:S04]  /*27260*/  @P1 LOP3.LUT R3, R3, 0x80000000, RZ, 0xfc, !PT ;  /* 0x8000000003031812 */ /* 0x000fc800078efcff */
[----:B------:R-:W-:-:S04]  /*27270*/  LOP3.LUT R3, R3, 0xbfffffff, RZ, 0xc0, !PT ;  /* 0xbfffffff03037812 */ /* 0x000fc800078ec0ff */
[----:B------:R-:W-:Y:S02]  /*27280*/  @P0 LOP3.LUT R3, R3, 0x40000000, RZ, 0xfc, !PT ;  /* 0x4000000003030812 */ /* 0x000fe400078efcff */
[----:B------:R-:W-:Y:S01]  /*27290*/  ISETP.LT.AND P0, PT, R6, UR77, !P6 ;  /* 0x0000004d06007c0c */ /* 0x000fe2000f701270 */
[----:B------:R-:W2:Y:S01]  /*272a0*/  LDCU UR77, c[0x0][0x39c] ;  /* 0x00007380ff4d77ac */ /* 0x000ea20008000800 */
[----:B------:R-:W-:Y:S02]  /*272b0*/  LOP3.LUT R3, R3, 0xdfffffff, RZ, 0xc0, !PT ;  /* 0xdfffffff03037812 */ /* 0x000fe400078ec0ff */
[----:B-1----:R-:W-:Y:S01]  /*272c0*/  ISETP.LT.AND P1, PT, R7, UR41, !P6 ;  /* 0x0000002907007c0c */ /* 0x002fe2000f721270 */
[----:B------:R-:W-:Y:S01]  /*272d0*/  VIADD R6, R25, 0x12 ;  /* 0x0000001219067836 */ /* 0x000fe20000000000 */
[----:B------:R-:W1:Y:S07]  /*272e0*/  LDCU UR41, c[0x0][0x39c] ;  /* 0x00007380ff2977ac */ /* 0x000e6e0008000800 */
[----:B------:R-:W-:-:S04]  /*272f0*/  @P0 LOP3.LUT R3, R3, 0x20000000, RZ, 0xfc, !PT ;  /* 0x2000000003030812 */ /* 0x000fc800078efcff */
        /* <DEDUP_REMOVED lines=9> */
[----:B--2---:R-:W-:Y:S01]  /*27390*/  ISETP.LT.AND P0, PT, R6, UR77, !P6 ;  /* 0x0000004d06007c0c */ /* 0x004fe2000f701270 */
[----:B------:R-:W-:Y:S01]  /*273a0*/  VIADD R7, R25, 0x10 ;  /* 0x0000001019077836 */ /* 0x000fe20000000000 */
[----:B0-----:R-:W-:Y:S02]  /*273b0*/  ISETP.LT.AND P2, PT, R27, UR40, !P6 ;  /* 0x000000281b007c0c */ /* 0x001fe4000f741270 */
[----:B------:R-:W-:Y:S01]  /*273c0*/  LOP3.LUT R3, R3, 0xfdffffff, RZ, 0xc0, !PT ;  /* 0xfdffffff03037812 */ /* 0x000fe200078ec0ff */
[----:B------:R-:W0:Y:S01]  /*273d0*/  LDCU UR77, c[0x0][0x39c] ;  /* 0x00007380ff4d77ac */ /* 0x000e220008000800 */
[----:B-1----:R-:W-:Y:S01]  /*273e0*/  ISETP.LT.AND P1, PT, R7, UR41, !P6 ;  /* 0x0000002907007c0c */ /* 0x002fe2000f721270 */
        /* <DEDUP_REMOVED lines=66> */
[----:B---3--:R-:W-:Y:S01]  /*27810*/  ISETP.LT.AND P0, PT, R27, UR5, !P6 ;  /* 0x000000051b007c0c */ /* 0x008fe2000f701270 */
[----:B------:R-:W-:Y:S01]  /*27820*/  VIADD R9, R25, 0x1 ;  /* 0x0000000119097836 */ /* 0x000fe20000000000 */
[----:B------:R-:W-:Y:S01]  /*27830*/  LOP3.LUT R3, R3, 0xfffff7ff, RZ, 0xc0, !PT ;  /* 0xfffff7ff03037812 */ /* 0x000fe200078ec0ff */
[C---:B------:R-:W-:Y:S01]  /*27840*/  VIADD R8, R25.reuse, 0xb2 ;  /* 0x000000b219087836 */ /* 0x040fe20000000000 */
[C---:B-1----:R-:W-:Y:S01]  /*27850*/  ISETP.LT.AND P4, PT, R25.reuse, UR40, !P6 ;  /* 0x0000002819007c0c */ /* 0x042fe2000f781270 */
[----:B------:R-:W-:Y:S01]  /*27860*/  VIADD R13, R25, 0xb3 ;  /* 0x000000b3190d7836 */ /* 0x000fe20000000000 */
[----:B------:R-:W-:Y:S01]  /*27870*/  @P1 LOP3.LUT R3, R3, 0x800, RZ, 0xfc, !PT ;  /* 0x0000080003031812 */ /* 0x000fe200078efcff */
[----:B------:R-:W-:Y:S01]  /*27880*/  VIADD R10, R25, 0xb4 ;  /* 0x000000b4190a7836 */ /* 0x000fe20000000000 */
[----:B------:R-:W1:Y:S02]  /*27890*/  LDCU UR5, c[0x0][0x39c] ;  /* 0x00007380ff0577ac */ /* 0x000e640008000800 */
[----:B------:R-:W-:Y:S01]  /*278a0*/  LOP3.LUT R3, R3, 0xfffffbff, RZ, 0xc0, !PT ;  /* 0xfffffbff03037812 */ /* 0x000fe200078ec0ff */
[----:B------:R-:W-:Y:S01]  /*278b0*/  VIADD R11, R25, 0xb5 ;  /* 0x000000b5190b7836 */ /* 0x000fe20000000000 */
[----:B------:R-:W3:Y:S02]  /*278c0*/  LDCU UR40, c[0x0][0x39c] ;  /* 0x00007380ff2877ac */ /* 0x000ee40008000800 */
[----:B------:R-:W-:-:S02]  /*278d0*/  @P0 LOP3.LUT R3, R3, 0x400, RZ, 0xfc, !PT ;  /* 0x0000040003030812 */ /* 0x000fc400078efcff */
[----:B0-----:R-:W-:Y:S01]  /*278e0*/  ISETP.LT.AND P0, PT, R18, UR77, !P6 ;  /* 0x0000004d12007c0c */ /* 0x001fe2000f701270 */
[C---:B------:R-:W-:Y:S01]  /*278f0*/  VIADD R14, R25.reuse, 0xb6 ;  /* 0x000000b6190e7836 */ /* 0x040fe20000000000 */
[----:B------:R-:W3:Y:S01]  /*27900*/  LDL.LU R18, [R1+0x1370] ;  /* 0x0013700001127983 */ /* 0x000ee20000300800 */
[C---:B------:R-:W-:Y:S02]  /*27910*/  VIADD R26, R25.reuse, 0xb7 ;  /* 0x000000b7191a7836 */ /* 0x040fe40000000000 */
[C---:B------:R-:W-:Y:S02]  /*27920*/  VIADD R12, R25.reuse, 0xb8 ;  /* 0x000000b8190c7836 */ /* 0x040fe40000000000 */
[C---:B------:R-:W-:Y:S02]  /*27930*/  VIADD R15, R25.reuse, 0xb9 ;  /* 0x000000b9190f7836 */ /* 0x040fe40000000000 */
[C---:B------:R-:W-:Y:S02]  /*27940*/  VIADD R28, R25.reuse, 0xba ;  /* 0x000000ba191c7836 */ /* 0x040fe40000000000 */
[----:B------:R-:W-:-:S02]  /*27950*/  VIADD R29, R25, 0xbb ;  /* 0x000000bb191d7836 */ /* 0x000fc40000000000 */
[C---:B------:R-:W-:Y:S02]  /*27960*/  VIADD R24, R25.reuse, 0xda ;  /* 0x000000da19187836 */ /* 0x040fe40000000000 */
[C---:B------:R-:W-:Y:S02]  /*27970*/  VIADD R23, R25.reuse, 0xfa ;  /* 0x000000fa19177836 */ /* 0x040fe40000000000 */
[C---:B------:R-:W-:Y:S02]  /*27980*/  VIADD R22, R25.reuse, 0x11a ;  /* 0x0000011a19167836 */ /* 0x040fe40000000000 */
[C---:B------:R-:W-:Y:S02]  /*27990*/  VIADD R21, R25.reuse, 0x13a ;  /* 0x0000013a19157836 */ /* 0x040fe40000000000 */
[C---:B------:R-:W-:Y:S02]  /*279a0*/  VIADD R20, R25.reuse, 0x15a ;  /* 0x0000015a19147836 */ /* 0x040fe40000000000 */
[----:B------:R-:W-:Y:S01]  /*279b0*/  VIADD R0, R25, 0x1fb ;  /* 0x000001fb19007836 */ /* 0x000fe20000000000 */
[----:B--2---:R-:W-:Y:S01]  /*279c0*/  ISETP.LT.AND P1, PT, R9, UR41, !P6 ;  /* 0x0000002909007c0c */ /* 0x004fe2000f721270 */
[----:B------:R-:W2:Y:S01]  /*279d0*/  LDL.LU R25, [R1+0x136c] ;  /* 0x00136c0001197983 */ /* 0x000ea20000300800 */
[----:B------:R-:W-:Y:S01]  /*279e0*/  LOP3.LUT R3, R3, 0xfffffdff, RZ, 0xc0, !PT ;  /* 0xfffffdff03037812 */ /* 0x000fe200078ec0ff */
[----:B------:R-:W0:Y:S02]  /*279f0*/  LDCU UR77, c[0x0][0x39c] ;  /* 0x00007380ff4d77ac */ /* 0x000e240008000800 */
[----:B----4-:R-:W4:Y:S01]  /*27a00*/  LDL.LU R4, [R1+0x4] ;  /* 0x0000040001047983 */ /* 0x010f220000300800 */
[----:B------:R-:W0:Y:S03]  /*27a10*/  LDCU UR41, c[0x0][0x39c] ;  /* 0x00007380ff2977ac */ /* 0x000e260008000800 */
[----:B------:R-:W2:Y:S04]  /*27a20*/  LDL.LU R6, [R1+0x8] ;  /* 0x0000080001067983 */ /* 0x000ea80000300800 */
[----:B------:R-:W2:Y:S04]  /*27a30*/  LDL.LU R5, [R1+0x10] ;  /* 0x0000100001057983 */ /* 0x000ea80000300800 */
[----:B------:R-:W2:Y:S04]  /*27a40*/  LDL.LU R7, [R1+0x14] ;  /* 0x0000140001077983 */ /* 0x000ea80000300800 */
[----:B------:R-:W2:Y:S04]  /*27a50*/  LDL.LU R27, [R1+0x18] ;  /* 0x00001800011b7983 */ /* 0x000ea80000300800 */
[----:B------:R-:W2:Y:S01]  /*27a60*/  LDL.LU R9, [R1] ;  /* 0x0000000001097983 */ /* 0x000ea20000300800 */
[----:B------:R-:W-:-:S02]  /*27a70*/  @P0 LOP3.LUT R3, R3, 0x200, RZ, 0xfc, !PT ;  /* 0x0000020003030812 */ /* 0x000fc400078efcff */
[----:B-1----:R-:W-:Y:S01]  /*27a80*/  ISETP.LT.AND P0, PT, R8, UR5, !P6 ;  /* 0x0000000508007c0c */ /* 0x002fe2000f701270 */
[----:B------:R-:W1:Y:S01]  /*27a90*/  LDCU UR5, c[0x0][0x39c] ;  /* 0x00007380ff0577ac */ /* 0x000e620008000800 */
[----:B------:R-:W-:-:S11]  /*27aa0*/  LOP3.LUT R3, R3, 0xfffffeff, RZ, 0xc0, !PT ;  /* 0xfffffeff03037812 */ /* 0x000fd600078ec0ff */
[----:B------:R-:W-:Y:S02]  /*27ab0*/  @P0 LOP3.LUT R3, R3, 0x100, RZ, 0xfc, !PT ;  /* 0x0000010003030812 */ /* 0x000fe400078efcff */
[----:B0-----:R-:W-:Y:S01]  /*27ac0*/  ISETP.LT.AND P0, PT, R13, UR77, !P6 ;  /* 0x0000004d0d007c0c */ /* 0x001fe2000f701270 */
[----:B------:R-:W0:Y:S01]  /*27ad0*/  LDCU UR77, c[0x0][0x39c] ;  /* 0x00007380ff4d77ac */ /* 0x000e220008000800 */
[----:B------:R-:W2:Y:S01]  /*27ae0*/  LDL.LU R13, [R1+0xc] ;  /* 0x00000c00010d7983 */ /* 0x000ea20000300800 */
[----:B---3--:R-:W-:Y:S02]  /*27af0*/  ISETP.LT.AND P2, PT, R10, UR40, !P6 ;  /* 0x000000280a007c0c */ /* 0x008fe4000f741270 */
[----:B------:R-:W-:Y:S01]  /*27b00*/  LOP3.LUT R3, R3, 0xffffff7f, RZ, 0xc0, !PT ;  /* 0xffffff7f03037812 */ /* 0x000fe200078ec0ff */
[----:B------:R-:W3:Y:S07]  /*27b10*/  LDCU UR40, c[0x0][0x39c] ;  /* 0x00007380ff2877ac */ /* 0x000eee0008000800 */
[----:B------:R-:W-:-:S04]  /*27b20*/  @P0 LOP3.LUT R3, R3, 0x80, RZ, 0xfc, !PT ;  /* 0x0000008003030812 */ /* 0x000fc800078efcff */
[----:B------:R-:W-:-:S04]  /*27b30*/  LOP3.LUT R3, R3, 0xffffffbf, RZ, 0xc0, !PT ;  /* 0xffffffbf03037812 */ /* 0x000fc800078ec0ff */
[----:B------:R-:W-:Y:S02]  /*27b40*/  @P2 LOP3.LUT R3, R3, 0x40, RZ, 0xfc, !PT ;  /* 0x0000004003032812 */ /* 0x000fe400078efcff */
[----:B-1----:R-:W-:Y:S01]  /*27b50*/  ISETP.LT.AND P0, PT, R14, UR5, !P6 ;  /* 0x000000050e007c0c */ /* 0x002fe2000f701270 */
[----:B------:R-:W1:Y:S01]  /*27b60*/  LDCU UR5, c[0x0][0x39c] ;  /* 0x00007380ff0577ac */ /* 0x000e620008000800 */
[----:B------:R-:W-:Y:S02]  /*27b70*/  LOP3.LUT R3, R3, 0xffffffdf, RZ, 0xc0, !PT ;  /* 0xffffffdf03037812 */ /* 0x000fe400078ec0ff */
[----:B---3--:R-:W-:Y:S01]  /*27b80*/  ISETP.LT.AND P2, PT, R12, UR40, !P6 ;  /* 0x000000280c007c0c */ /* 0x008fe2000f741270 */
[----:B------:R-:W2:Y:S01]  /*27b90*/  LDCU UR40, c[0x0][0x39c] ;  /* 0x00007380ff2877ac */ /* 0x000ea20008000800 */
[----:B------:R-:W-:-:S04]  /*27ba0*/  LOP3.LUT R18, R18, 0xfffffffe, RZ, 0xc0, !PT ;  /* 0xfffffffe12127812 */ /* 0x000fc800078ec0ff */
[----:B------:R-:W-:Y:S02]  /*27bb0*/  @P1 LOP3.LUT R18, R18, 0x1, RZ, 0xfc, !PT ;  /* 0x0000000112121812 */ /* 0x000fe400078efcff */
[----:B------:R-:W-:Y:S01]  /*27bc0*/  ISETP.LT.AND P1, PT, R11, UR41, !P6 ;  /* 0x000000290b007c0c */ /* 0x000fe2000f721270 */
[----:B------:R-:W3:-:S12]  /*27bd0*/  LDCU UR41, c[0x0][0x39c] ;  /* 0x00007380ff2977ac */ /* 0x000ed80008000800 */
[----:B------:R-:W-:-:S04]  /*27be0*/  @P1 LOP3.LUT R3, R3, 0x20, RZ, 0xfc, !PT ;  /* 0x0000002003031812 */ /* 0x000fc800078efcff */
[----:B------:R-:W-:-:S04]  /*27bf0*/  LOP3.LUT R3, R3, 0xffffffef, RZ, 0xc0, !PT ;  /* 0xffffffef03037812 */ /* 0x000fc800078ec0ff */
[----:B------:R-:W-:Y:S02]  /*27c00*/  @P0 LOP3.LUT R3, R3, 0x10, RZ, 0xfc, !PT ;  /* 0x0000001003030812 */ /* 0x000fe400078efcff */
[----:B0-----:R-:W-:Y:S01]  /*27c10*/  ISETP.LT.AND P0, PT, R26, UR77, !P6 ;  /* 0x0000004d1a007c0c */ /* 0x001fe2000f701270 */
[----:B------:R-:W0:Y:S01]  /*27c20*/  LDCU UR77, c[0x0][0x39c] ;  /* 0x00007380ff4d77ac */ /* 0x000e220008000800 */
[----:B------:R-:W-:Y:S02]  /*27c30*/  LOP3.LUT R3, R3, 0xfffffff7, RZ, 0xc0, !PT ;  /* 0xfffffff703037812 */ /* 0x000fe400078ec0ff */
[----:B---3--:R-:W-:Y:S01]  /*27c40*/  ISETP.LT.AND P1, PT, R15, UR41, !P6 ;  /* 0x000000290f007c0c */ /* 0x008fe2000f721270 */
[----:B------:R-:W4:Y:S08]  /*27c50*/  LDCU UR41, c[0x0][0x39c] ;  /* 0x00007380ff2977ac */ /* 0x000f300008000800 */
[----:B------:R-:W-:-:S04]  /*27c60*/  @P0 LOP3.LUT R3, R3, 0x8, RZ, 0xfc, !PT ;  /* 0x0000000803030812 */ /* 0x000fc800078efcff */
[----:B------:R-:W-:-:S04]  /*27c70*/  LOP3.LUT R3, R3, 0xfffffffb, RZ, 0xc0, !PT ;  /* 0xfffffffb03037812 */ /* 0x000fc800078ec0ff */
[----:B------:R-:W-:Y:S02]  /*27c80*/  @P2 LOP3.LUT R3, R3, 0x4, RZ, 0xfc, !PT ;  /* 0x0000000403032812 */ /* 0x000fe400078efcff */
[----:B-1----:R-:W-:Y:S01]  /*27c90*/  ISETP.LT.AND P0, PT, R28, UR5, !P6 ;  /* 0x000000051c007c0c */ /* 0x002fe2000f701270 */
[----:B------:R-:W1:Y:S01]  /*27ca0*/  LDCU UR5, c[0x0][0x39c] ;  /* 0x00007380ff0577ac */ /* 0x000e620008000800 */
[----:B------:R-:W-:-:S04]  /*27cb0*/  LOP3.LUT R3, R3, 0xfffffffd, RZ, 0xc0, !PT ;  /* 0xfffffffd03037812 */ /* 0x000fc800078ec0ff */
[----:B------:R-:W-:-:S04]  /*27cc0*/  @P1 LOP3.LUT R3, R3, 0x2, RZ, 0xfc, !PT ;  /* 0x0000000203031812 */ /* 0x000fc800078efcff */
[----:B------:R-:W-:-:S04]  /*27cd0*/  LOP3.LUT R3, R3, 0xfffffffe, RZ, 0xc0, !PT ;  /* 0xfffffffe03037812 */ /* 0x000fc800078ec0ff */
[----:B------:R-:W-:Y:S02]  /*27ce0*/  @P0 LOP3.LUT R3, R3, 0x1, RZ, 0xfc, !PT ;  /* 0x0000000103030812 */ /* 0x000fe400078efcff */
[----:B0-----:R-:W-:Y:S01]  /*27cf0*/  ISETP.LT.AND P0, PT, R29, UR77, !P6 ;  /* 0x0000004d1d007c0c */ /* 0x001fe2000f701270 */
[----:B------:R-:W0:Y:S02]  /*27d00*/  LDCU UR77, c[0x0][0x39c] ;  /* 0x00007380ff4d77ac */ /* 0x000e240008000800 */
[----:B------:R3:W-:Y:S04]  /*27d10*/  STL [R1+0x130c], R3 ;  /* 0x00130c0301007387 */ /* 0x0007e80000100800 */
[----:B------:R-:W3:Y:S01]  /*27d20*/  LDL.LU R8, [R1+0x1c] ;  /* 0x00001c0001087983 */ /* 0x000ee20000300800 */
[----:B--2---:R-:W-:Y:S01]  /*27d30*/  ISETP.LT.AND P2, PT, R9, UR40, !P6 ;  /* 0x0000002809007c0c */ /* 0x004fe2000f741270 */
[----:B------:R-:W2:Y:S01]  /*27d40*/  LDCU UR40, c[0x0][0x39c] ;  /* 0x00007380ff2877ac */ /* 0x000ea20008000800 */
[----:B------:R-:W-:Y:S01]  /*27d50*/  LOP3.LUT R25, R25, 0x7fffffff, RZ, 0xc0, !PT ;  /* 0x7fffffff19197812 */ /* 0x000fe200078ec0ff */
[----:B------:R-:W3:Y:S03]  /*27d60*/  LDL.LU R9, [R1+0x20] ;  /* 0x0000200001097983 */ /* 0x000ee60000300800 */
[----:B------:R-:W-:-:S02]  /*27d70*/  @P0 LOP3.LUT R25, R25, 0x80000000, RZ, 0xfc, !PT ;  /* 0x8000000019190812 */ /* 0x000fc400078efcff */
[----:B----4-:R-:W-:Y:S01]  /*27d80*/  ISETP.LT.AND P1, PT, R4, UR41, !P6 ;  /* 0x0000002904007c0c */ /* 0x010fe2000f721270 */
[----:B------:R-:W4:Y:S01]  /*27d90*/  LDCU UR41, c[0x0][0x39c] ;  /* 0x00007380ff2977ac */ /* 0x000f220008000800 */
[----:B------:R-:W3:Y:S01]  /*27da0*/  LDL.LU R4, [R1+0x24] ;  /* 0x0000240001047983 */ /* 0x000ee20000300800 */
[----:B------:R-:W-:-:S04]  /*27db0*/  LOP3.LUT R25, R25, 0xbfffffff, RZ, 0xc0, !PT ;  /* 0xbfffffff19197812 */ /* 0x000fc800078ec0ff */
[----:B------:R-:W-:Y:S02]  /*27dc0*/  @P2 LOP3.LUT R25, R25, 0x40000000, RZ, 0xfc, !PT ;  /* 0x4000000019192812 */ /* 0x000fe400078efcff */
[----:B-1----:R-:W-:Y:S01]  /*27dd0*/  ISETP.LT.AND P0, PT, R6, UR5, !P6 ;  /* 0x0000000506007c0c */ /* 0x002fe2000f701270 */
[----:B------:R-:W1:Y:S01]  /*27de0*/  LDCU UR5, c[0x0][0x39c] ;  /* 0x00007380ff0577ac */ /* 0x000e620008000800 */
[----:B------:R-:W3:Y:S01]  /*27df0*/  LDL.LU R6, [R1+0x28] ;  /* 0x0000280001067983 */ /* 0x000ee20000300800 */
[----:B------:R-:W-:-:S04]  /*27e00*/  LOP3.LUT R25, R25, 0xdfffffff, RZ, 0xc0, !PT ;  /* 0xdfffffff19197812 */ /* 0x000fc800078ec0ff */
[----:B------:R-:W-:-:S04]  /*27e10*/  @P1 LOP3.LUT R25, R25, 0x20000000, RZ, 0xfc, !PT ;  /* 0x2000000019191812 */ /* 0x000fc800078efcff */
[----:B------:R-:W-:Y:S02]  /*27e20*/  LOP3.LUT R25, R25, 0xefffffff, RZ, 0xc0, !PT ;  /* 0xefffffff19197812 */ /* 0x000fe400078ec0ff */
[----:B--2---:R-:W-:Y:S01]  /*27e30*/  ISETP.LT.AND P2, PT, R5, UR40, !P6 ;  /* 0x0000002805007c0c */ /* 0x004fe2000f741270 */
[----:B------:R-:W2:Y:S01]  /*27e40*/  LDCU UR40, c[0x0][0x39c] ;  /* 0x00007380ff2877ac */ /* 0x000ea20008000800 */
[----:B------:R-:W-:Y:S02]  /*27e50*/  @P0 LOP3.LUT R25, R25, 0x10000000, RZ, 0xfc, !PT ;  /* 0x1000000019190812 */ /* 0x000fe400078efcff */
[----:B0-----:R-:W-:Y:S01]  /*27e60*/  ISETP.LT.AND P0, PT, R13, UR77, !P6 ;  /* 0x0000004d0d007c0c */ /* 0x001fe2000f701270 */
[----:B------:R-:W3:Y:S01]  /*27e70*/  LDCU UR77, c[0x0][0x39c] ;  /* 0x00007380ff4d77ac */ /* 0x000ee20008000800 */
[----:B------:R-:W3:Y:S04]  /*27e80*/  LDL.LU R13, [R1+0x30] ;  /* 0x00003000010d7983 */ /* 0x000ee80000300800 */
[----:B------:R-:W3:Y:S01]  /*27e90*/  LDL.LU R5, [R1+0x34] ;  /* 0x0000340001057983 */ /* 0x000ee20000300800 */
[----:B------:R-:W-:-:S02]  /*27ea0*/  LOP3.LUT R25, R25, 0xf7ffffff, RZ, 0xc0, !PT ;  /* 0xf7ffffff19197812 */ /* 0x000fc400078ec0ff */
[----:B----4-:R-:W-:Y:S01]  /*27eb0*/  ISETP.LT.AND P1, PT, R7, UR41, !P6 ;  /* 0x0000002907007c0c */ /* 0x010fe2000f721270 */
[----:B------:R-:W0:Y:S01]  /*27ec0*/  LDCU UR41, c[0x0][0x39c] ;  /* 0x00007380ff2977ac */ /* 0x000e220008000800 */
[----:B------:R-:W4:Y:S02]  /*27ed0*/  LDL.LU R7, [R1+0x38] ;  /* 0x0000380001077983 */ /* 0x000f240000300800 */
[----:B------:R-:W-:-:S04]  /*27ee0*/  @P0 LOP3.LUT R25, R25, 0x8000000, RZ, 0xfc, !PT ;  /* 0x0800000019190812 */ /* 0x000fc800078efcff */
[----:B------:R-:W-:-:S04]  /*27ef0*/  LOP3.LUT R25, R25, 0xfbffffff, RZ, 0xc0, !PT ;  /* 0xfbffffff19197812 */ /* 0x000fc800078ec0ff */
[----:B------:R-:W-:Y:S02]  /*27f00*/  @P2 LOP3.LUT R25, R25, 0x4000000, RZ, 0xfc, !PT ;  /* 0x0400000019192812 */ /* 0x000fe400078efcff */
[----:B-1----:R-:W-:Y:S01]  /*27f10*/  ISETP.LT.AND P0, PT, R27, UR5, !P6 ;  /* 0x000000051b007c0c */ /* 0x002fe2000f701270 */
[----:B------:R-:W1:Y:S01]  /*27f20*/  LDCU UR5, c[0x0][0x39c] ;  /* 0x00007380ff0577ac */ /* 0x000e620008000800 */
[----:B------:R-:W-:Y:S01]  /*27f30*/  LOP3.LUT R25, R25, 0xfdffffff, RZ, 0xc0, !PT ;  /* 0xfdffffff19197812 */ /* 0x000fe200078ec0ff */
[----:B------:R-:W4:Y:S03]  /*27f40*/  LDL.LU R27, [R1+0x3c] ;  /* 0x00003c00011b7983 */ /* 0x000f260000300800 */
[----:B------:R-:W-:-:S04]  /*27f50*/  @P1 LOP3.LUT R25, R25, 0x2000000, RZ, 0xfc, !PT ;  /* 0x0200000019191812 */ /* 0x000fc800078efcff */
[----:B------:R-:W-:-:S04]  /*27f60*/  LOP3.LUT R25, R25, 0xfeffffff, RZ, 0xc0, !PT ;  /* 0xfeffffff19197812 */ /* 0x000fc800078ec0ff */
[----:B------:R-:W-:-:S04]  /*27f70*/  @P0 LOP3.LUT R25, R25, 0x1000000, RZ, 0xfc, !PT ;  /* 0x0100000019190812 */ /* 0x000fc800078efcff */
[----:B------:R-:W-:Y:S02]  /*27f80*/  LOP3.LUT R25, R25, 0xff7fffff, RZ, 0xc0, !PT ;  /* 0xff7fffff19197812 */ /* 0x000fe400078ec0ff */
[----:B---3--:R-:W-:Y:S01]  /*27f90*/  ISETP.LT.AND P0, PT, R8, UR77, !P6 ;  /* 0x0000004d08007c0c */ /* 0x008fe2000f701270 */
[----:B------:R-:W3:Y:S01]  /*27fa0*/  LDCU UR77, c[0x0][0x39c] ;  /* 0x00007380ff4d77ac */ /* 0x000ee20008000800 */
[----:B------:R-:W4:Y:S01]  /*27fb0*/  LDL.LU R8, [R1+0x40] ;  /* 0x0000400001087983 */ /* 0x000f220000300800 */
[----:B--2---:R-:W-:Y:S01]  /*27fc0*/  ISETP.LT.AND P2, PT, R9, UR40, !P6 ;  /* 0x0000002809007c0c */ /* 0x004fe2000f741270 */
[----:B------:R-:W2:Y:S02]  /*27fd0*/  LDCU UR40, c[0x0][0x39c] ;  /* 0x00007380ff2877ac */ /* 0x000ea40008000800 */
[----:B------:R-:W4:Y:S07]  /*27fe0*/  LDL.LU R9, [R1+0x44] ;  /* 0x0000440001097983 */ /* 0x000f2e0000300800 */
[----:B------:R-:W-:-:S02]  /*27ff0*/  @P0 LOP3.LUT R25, R25, 0x800000, RZ, 0xfc, !PT ;  /* 0x0080000019190812 */ /* 0x000fc400078efcff */
[----:B0-----:R-:W-:Y:S01]  /*28000*/  ISETP.LT.AND P1, PT, R4, UR41, !P6 ;  /* 0x0000002904007c0c */ /* 0x001fe2000f721270 */
[----:B------:R-:W4:Y:S01]  /*28010*/  LDCU UR41, c[0x0][0x39c] ;  /* 0x00007380ff2977ac */ /* 0x000f220008000800 */
[----:B------:R-:W-:Y:S01]  /*28020*/  LOP3.LUT R25, R25, 0xffbfffff, RZ, 0xc0, !PT ;  /* 0xffbfffff19197812 */ /* 0x000fe200078ec0ff */
[----:B------:R-:W4:Y:S03]  /*28030*/  LDL.LU R4, [R1+0x48] ;  /* 0x0000480001047983 */ /* 0x000f260000300800 */
[----:B------:R-:W-:Y:S02]  /*28040*/  @P2 LOP3.LUT R25, R25, 0x400000, RZ, 0xfc, !PT ;  /* 0x0040000019192812 */ /* 0x000fe400078efcff */
[----:B-1----:R-:W-:Y:S01]  /*28050*/  ISETP.LT.AND P0, PT, R6, UR5, !P6 ;  /* 0x0000000506007c0c */ /* 0x002fe2000f701270 */
[----:B------:R-:W0:Y:S01]  /*28060*/  LDCU UR5, c[0x0][0x39c] ;  /* 0x00007380ff0577ac */ /* 0x000e220008000800 */
[----:B------:R-:W-:Y:S01]  /*28070*/  LOP3.LUT R25, R25, 0xffdfffff, RZ, 0xc0, !PT ;  /* 0xffdfffff19197812 */ /* 0x000fe200078ec0ff */
[----:B------:R-:W4:Y:S03]  /*28080*/  LDL.LU R6, [R1+0x4c] ;  /* 0x00004c0001067983 */ /* 0x000f260000300800 */
[----:B------:R-:W-:-:S04]  /*28090*/  @P1 LOP3.LUT R25, R25, 0x200000, RZ, 0xfc, !PT ;  /* 0x0020000019191812 */ /* 0x000fc800078efcff */
[----:B------:R-:W-:-:S04]  /*280a0*/  LOP3.LUT R25, R25, 0xffefffff, RZ, 0xc0, !PT ;  /* 0xffefffff19197812 */ /* 0x000fc800078ec0ff */
[----:B------:R-:W-:Y:S02]  /*280b0*/  @P0 LOP3.LUT R25, R25, 0x100000, RZ, 0xfc, !PT ;  /* 0x0010000019190812 */ /* 0x000fe400078efcff */
[----:B---3--:R-:W-:Y:S01]  /*280c0*/  ISETP.LT.AND P0, PT, R13, UR77, !P6 ;  /* 0x0000004d0d007c0c */ /* 0x008fe2000f701270 */
[----:B------:R-:W1:Y:S01]  /*280d0*/  LDCU UR77, c[0x0][0x39c] ;  /* 0x00007380ff4d77ac */ /* 0x000e620008000800 */
[----:B--2---:R-:W-:Y:S01]  /*280e0*/  ISETP.LT.AND P2, PT, R5, UR40, !P6 ;  /* 0x0000002805007c0c */ /* 0x004fe2000f741270 */
[----:B------:R-:W2:Y:S01]  /*280f0*/  LDL.LU R13, [R1+0x50] ;  /* 0x00005000010d7983 */ /* 0x000ea20000300800 */
[----:B------:R-:W-:Y:S01]  /*28100*/  LOP3.LUT R25, R25, 0xfff7ffff, RZ, 0xc0, !PT ;  /* 0xfff7ffff19197812 */ /* 0x000fe200078ec0ff */
[----:B------:R-:W3:Y:S02]  /*28110*/  LDCU UR40, c[0x0][0x39c] ;  /* 0x00007380ff2877ac */ /* 0x000ee40008000800 */
[----:B------:R-:W2:Y:S01]  /*28120*/  LDL.LU R5, [R1+0x54] ;  /* 0x0000540001057983 */ /* 0x000ea20000300800 */
[----:B----4-:R-:W-:Y:S01]  /*28130*/  ISETP.LT.AND P1, PT, R7, UR41, !P6 ;  /* 0x0000002907007c0c */ /* 0x010fe2000f721270 */
[----:B------:R-:W4:Y:S02]  /*28140*/  LDCU UR41, c[0x0][0x39c] ;  /* 0x00007380ff2977ac */ /* 0x000f240008000800 */
[----:B------:R-:W2:Y:S02]  /*28150*/  LDL.LU R7, [R1+0x58] ;  /* 0x0000580001077983 */ /* 0x000ea40000300800 */
[----:B------:R-:W-:-:S04]  /*28160*/  @P0 LOP3.LUT R25, R25, 0x80000, RZ, 0xfc, !PT ;  /* 0x0008000019190812 */ /* 0x000fc800078efcff */
[----:B------:R-:W-:-:S04]  /*28170*/  LOP3.LUT R25, R25, 0xfffbffff, RZ, 0xc0, !PT ;  /* 0xfffbffff19197812 */ /* 0x000fc800078ec0ff */
[----:B------:R-:W-:Y:S02]  /*28180*/  @P2 LOP3.LUT R25, R25, 0x40000, RZ, 0xfc, !PT ;  /* 0x0004000019192812 */ /* 0x000fe400078efcff */
[----:B0-----:R-:W-:Y:S01]  /*28190*/  ISETP.LT.AND P0, PT, R27, UR5, !P6 ;  /* 0x000000051b007c0c */ /* 0x001fe2000f701270 */
[----:B------:R-:W0:Y:S01]  /*281a0*/  LDCU UR5, c[0x0][0x39c] ;  /* 0x00007380ff0577ac */ /* 0x000e220008000800 */
[----:B------:R-:W2:Y:S01]  /*281b0*/  LDL.LU R27, [R1+0x5c] ;  /* 0x00005c00011b7983 */ /* 0x000ea20000300800 */
[----:B------:R-:W-:-:S04]  /*281c0*/  LOP3.LUT R25, R25, 0xfffdffff, RZ, 0xc0, !PT ;  /* 0xfffdffff19197812 */ /* 0x000fc800078ec0ff */
[----:B------:R-:W-:-:S04]  /*281d0*/  @P1 LOP3.LUT R25, R25, 0x20000, RZ, 0xfc, !PT ;  /* 0x0002000019191812 */ /* 0x000fc800078efcff */
[----:B------:R-:W-:-:S04]  /*281e0*/  LOP3.LUT R25, R25, 0xfffeffff, RZ, 0xc0, !PT ;  /* 0xfffeffff19197812 */ /* 0x000fc800078ec0ff */
[----:B------:R-:W-:-:S04]  /*281f0*/  @P0 LOP3.LUT R25, R25, 0x10000, RZ, 0xfc, !PT ;  /* 0x0001000019190812 */ /* 0x000fc800078efcff */
[----:B------:R-:W-:Y:S02]  /*28200*/  LOP3.LUT R25, R25, 0xffff7fff, RZ, 0xc0, !PT ;  /* 0xffff7fff19197812 */ /* 0x000fe400078ec0ff */
[----:B-1----:R-:W-:Y:S01]  /*28210*/  ISETP.LT.AND P0, PT, R8, UR77, !P6 ;  /* 0x0000004d08007c0c */ /* 0x002fe2000f701270 */
[----:B------:R-:W1:Y:S01]  /*28220*/  LDCU UR77, c[0x0][0x39c] ;  /* 0x00007380ff4d77ac */ /* 0x000e620008000800 */
[----:B------:R-:W2:Y:S01]  /*28230*/  LDL.LU R8, [R1+0x60] ;  /* 0x0000600001087983 */ /* 0x000ea20000300800 */
[----:B---3--:R-:W-:Y:S01]  /*28240*/  ISETP.LT.AND P2, PT, R9, UR40, !P6 ;  /* 0x0000002809007c0c */ /* 0x008fe2000f741270 */
[----:B------:R-:W2:Y:S02]  /*28250*/  LDCU UR40, c[0x0][0x39c] ;  /* 0x00007380ff2877ac */ /* 0x000ea40008000800 */
[----:B------:R-:W3:Y:S01]  /*28260*/  LDL.LU R9, [R1+0x64] ;  /* 0x0000640001097983 */ /* 0x000ee20000300800 */
[----:B----4-:R-:W-:Y:S01]  /*28270*/  ISETP.LT.AND P1, PT, R4, UR41, !P6 ;  /* 0x0000002904007c0c */ /* 0x010fe2000f721270 */
[----:B------:R-:W4:Y:S02]  /*28280*/  LDCU UR41, c[0x0][0x39c] ;  /* 0x00007380ff2977ac */ /* 0x000f240008000800 */
[----:B------:R-:W3:Y:S03]  /*28290*/  LDL.LU R4, [R1+0x68] ;  /* 0x0000680001047983 */ /* 0x000ee60000300800 */
[----:B------:R-:W-:-:S02]  /*282a0*/  @P0 LOP3.LUT R25, R25, 0x8000, RZ, 0xfc, !PT ;  /* 0x0000800019190812 */ /* 0x000fc400078efcff */
[----:B0-----:R-:W-:Y:S01]  /*282b0*/  ISETP.LT.AND P0, PT, R6, UR5, !P6 ;  /* 0x0000000506007c0c */ /* 0x001fe2000f701270 */
[----:B------:R-:W0:Y:S01]  /*282c0*/  LDCU UR5, c[0x0][0x39c] ;  /* 0x00007380ff0577ac */ /* 0x000e220008000800 */
[----:B------:R-:W3:Y:S01]  /*282d0*/  LDL.LU R6, [R1+0x6c] ;  /* 0x00006c0001067983 */ /* 0x000ee20000300800 */
[----:B------:R-:W-:-:S04]  /*282e0*/  LOP3.LUT R25, R25, 0xffffbfff, RZ, 0xc0, !PT ;  /* 0xffffbfff19197812 */ /* 0x000fc800078ec0ff */
[----:B------:R-:W-:Y:S02]  /*282f0*/  @P2 LOP3.LUT R25, R25, 0x4000, RZ, 0xfc, !PT ;  /* 0x0000400019192812 */ /* 0x000fe400078efcff */
[----:B--2---:R-:W-:Y:S01]  /*28300*/  ISETP.LT.AND P2, PT, R5, UR40, !P6 ;  /* 0x0000002805007c0c */ /* 0x004fe2000f741270 */
[----:B------:R-:W3:Y:S01]  /*28310*/  LDCU UR40, c[0x0][0x39c] ;  /* 0x00007380ff2877ac */ /* 0x000ee20008000800 */
[----:B------:R-:W2:Y:S01]  /*28320*/  LDL.LU R5, [R1+0x70] ;  /* 0x0000700001057983 */ /* 0x000ea20000300800 */
[----:B------:R-:W-:-:S04]  /*28330*/  LOP3.LUT R25, R25, 0xffffdfff, RZ, 0xc0, !PT ;  /* 0xffffdfff19197812 */ /* 0x000fc800078ec0ff */
[----:B------:R-:W-:-:S04]  /*28340*/  @P1 LOP3.LUT R25, R25, 0x2000, RZ, 0xfc, !PT ;  /* 0x0000200019191812 */ /* 0x000fc800078efcff */
[----:B------:R-:W-:-:S04]  /*28350*/  LOP3.LUT R25, R25, 0xffffefff, RZ, 0xc0, !PT ;  /* 0xffffefff19197812 */ /* 0x000fc800078ec0ff */
[----:B------:R-:W-:Y:S02]  /*28360*/  @P0 LOP3.LUT R25, R25, 0x1000, RZ, 0xfc, !PT ;  /* 0x0000100019190812 */ /* 0x000fe400078efcff */
[----:B-1----:R-:W-:Y:S01]  /*28370*/  ISETP.LT.AND P0, PT, R13, UR77, !P6 ;  /* 0x0000004d0d007c0c */ /* 0x002fe2000f701270 */
[----:B------:R-:W1:Y:S01]  /*28380*/  LDCU UR77, c[0x0][0x39c] ;  /* 0x00007380ff4d77ac */ /* 0x000e620008000800 */
[----:B------:R-:W-:Y:S02]  /*28390*/  LOP3.LUT R25, R25, 0xfffff7ff, RZ, 0xc0, !PT ;  /* 0xfffff7ff19197812 */ /* 0x000fe400078ec0ff */
[----:B----4-:R-:W-:Y:S01]  /*283a0*/  ISETP.LT.AND P1, PT, R7, UR41, !P6 ;  /* 0x0000002907007c0c */ /* 0x010fe2000f721270 */
[----:B------:R-:W4:Y:S01]  /*283b0*/  LDCU UR41, c[0x0][0x39c] ;  /* 0x00007380ff2977ac */ /* 0x000f220008000800 */
[----:B------:R-:W2:Y:S07]  /*283c0*/  LDL.LU R7, [R1+0x74] ;  /* 0x0000740001077983 */ /* 0x000eae0000300800 */
[----:B------:R-:W-:-:S04]  /*283d0*/  @P0 LOP3.LUT R25, R25, 0x800, RZ, 0xfc, !PT ;  /* 0x0000080019190812 */ /* 0x000fc800078efcff */
[----:B------:R-:W-:-:S04]  /*283e0*/  LOP3.LUT R25, R25, 0xfffffbff, RZ, 0xc0, !PT ;  /* 0xfffffbff19197812 */ /* 0x000fc800078ec0ff */
[----:B------:R-:W-:Y:S02]  /*283f0*/  @P2 LOP3.LUT R25, R25, 0x400, RZ, 0xfc, !PT ;  /* 0x0000040019192812 */ /* 0x000fe400078efcff */
[----:B0-----:R-:W-:Y:S01]  /*28400*/  ISETP.LT.AND P0, PT, R27, UR5, !P6 ;  /* 0x000000051b007c0c */ /* 0x001fe2000f701270 */
[----:B------:R-:W0:Y:S01]  /*28410*/  LDCU UR5, c[0x0][0x39c] ;  /* 0x00007380ff0577ac */ /* 0x000e220008000800 */
[----:B------:R-:W-:Y:S01]  /*28420*/  LOP3.LUT R25, R25, 0xfffffdff, RZ, 0xc0, !PT ;  /* 0xfffffdff19197812 */ /* 0x000fe200078ec0ff */
[----:B------:R-:W2:Y:S03]  /*28430*/  LDL.LU R27, [R1+0x78] ;  /* 0x00007800011b7983 */ /* 0x000ea60000300800 */
[----:B------:R-:W-:-:S04]  /*28440*/  @P1 LOP3.LUT R25, R25, 0x200, RZ, 0xfc, !PT ;  /* 0x0000020019191812 */ /* 0x000fc800078efcff */
[----:B------:R-:W-:-:S04]  /*28450*/  LOP3.LUT R25, R25, 0xfffffeff, RZ, 0xc0, !PT ;  /* 0xfffffeff19197812 */ /* 0x000fc800078ec0ff */
[----:B------:R-:W-:-:S04]  /*28460*/  @P0 LOP3.LUT R25, R25, 0x100, RZ, 0xfc, !PT ;  /* 0x0000010019190812 */ /* 0x000fc800078efcff */
[----:B------:R-:W-:Y:S02]  /*28470*/  LOP3.LUT R25, R25, 0xffffff7f, RZ, 0xc0, !PT ;  /* 0xffffff7f19197812 */ /* 0x000fe400078ec0ff */
[----:B-1----:R-:W-:Y:S01]  /*28480*/  ISETP.LT.AND P0, PT, R8, UR77, !P6 ;  /* 0x0000004d08007c0c */ /* 0x002fe2000f701270 */
[----:B------:R-:W2:Y:S01]  /*28490*/  LDCU UR77, c[0x0][0x39c] ;  /* 0x00007380ff4d77ac */ /* 0x000ea20008000800 */
[----:B------:R-:W2:Y:S01]  /*284a0*/  LDL.LU R8, [R1+0x80] ;  /* 0x0000800001087983 */ /* 0x000ea20000300800 */
[----:B---3--:R-:W-:Y:S01]  /*284b0*/  ISETP.LT.AND P2, PT, R9, UR40, !P6 ;  /* 0x0000002809007c0c */ /* 0x008fe2000f741270 */
[----:B------:R-:W1:Y:S02]  /*284c0*/  LDCU UR40, c[0x0][0x39c] ;  /* 0x00007380ff2877ac */ /* 0x000e640008000800 */
[----:B------:R-:W3:Y:S07]  /*284d0*/  LDL.LU R9, [R1+0x84] ;  /* 0x0000840001097983 */ /* 0x000eee0000300800 */
[----:B------:R-:W-:-:S02]  /*284e0*/  @P0 LOP3.LUT R25, R25, 0x80, RZ, 0xfc, !PT ;  /* 0x0000008019190812 */ /* 0x000fc400078efcff */
[----:B----4-:R-:W-:Y:S01]  /*284f0*/  ISETP.LT.AND P1, PT, R4, UR41, !P6 ;  /* 0x0000002904007c0c */ /* 0x010fe2000f721270 */
[----:B------:R-:W4:Y:S01]  /*28500*/  LDCU UR41, c[0x0][0x39c] ;  /* 0x00007380ff2977ac */ /* 0x000f220008000800 */
[----:B------:R-:W-:Y:S01]  /*28510*/  LOP3.LUT R25, R25, 0xffffffbf, RZ, 0xc0, !PT ;  /* 0xffffffbf19197812 */ /* 0x000fe200078ec0ff */
[----:B------:R-:W3:Y:S03]  /*28520*/  LDL.LU R4, [R1+0x88] ;  /* 0x0000880001047983 */ /* 0x000ee60000300800 */
[----:B------:R-:W-:Y:S02]  /*28530*/  @P2 LOP3.LUT R25, R25, 0x40, RZ, 0xfc, !PT ;  /* 0x0000004019192812 */ /* 0x000fe400078efcff */
[----:B0-----:R-:W-:Y:S01]  /*28540*/  ISETP.LT.AND P0, PT, R6, UR5, !P6 ;  /* 0x0000000506007c0c */ /* 0x001fe2000f701270 */
[----:B------:R-:W0:Y:S01]  /*28550*/  LDCU UR5, c[0x0][0x39c] ;  /* 0x00007380ff0577ac */ /* 0x000e220008000800 */
[----:B------:R-:W-:Y:S01]  /*28560*/  LOP3.LUT R25, R25, 0xffffffdf, RZ, 0xc0, !PT ;  /* 0xffffffdf19197812 */ /* 0x000fe200078ec0ff */
[----:B------:R-:W3:Y:S03]  /*28570*/  LDL.LU R6, [R1+0x8c] ;  /* 0x00008c0001067983 */ /* 0x000ee60000300800 */
[----:B------:R-:W-:-:S04]  /*28580*/  @P1 LOP3.LUT R25, R25, 0x20, RZ, 0xfc, !PT ;  /* 0x0000002019191812 */ /* 0x000fc800078efcff */
[----:B------:R-:W-:-:S04]  /*28590*/  LOP3.LUT R25, R25, 0xffffffef, RZ, 0xc0, !PT ;  /* 0xffffffef19197812 */ /* 0x000fc800078ec0ff */
[----:B------:R-:W-:Y:S02]  /*285a0*/  @P0 LOP3.LUT R25, R25, 0x10, RZ, 0xfc, !PT ;  /* 0x0000001019190812 */ /* 0x000fe400078efcff */
[----:B--2---:R-:W-:Y:S01]  /*285b0*/  ISETP.LT.AND P0, PT, R5, UR77, !P6 ;  /* 0x0000004d05007c0c */ /* 0x004fe2000f701270 */
[----:B------:R-:W2:Y:S01]  /*285c0*/  LDCU UR77, c[0x0][0x39c] ;  /* 0x00007380ff4d77ac */ /* 0x000ea20008000800 */
[----:B------:R-:W-:-:S11]  /*285d0*/  LOP3.LUT R25, R25, 0xfffffff7, RZ, 0xc0, !PT ;  /* 0xfffffff719197812 */ /* 0x000fd600078ec0ff */
[----:B------:R-:W-:Y:S02]  /*285e0*/  @P0 LOP3.LUT R25, R25, 0x8, RZ, 0xfc, !PT ;  /* 0x0000000819190812 */ /* 0x000fe400078efcff */
[----:B0-----:R-:W-:Y:S01]  /*285f0*/  ISETP.LT.AND P0, PT, R24, UR5, !P6 ;  /* 0x0000000518007c0c */ /* 0x001fe2000f701270 */
[----:B------:R-:W0:Y:S01]  /*28600*/  LDCU UR5, c[0x0][0x39c] ;  /* 0x00007380ff0577ac */ /* 0x000e220008000800 */
[----:B------:R-:W3:Y:S04]  /*28610*/  LDL.LU R24, [R1+0x1368] ;  /* 0x0013680001187983 */ /* 0x000ee80000300800 */
[----:B------:R-:W3:Y:S04]  /*28620*/  LDL.LU R13, [R1+0x90] ;  /* 0x00009000010d7983 */ /* 0x000ee80000300800 */
[----:B------:R-:W3:Y:S01]  /*28630*/  LDL.LU R5, [R1+0x94] ;  /* 0x0000940001057983 */ /* 0x000ee20000300800 */
[----:B-1----:R-:W-:Y:S01]  /*28640*/  ISETP.LT.AND P2, PT, R7, UR40, !P6 ;  /* 0x0000002807007c0c */ /* 0x002fe2000f741270 */
[----:B------:R-:W3:Y:S01]  /*28650*/  LDCU UR40, c[0x0][0x39c] ;  /* 0x00007380ff2877ac */ /* 0x000ee20008000800 */
[----:B------:R-:W-:Y:S01]  /*28660*/  LOP3.LUT R25, R25, 0xfffffffb, RZ, 0xc0, !PT ;  /* 0xfffffffb19197812 */ /* 0x000fe200078ec0ff */
[----:B------:R-:W3:Y:S01]  /*28670*/  LDL.LU R7, [R1+0x98] ;  /* 0x0000980001077983 */ /* 0x000ee20000300800 */
[----:B----4-:R-:W-:Y:S01]  /*28680*/  ISETP.LT.AND P1, PT, R27, UR41, !P6 ;  /* 0x000000291b007c0c */ /* 0x010fe2000f721270 */
[----:B------:R-:W1:Y:S08]  /*28690*/  LDCU UR41, c[0x0][0x39c] ;  /* 0x00007380ff2977ac */ /* 0x000e700008000800 */
[----:B------:R-:W-:Y:S01]  /*286a0*/  @P2 LOP3.LUT R25, R25, 0x4, RZ, 0xfc, !PT ;  /* 0x0000000419192812 */ /* 0x000fe200078efcff */
[----:B------:R-:W4:Y:S03]  /*286b0*/  LDL.LU R27, [R1+0x9c] ;  /* 0x00009c00011b7983 */ /* 0x000f260000300800 */
[----:B------:R-:W-:-:S04]  /*286c0*/  LOP3.LUT R25, R25, 0xfffffffd, RZ, 0xc0, !PT ;  /* 0xfffffffd19197812 */ /* 0x000fc800078ec0ff */
[----:B------:R-:W-:-:S04]  /*286d0*/  @P1 LOP3.LUT R25, R25, 0x2, RZ, 0xfc, !PT ;  /* 0x0000000219191812 */ /* 0x000fc800078efcff */
[----:B------:R-:W-:-:S04]  /*286e0*/  LOP3.LUT R25, R25, 0xfffffffe, RZ, 0xc0, !PT ;  /* 0xfffffffe19197812 */ /* 0x000fc800078ec0ff */
[----:B------:R-:W-:-:S05]  /*286f0*/  @P0 LOP3.LUT R25, R25, 0x1, RZ, 0xfc, !PT ;  /* 0x0000000119190812 */ /* 0x000fca00078efcff */
[----:B------:R-:W-:Y:S01]  /*28700*/  STL [R1+0x1310], R25 ;  /* 0x0013101901007387 */ /* 0x000fe20000100800 */
[----:B--2---:R-:W-:Y:S01]  /*28710*/  ISETP.LT.AND P0, PT, R8, UR77, !P6 ;  /* 0x0000004d08007c0c */ /* 0x004fe2000f701270 */
[----:B------:R-:W2:Y:S02]  /*28720*/  LDCU UR77, c[0x0][0x39c] ;  /* 0x00007380ff4d77ac */ /* 0x000ea40008000800 */
[----:B------:R-:W4:Y:S01]  /*28730*/  LDL.LU R8, [R1+0xa0] ;  /* 0x0000a00001087983 */ /* 0x000f220000300800 */
[----:B---3--:R-:W-:Y:S01]  /*28740*/  ISETP.LT.AND P2, PT, R9, UR40, !P6 ;  /* 0x0000002809007c0c */ /* 0x008fe2000f741270 */
[----:B------:R-:W3:Y:S02]  /*28750*/  LDCU UR40, c[0x0][0x39c] ;  /* 0x00007380ff2877ac */ /* 0x000ee40008000800 */
[----:B------:R-:W4:Y:S01]  /*28760*/  LDL.LU R9, [R1+0xa4] ;  /* 0x0000a40001097983 */ /* 0x000f220000300800 */
[----:B-1----:R-:W-:Y:S01]  /*28770*/  ISETP.LT.AND P1, PT, R4, UR41, !P6 ;  /* 0x0000002904007c0c */ /* 0x002fe2000f721270 */
[----:B------:R-:W1:Y:S02]  /*28780*/  LDCU UR41, c[0x0][0x39c] ;  /* 0x00007380ff2977ac */ /* 0x000e640008000800 */
[----:B------:R-:W4:Y:S01]  /*28790*/  LDL.LU R4, [R1+0xa8] ;  /* 0x0000a80001047983 */ /* 0x000f220000300800 */
[----:B------:R-:W-:-:S04]  /*287a0*/  LOP3.LUT R24, R24, 0x7fffffff, RZ, 0xc0, !PT ;  /* 0x7fffffff18187812 */ /* 0x000fc800078ec0ff */
[----:B------:R-:W-:-:S04]  /*287b0*/  @P0 LOP3.LUT R24, R24, 0x80000000, RZ, 0xfc, !PT ;  /* 0x8000000018180812 */ /* 0x000fc800078efcff */
[----:B------:R-:W-:-:S04]  /*287c0*/  LOP3.LUT R24, R24, 0xbfffffff, RZ, 0xc0, !PT ;  /* 0xbfffffff18187812 */ /* 0x000fc800078ec0ff */
[----:B------:R-:W-:Y:S02]  /*287d0*/  @P2 LOP3.LUT R24, R24, 0x40000000, RZ, 0xfc, !PT ;  /* 0x4000000018182812 */ /* 0x000fe400078efcff */
[----:B0-----:R-:W-:Y:S01]  /*287e0*/  ISETP.LT.AND P0, PT, R6, UR5, !P6 ;  /* 0x0000000506007c0c */ /* 0x001fe2000f701270 */
[----:B------:R-:W4:Y:S01]  /*287f0*/  LDCU UR5, c[0x0][0x39c] ;  /* 0x00007380ff0577ac */ /* 0x000f220008000800 */
[----:B------:R-:W4:Y:S01]  /*28800*/  LDL.LU R6, [R1+0xac] ;  /* 0x0000ac0001067983 */ /* 0x000f220000300800 */
[----:B------:R-:W-:-:S04]  /*28810*/  LOP3.LUT R24, R24, 0xdfffffff, RZ, 0xc0, !PT ;  /* 0xdfffffff18187812 */ /* 0x000fc800078ec0ff */
[----:B------:R-:W-:-:S04]  /*28820*/  @P1 LOP3.LUT R24, R24, 0x20000000, RZ, 0xfc, !PT ;  /* 0x2000000018181812 */ /* 0x000fc800078efcff */
[----:B------:R-:W-:Y:S02]  /*28830*/  LOP3.LUT R24, R24, 0xefffffff, RZ, 0xc0, !PT ;  /* 0xefffffff18187812 */ /* 0x000fe400078ec0ff */
[----:B---3--:R-:W-:Y:S01]  /*28840*/  ISETP.LT.AND P2, PT, R5, UR40, !P6 ;  /* 0x0000002805007c0c */ /* 0x008fe2000f741270 */
[----:B------:R-:W0:Y:S01]  /*28850*/  LDCU UR40, c[0x0][0x39c] ;  /* 0x00007380ff2877ac */ /* 0x000e220008000800 */
[----:B------:R-:W-:Y:S02]  /*28860*/  @P0 LOP3.LUT R24, R24, 0x10000000, RZ, 0xfc, !PT ;  /* 0x1000000018180812 */ /* 0x000fe400078efcff */
[----:B--2---:R-:W-:Y:S01]  /*28870*/  ISETP.LT.AND P0, PT, R13, UR77, !P6 ;  /* 0x0000004d0d007c0c */ /* 0x004fe2000f701270 */
[----:B------:R-:W2:Y:S01]  /*28880*/  LDCU UR77, c[0x0][0x39c] ;  /* 0x00007380ff4d77ac */ /* 0x000ea20008000800 */
[----:B------:R-:W3:Y:S04]  /*28890*/  LDL.LU R13, [R1+0xb0] ;  /* 0x0000b000010d7983 */ /* 0x000ee80000300800 */
[----:B------:R-:W3:Y:S01]  /*288a0*/  LDL.LU R5, [R1+0xb4] ;  /* 0x0000b40001057983 */ /* 0x000ee20000300800 */
[----:B------:R-:W-:-:S02]  /*288b0*/  LOP3.LUT R24, R24, 0xf7ffffff, RZ, 0xc0, !PT ;  /* 0xf7ffffff18187812 */ /* 0x000fc400078ec0ff */
[----:B-1----:R-:W-:Y:S01]  /*288c0*/  ISETP.LT.AND P1, PT, R7, UR41, !P6 ;  /* 0x0000002907007c0c */ /* 0x002fe2000f721270 */
[----:B------:R-:W1:Y:S01]  /*288d0*/  LDCU UR41, c[0x0][0x39c] ;  /* 0x00007380ff2977ac */ /* 0x000e620008000800 */
[----:B------:R-:W3:Y:S02]  /*288e0*/  LDL.LU R7, [R1+0xb8] ;  /* 0x0000b80001077983 */ /* 0x000ee40000300800 */
[----:B------:R-:W-:-:S04]  /*288f0*/  @P0 LOP3.LUT R24, R24, 0x8000000, RZ, 0xfc, !PT ;  /* 0x0800000018180812 */ /* 0x000fc800078efcff */
[----:B------:R-:W-:-:S04]  /*28900*/  LOP3.LUT R24, R24, 0xfbffffff, RZ, 0xc0, !PT ;  /* 0xfbffffff18187812 */ /* 0x000fc800078ec0ff */
[----:B------:R-:W-:Y:S02]  /*28910*/  @P2 LOP3.LUT R24, R24, 0x4000000, RZ, 0xfc, !PT ;  /* 0x0400000018182812 */ /* 0x000fe400078efcff */
[----:B----4-:R-:W-:Y:S01]  /*28920*/  ISETP.LT.AND P0, PT, R27, UR5, !P6 ;  /* 0x000000051b007c0c */ /* 0x010fe2000f701270 */
[----:B------:R-:W4:Y:S01]  /*28930*/  LDCU UR5, c[0x0][0x39c] ;  /* 0x00007380ff0577ac */ /* 0x000f220008000800 */
[----:B------:R-:W-:Y:S01]  /*28940*/  LOP3.LUT R24, R24, 0xfdffffff, RZ, 0xc0, !PT ;  /* 0xfdffffff18187812 */ /* 0x000fe200078ec0ff */
[----:B------:R-:W3:Y:S03]  /*28950*/  LDL.LU R27, [R1+0xbc] ;  /* 0x0000bc00011b7983 */ /* 0x000ee60000300800 */
[----:B------:R-:W-:-:S04]  /*28960*/  @P1 LOP3.LUT R24, R24, 0x2000000, RZ, 0xfc, !PT ;  /* 0x0200000018181812 */ /* 0x000fc800078efcff */
[----:B------:R-:W-:-:S04]  /*28970*/  LOP3.LUT R24, R24, 0xfeffffff, RZ, 0xc0, !PT ;  /* 0xfeffffff18187812 */ /* 0x000fc800078ec0ff */
[----:B------:R-:W-:-:S04]  /*28980*/  @P0 LOP3.LUT R24, R24, 0x1000000, RZ, 0xfc, !PT ;  /* 0x0100000018180812 */ /* 0x000fc800078efcff */
[----:B------:R-:W-:Y:S02]  /*28990*/  LOP3.LUT R24, R24, 0xff7fffff, RZ, 0xc0, !PT ;  /* 0xff7fffff18187812 */ /* 0x000fe400078ec0ff */
[----:B--2---:R-:W-:Y:S01]  /*289a0*/  ISETP.LT.AND P0, PT, R8, UR77, !P6 ;  /* 0x0000004d08007c0c */ /* 0x004fe2000f701270 */
[----:B------:R-:W3:Y:S01]  /*289b0*/  LDCU UR77, c[0x0][0x39c] ;  /* 0x00007380ff4d77ac */ /* 0x000ee20008000800 */
[----:B------:R-:W2:Y:S01]  /*289c0*/  LDL.LU R8, [R1+0xc0] ;  /* 0x0000c00001087983 */ /* 0x000ea20000300800 */
[----:B0-----:R-:W-:Y:S01]  /*289d0*/  ISETP.LT.AND P2, PT, R9, UR40, !P6 ;  /* 0x0000002809007c0c */ /* 0x001fe2000f741270 */
[----:B------:R-:W0:Y:S02]  /*289e0*/  LDCU UR40, c[0x0][0x39c] ;  /* 0x00007380ff2877ac */ /* 0x000e240008000800 */
[----:B------:R-:W2:Y:S07]  /*289f0*/  LDL.LU R9, [R1+0xc4] ;  /* 0x0000c40001097983 */ /* 0x000eae0000300800 */
[----:B------:R-:W-:-:S02]  /*28a00*/  @P0 LOP3.LUT R24, R24, 0x800000, RZ, 0xfc, !PT ;  /* 0x0080000018180812 */ /* 0x000fc400078efcff */
[----:B-1----:R-:W-:Y:S01]  /*28a10*/  ISETP.LT.AND P1, PT, R4, UR41, !P6 ;  /* 0x0000002904007c0c */ /* 0x002fe2000f721270 */
[----:B------:R-:W1:Y:S01]  /*28a20*/  LDCU UR41, c[0x0][0x39c] ;  /* 0x00007380ff2977ac */ /* 0x000e620008000800 */
[----:B------:R-:W-:Y:S01]  /*28a30*/  LOP3.LUT R24, R24, 0xffbfffff, RZ, 0xc0, !PT ;  /* 0xffbfffff18187812 */ /* 0x000fe200078ec0ff */
[----:B------:R-:W2:Y:S03]  /*28a40*/  LDL.LU R4, [R1+0xc8] ;  /* 0x0000c80001047983 */ /* 0x000ea60000300800 */
[----:B------:R-:W-:-:S04]  /*28a50*/  @P2 LOP3.LUT R24, R24, 0x400000, RZ, 0xfc, !PT ;  /* 0x0040000018182812 */ /* 0x000fc800078efcff */
[----:B------:R-:W-:-:S04]  /*28a60*/  LOP3.LUT R24, R24, 0xffdfffff, RZ, 0xc0, !PT ;  /* 0xffdfffff18187812 */ /* 0x000fc800078ec0ff */
[----:B------:R-:W-:-:S04]  /*28a70*/  @P1 LOP3.LUT R24, R24, 0x200000, RZ, 0xfc, !PT ;  /* 0x0020000018181812 */ /* 0x000fc800078efcff */
[----:B------:R-:W-:Y:S02]  /*28a80*/  LOP3.LUT R24, R24, 0xffefffff, RZ, 0xc0, !PT ;  /* 0xffefffff18187812 */ /* 0x000fe400078ec0ff */
[----:B----4-:R-:W-:Y:S01]  /*28a90*/  ISETP.LT.AND P0, PT, R6, UR5, !P6 ;  /* 0x0000000506007c0c */ /* 0x010fe2000f701270 */
[----:B------:R-:W4:Y:S01]  /*28aa0*/  LDCU UR5, c[0x0][0x39c] ;  /* 0x00007380ff0577ac */ /* 0x000f220008000800 */
[----:B------:R-:W2:Y:S11]  /*28ab0*/  LDL.LU R6, [R1+0xcc] ;  /* 0x0000cc0001067983 */ /* 0x000eb60000300800 */
[----:B------:R-:W-:-:S02]  /*28ac0*/  @P0 LOP3.LUT R24, R24, 0x100000, RZ, 0xfc, !PT ;  /* 0x0010000018180812 */ /* 0x000fc400078efcff */
[----:B---3--:R-:W-:Y:S01]  /*28ad0*/  ISETP.LT.AND P0, PT, R13, UR77, !P6 ;  /* 0x0000004d0d007c0c */ /* 0x008fe2000f701270 */
[----:B------:R-:W2:Y:S01]  /*28ae0*/  LDCU UR77, c[0x0][0x39c] ;  /* 0x00007380ff4d77ac */ /* 0x000ea20008000800 */
[----:B------:R-:W3:Y:S01]  /*28af0*/  LDL.LU R13, [R1+0xd0] ;  /* 0x0000d000010d7983 */ /* 0x000ee20000300800 */
[----:B0-----:R-:W-:Y:S01]  /*28b00*/  ISETP.LT.AND P2, PT, R5, UR40, !P6 ;  /* 0x0000002805007c0c */ /* 0x001fe2000f741270 */
[----:B------:R-:W0:Y:S02]  /*28b10*/  LDCU UR40, c[0x0][0x39c] ;  /* 0x00007380ff2877ac */ /* 0x000e240008000800 */
[----:B------:R-:W3:Y:S01]  /*28b20*/  LDL.LU R5, [R1+0xd4] ;  /* 0x0000d40001057983 */ /* 0x000ee20000300800 */
[----:B------:R-:W-:Y:S02]  /*28b30*/  LOP3.LUT R24, R24, 0xfff7ffff, RZ, 0xc0, !PT ;  /* 0xfff7ffff18187812 */ /* 0x000fe400078ec0ff */
        /* <DEDUP_REMOVED lines=8> */
[----:B------:R-:W3:Y:S01]  /*28bc0*/  LDL.LU R27, [R1+0xdc] ;  /* 0x0000dc00011b7983 */ /* 0x000ee20000300800 */
[----:B------:R-:W-:-:S04]  /*28bd0*/  LOP3.LUT R24, R24, 0xfffdffff, RZ, 0xc0, !PT ;  /* 0xfffdffff18187812 */ /* 0x000fc800078ec0ff */
[----:B------:R-:W-:-:S04]  /*28be0*/  @P1 LOP3.LUT R24, R24, 0x20000, RZ, 0xfc, !PT ;  /* 0x0002000018181812 */ /* 0x000fc800078efcff */
[----:B------:R-:W-:-:S04]  /*28bf0*/  LOP3.LUT R24, R24, 0xfffeffff, RZ, 0xc0, !PT ;  /* 0xfffeffff18187812 */ /* 0x000fc800078ec0ff */
[----:B------:R-:W-:-:S04]  /*28c00*/  @P0 LOP3.LUT R24, R24, 0x10000, RZ, 0xfc, !PT ;  /* 0x0001000018180812 */ /* 0x000fc800078efcff */
[----:B------:R-:W-:Y:S02]  /*28c10*/  LOP3.LUT R24, R24, 0xffff7fff, RZ, 0xc0, !PT ;  /* 0xffff7fff18187812 */ /* 0x000fe400078ec0ff */
[----:B--2---:R-:W-:Y:S01]  /*28c20*/  ISETP.LT.AND P0, PT, R8, UR77, !P6 ;  /* 0x0000004d08007c0c */ /* 0x004fe2000f701270 */
[----:B------:R-:W2:Y:S01]  /*28c30*/  LDCU UR77, c[0x0][0x39c] ;  /* 0x00007380ff4d77ac */ /* 0x000ea20008000800 */
[----:B------:R-:W3:Y:S01]  /*28c40*/  LDL.LU R8, [R1+0xe0] ;  /* 0x0000e00001087983 */ /* 0x000ee20000300800 */
[----:B0-----:R-:W-:Y:S01]  /*28c50*/  ISETP.LT.AND P2, PT, R9, UR40, !P6 ;  /* 0x0000002809007c0c */ /* 0x001fe2000f741270 */
[----:B------:R-:W3:Y:S02]  /*28c60*/  LDCU UR40, c[0x0][0x39c] ;  /* 0x00007380ff2877ac */ /* 0x000ee40008000800 */
[----:B------:R-:W3:Y:S01]  /*28c70*/  LDL.LU R9, [R1+0xe4] ;  /* 0x0000e40001097983 */ /* 0x000ee20000300800 */
[----:B-1----:R-:W-:Y:S01]  /*28c80*/  ISETP.LT.AND P1, PT, R4, UR41, !P6 ;  /* 0x0000002904007c0c */ /* 0x002fe2000f721270 */
[----:B------:R-:W0:Y:S02]  /*28c90*/  LDCU UR41, c[0x0][0x39c] ;  /* 0x00007380ff2977ac */ /* 0x000e240008000800 */
[----:B------:R-:W3:Y:S03]  /*28ca0*/  LDL.LU R4, [R1+0xe8] ;  /* 0x0000e80001047983 */ /* 0x000ee60000300800 */
[----:B------:R-:W-:-:S04]  /*28cb0*/  @P0 LOP3.LUT R24, R24, 0x8000, RZ, 0xfc, !PT ;  /* 0x0000800018180812 */ /* 0x000fc800078efcff */
[----:B------:R-:W-:-:S04]  /*28cc0*/  LOP3.LUT R24, R24, 0xffffbfff, RZ, 0xc0, !PT ;  /* 0xffffbfff18187812 */ /* 0x000fc800078ec0ff */
[----:B------:R-:W-:Y:S02]  /*28cd0*/  @P2 LOP3.LUT R24, R24, 0x4000, RZ, 0xfc, !PT ;  /* 0x0000400018182812 */ /* 0x000fe400078efcff */
[----:B----4-:R-:W-:Y:S01]  /*28ce0*/  ISETP.LT.AND P0, PT, R6, UR5, !P6 ;  /* 0x0000000506007c0c */ /* 0x010fe2000f701270 */
[----:B------:R-:W1:Y:S01]  /*28cf0*/  LDCU UR5, c[0x0][0x39c] ;  /* 0x00007380ff0577ac */ /* 0x000e620008000800 */
[----:B------:R-:W4:Y:S01]  /*28d00*/  LDL.LU R6, [R1+0xec] ;  /* 0x0000ec0001067983 */ /* 0x000f220000300800 */
[----:B---3--:R-:W-:Y:S01]  /*28d10*/  ISETP.LT.AND P2, PT, R5, UR40, !P6 ;  /* 0x0000002805007c0c */ /* 0x008fe2000f741270 */
[----:B------:R-:W3:Y:S02]  /*28d20*/  LDCU UR40, c[0x0][0x39c] ;  /* 0x00007380ff2877ac */ /* 0x000ee40008000800 */
[----:B------:R-:W4:Y:S01]  /*28d30*/  LDL.LU R5, [R1+0xf0] ;  /* 0x0000f00001057983 */ /* 0x000f220000300800 */
[----:B------:R-:W-:-:S04]  /*28d40*/  LOP3.LUT R24, R24, 0xffffdfff, RZ, 0xc0, !PT ;  /* 0xffffdfff18187812 */ /* 0x000fc800078ec0ff */
[----:B------:R-:W-:-:S04]  /*28d50*/  @P1 LOP3.LUT R24, R24, 0x2000, RZ, 0xfc, !PT ;  /* 0x0000200018181812 */ /* 0x000fc800078efcff */
[----:B------:R-:W-:-:S04]  /*28d60*/  LOP3.LUT R24, R24, 0xffffefff, RZ, 0xc0, !PT ;  /* 0xffffefff18187812 */ /* 0x000fc800078ec0ff */
[----:B------:R-:W-:Y:S02]  /*28d70*/  @P0 LOP3.LUT R24, R24, 0x1000, RZ, 0xfc, !PT ;  /* 0x0000100018180812 */ /* 0x000fe400078efcff */
[----:B--2---:R-:W-:Y:S01]  /*28d80*/  ISETP.LT.AND P0, PT, R13, UR77, !P6 ;  /* 0x0000004d0d007c0c */ /* 0x004fe2000f701270 */
[----:B------:R-:W2:Y:S01]  /*28d90*/  LDCU UR77, c[0x0][0x39c] ;  /* 0x00007380ff4d77ac */ /* 0x000ea20008000800 */
[----:B------:R-:W-:Y:S02]  /*28da0*/  LOP3.LUT R24, R24, 0xfffff7ff, RZ, 0xc0, !PT ;  /* 0xfffff7ff18187812 */ /* 0x000fe400078ec0ff */
[----:B0-----:R-:W-:Y:S01]  /*28db0*/  ISETP.LT.AND P1, PT, R7, UR41, !P6 ;  /* 0x0000002907007c0c */ /* 0x001fe2000f721270 */
[----:B------:R-:W0:Y:S01]  /*28dc0*/  LDCU UR41, c[0x0][0x39c] ;  /* 0x00007380ff2977ac */ /* 0x000e220008000800 */
[----:B------:R-:W4:Y:S07]  /*28dd0*/  LDL.LU R7, [R1+0xf4] ;  /* 0x0000f40001077983 */ /* 0x000f2e0000300800 */
[----:B------:R-:W-:-:S04]  /*28de0*/  @P0 LOP3.LUT R24, R24, 0x800, RZ, 0xfc, !PT ;  /* 0x0000080018180812 */ /* 0x000fc800078efcff */
[----:B------:R-:W-:-:S04]  /*28df0*/  LOP3.LUT R24, R24, 0xfffffbff, RZ, 0xc0, !PT ;  /* 0xfffffbff18187812 */ /* 0x000fc800078ec0ff */
[----:B------:R-:W-:Y:S02]  /*28e00*/  @P2 LOP3.LUT R24, R24, 0x400, RZ, 0xfc, !PT ;  /* 0x0000040018182812 */ /* 0x000fe400078efcff */
[----:B-1----:R-:W-:Y:S01]  /*28e10*/  ISETP.LT.AND P0, PT, R27, UR5, !P6 ;  /* 0x000000051b007c0c */ /* 0x002fe2000f701270 */
[----:B------:R-:W4:Y:S01]  /*28e20*/  LDCU UR5, c[0x0][0x39c] ;  /* 0x00007380ff0577ac */ /* 0x000f220008000800 */
[----:B------:R-:W-:Y:S01]  /*28e30*/  LOP3.LUT R24, R24, 0xfffffdff, RZ, 0xc0, !PT ;  /* 0xfffffdff18187812 */ /* 0x000fe200078ec0ff */
[----:B------:R-:W4:Y:S03]  /*28e40*/  LDL.LU R27, [R1+0xf8] ;  /* 0x0000f800011b7983 */ /* 0x000f260000300800 */
[----:B------:R-:W-:-:S04]  /*28e50*/  @P1 LOP3.LUT R24, R24, 0x200, RZ, 0xfc, !PT ;  /* 0x0000020018181812 */ /* 0x000fc800078efcff */
[----:B------:R-:W-:-:S04]  /*28e60*/  LOP3.LUT R24, R24, 0xfffffeff, RZ, 0xc0, !PT ;  /* 0xfffffeff18187812 */ /* 0x000fc800078ec0ff */
[----:B------:R-:W-:-:S04]  /*28e70*/  @P0 LOP3.LUT R24, R24, 0x100, RZ, 0xfc, !PT ;  /* 0x0000010018180812 */ /* 0x000fc800078efcff */
[----:B------:R-:W-:Y:S02]  /*28e80*/  LOP3.LUT R24, R24, 0xffffff7f, RZ, 0xc0, !PT ;  /* 0xffffff7f18187812 */ /* 0x000fe400078ec0ff */
[----:B--2---:R-:W-:Y:S01]  /*28e90*/  ISETP.LT.AND P0, PT, R8, UR77, !P6 ;  /* 0x0000004d08007c0c */ /* 0x004fe2000f701270 */
[----:B------:R-:W1:Y:S01]  /*28ea0*/  LDCU UR77, c[0x0][0x39c] ;  /* 0x00007380ff4d77ac */ /* 0x000e620008000800 */
[----:B------:R-:W2:Y:S01]  /*28eb0*/  LDL.LU R8, [R1+0x100] ;  /* 0x0001000001087983 */ /* 0x000ea20000300800 */
[----:B---3--:R-:W-:Y:S01]  /*28ec0*/  ISETP.LT.AND P2, PT, R9, UR40, !P6 ;  /* 0x0000002809007c0c */ /* 0x008fe2000f741270 */
[----:B------:R-:W3:Y:S02]  /*28ed0*/  LDCU UR40, c[0x0][0x39c] ;  /* 0x00007380ff2877ac */ /* 0x000ee40008000800 */
[----:B------:R-:W2:Y:S07]  /*28ee0*/  LDL.LU R9, [R1+0x104] ;  /* 0x0001040001097983 */ /* 0x000eae0000300800 */
[----:B------:R-:W-:-:S04]  /*28ef0*/  @P0 LOP3.LUT R24, R24, 0x80, RZ, 0xfc, !PT ;  /* 0x0000008018180812 */ /* 0x000fc800078efcff */
[----:B------:R-:W-:Y:S02]  /*28f00*/  LOP3.LUT R24, R24, 0xffffffbf, RZ, 0xc0, !PT ;  /* 0xffffffbf18187812 */ /* 0x000fe400078ec0ff */
[----:B0-----:R-:W-:Y:S01]  /*28f10*/  ISETP.LT.AND P1, PT, R4, UR41, !P6 ;  /* 0x0000002904007c0c */ /* 0x001fe2000f721270 */
[----:B------:R-:W0:Y:S01]  /*28f20*/  LDCU UR41, c[0x0][0x39c] ;  /* 0x00007380ff2977ac */ /* 0x000e220008000800 */
[----:B------:R-:W-:Y:S01]  /*28f30*/  @P2 LOP3.LUT R24, R24, 0x40, RZ, 0xfc, !PT ;  /* 0x0000004018182812 */ /* 0x000fe200078efcff */
[----:B------:R-:W2:Y:S03]  /*28f40*/  LDL.LU R4, [R1+0x108] ;  /* 0x0001080001047983 */ /* 0x000ea60000300800 */
[----:B------:R-:W-:-:S07]  /*28f50*/  LOP3.LUT R24, R24, 0xffffffdf, RZ, 0xc0, !PT ;  /* 0xffffffdf18187812 */ /* 0x000fce00078ec0ff */
[----:B------:R-:W-:-:S04]  /*28f60*/  @P1 LOP3.LUT R24, R24, 0x20, RZ, 0xfc, !PT ;  /* 0x0000002018181812 */ /* 0x000fc800078efcff */
[----:B------:R-:W-:Y:S02]  /*28f70*/  LOP3.LUT R24, R24, 0xffffffef, RZ, 0xc0, !PT ;  /* 0xffffffef18187812 */ /* 0x000fe400078ec0ff */
[----:B----4-:R-:W-:Y:S01]  /*28f80*/  ISETP.LT.AND P0, PT, R6, UR5, !P6 ;  /* 0x0000000506007c0c */ /* 0x010fe2000f701270 */
[----:B------:R-:W4:Y:S01]  /*28f90*/  LDCU UR5, c[0x0][0x39c] ;  /* 0x00007380ff0577ac */ /* 0x000f220008000800 */
[----:B------:R-:W2:Y:S11]  /*28fa0*/  LDL.LU R6, [R1+0x10c] ;  /* 0x00010c0001067983 */ /* 0x000eb60000300800 */
[----:B------:R-:W-:-:S02]  /*28fb0*/  @P0 LOP3.LUT R24, R24, 0x10, RZ, 0xfc, !PT ;  /* 0x0000001018180812 */ /* 0x000fc400078efcff */
[----:B-1----:R-:W-:Y:S01]  /*28fc0*/  ISETP.LT.AND P0, PT, R5, UR77, !P6 ;  /* 0x0000004d05007c0c */ /* 0x002fe2000f701270 */
[----:B------:R-:W2:Y:S01]  /*28fd0*/  LDCU UR77, c[0x0][0x39c] ;  /* 0x00007380ff4d77ac */ /* 0x000ea20008000800 */
[----:B------:R-:W-:-:S11]  /*28fe0*/  LOP3.LUT R24, R24, 0xfffffff7, RZ, 0xc0, !PT ;  /* 0xfffffff718187812 */ /* 0x000fd600078ec0ff */
[----:B------:R-:W-:Y:S02]  /*28ff0*/  @P0 LOP3.LUT R24, R24, 0x8, RZ, 0xfc, !PT ;  /* 0x0000000818180812 */ /* 0x000fe400078efcff */
[----:B----4-:R-:W-:Y:S01]  /*29000*/  ISETP.LT.AND P0, PT, R23, UR5, !P6 ;  /* 0x0000000517007c0c */ /* 0x010fe2000f701270 */
[----:B------:R-:W1:Y:S01]  /*29010*/  LDCU UR5, c[0x0][0x39c] ;  /* 0x00007380ff0577ac */ /* 0x000e620008000800 */
[----:B------:R-:W4:Y:S04]  /*29020*/  LDL.LU R23, [R1+0x1364] ;  /* 0x0013640001177983 */ /* 0x000f280000300800 */
[----:B------:R-:W4:Y:S04]  /*29030*/  LDL.LU R13, [R1+0x110] ;  /* 0x00011000010d7983 */ /* 0x000f280000300800 */
[----:B------:R-:W4:Y:S01]  /*29040*/  LDL.LU R5, [R1+0x114] ;  /* 0x0001140001057983 */ /* 0x000f220000300800 */
[----:B---3--:R-:W-:Y:S01]  /*29050*/  ISETP.LT.AND P2, PT, R7, UR40, !P6 ;  /* 0x0000002807007c0c */ /* 0x008fe2000f741270 */
[----:B------:R-:W3:Y:S01]  /*29060*/  LDCU UR40, c[0x0][0x39c] ;  /* 0x00007380ff2877ac */ /* 0x000ee20008000800 */
[----:B------:R-:W-:Y:S01]  /*29070*/  LOP3.LUT R24, R24, 0xfffffffb, RZ, 0xc0, !PT ;  /* 0xfffffffb18187812 */ /* 0x000fe200078ec0ff */
[----:B------:R-:W4:Y:S01]  /*29080*/  LDL.LU R7, [R1+0x118] ;  /* 0x0001180001077983 */ /* 0x000f220000300800 */
[----:B0-----:R-:W-:Y:S01]  /*29090*/  ISETP.LT.AND P1, PT, R27, UR41, !P6 ;  /* 0x000000291b007c0c */ /* 0x001fe2000f721270 */
[----:B------:R-:W0:Y:S08]  /*290a0*/  LDCU UR41, c[0x0][0x39c] ;  /* 0x00007380ff2977ac */ /* 0x000e300008000800 */
        /* <DEDUP_REMOVED lines=9> */
[----:B------:R-:W2:Y:S01]  /*29140*/  LDL.LU R8, [R1+0x120] ;  /* 0x0001200001087983 */ /* 0x000ea20000300800 */
[----:B---3--:R-:W-:Y:S01]  /*29150*/  ISETP.LT.AND P2, PT, R9, UR40, !P6 ;  /* 0x0000002809007c0c */ /* 0x008fe2000f741270 */
[----:B------:R-:W3:Y:S02]  /*29160*/  LDCU UR40, c[0x0][0x39c] ;  /* 0x00007380ff2877ac */ /* 0x000ee40008000800 */
[----:B------:R-:W2:Y:S01]  /*29170*/  LDL.LU R9, [R1+0x124] ;  /* 0x0001240001097983 */ /* 0x000ea20000300800 */
[----:B0-----:R-:W-:Y:S01]  /*29180*/  ISETP.LT.AND P1, PT, R4, UR41, !P6 ;  /* 0x0000002904007c0c */ /* 0x001fe2000f721270 */
[----:B------:R-:W0:Y:S02]  /*29190*/  LDCU UR41, c[0x0][0x39c] ;  /* 0x00007380ff2977ac */ /* 0x000e240008000800 */
[----:B------:R-:W2:Y:S01]  /*291a0*/  LDL.LU R4, [R1+0x128] ;  /* 0x0001280001047983 */ /* 0x000ea20000300800 */
[----:B----4-:R-:W-:-:S04]  /*291b0*/  LOP3.LUT R23, R23, 0x7fffffff, RZ, 0xc0, !PT ;  /* 0x7fffffff17177812 */ /* 0x010fc800078ec0ff */
[----:B------:R-:W-:-:S04]  /*291c0*/  @P0 LOP3.LUT R23, R23, 0x80000000, RZ, 0xfc, !PT ;  /* 0x8000000017170812 */ /* 0x000fc800078efcff */
[----:B------:R-:W-:-:S04]  /*291d0*/  LOP3.LUT R23, R23, 0xbfffffff, RZ, 0xc0, !PT ;  /* 0xbfffffff17177812 */ /* 0x000fc800078ec0ff */
[----:B------:R-:W-:Y:S02]  /*291e0*/  @P2 LOP3.LUT R23, R23, 0x40000000, RZ, 0xfc, !PT ;  /* 0x4000000017172812 */ /* 0x000fe400078efcff */
[----:B-1----:R-:W-:Y:S01]  /*291f0*/  ISETP.LT.AND P0, PT, R6, UR5, !P6 ;  /* 0x0000000506007c0c */ /* 0x002fe2000f701270 */
[----:B------:R-:W1:Y:S01]  /*29200*/  LDCU UR5, c[0x0][0x39c] ;  /* 0x00007380ff0577ac */ /* 0x000e620008000800 */
[----:B------:R-:W4:Y:S01]  /*29210*/  LDL.LU R6, [R1+0x12c] ;  /* 0x00012c0001067983 */ /* 0x000f220000300800 */
[----:B------:R-:W-:-:S04]  /*29220*/  LOP3.LUT R23, R23, 0xdfffffff, RZ, 0xc0, !PT ;  /* 0xdfffffff17177812 */ /* 0x000fc800078ec0ff */
[----:B------:R-:W-:-:S04]  /*29230*/  @P1 LOP3.LUT R23, R23, 0x20000000, RZ, 0xfc, !PT ;  /* 0x2000000017171812 */ /* 0x000fc800078efcff */
[----:B------:R-:W-:Y:S02]  /*29240*/  LOP3.LUT R23, R23, 0xefffffff, RZ, 0xc0, !PT ;  /* 0xefffffff17177812 */ /* 0x000fe400078ec0ff */
[----:B---3--:R-:W-:Y:S01]  /*29250*/  ISETP.LT.AND P2, PT, R5, UR40, !P6 ;  /* 0x0000002805007c0c */ /* 0x008fe2000f741270 */
[----:B------:R-:W3:Y:S01]  /*29260*/  LDCU UR40, c[0x0][0x39c] ;  /* 0x00007380ff2877ac */ /* 0x000ee20008000800 */
[----:B------:R-:W-:Y:S02]  /*29270*/  @P0 LOP3.LUT R23, R23, 0x10000000, RZ, 0xfc, !PT ;  /* 0x1000000017170812 */ /* 0x000fe400078efcff */
[----:B--2---:R-:W-:Y:S01]  /*29280*/  ISETP.LT.AND P0, PT, R13, UR77, !P6 ;  /* 0x0000004d0d007c0c */ /* 0x004fe2000f701270 */
[----:B------:R-:W2:Y:S01]  /*29290*/  LDCU UR77, c[0x0][0x39c] ;  /* 0x00007380ff4d77ac */ /* 0x000ea20008000800 */
[----:B------:R-:W4:Y:S04]  /*292a0*/  LDL.LU R13, [R1+0x130] ;  /* 0x00013000010d7983 */ /* 0x000f280000300800 */
[----:B------:R-:W4:Y:S01]  /*292b0*/  LDL.LU R5, [R1+0x134] ;  /* 0x0001340001057983 */ /* 0x000f220000300800 */
[----:B------:R-:W-:-:S02]  /*292c0*/  LOP3.LUT R23, R23, 0xf7ffffff, RZ, 0xc0, !PT ;  /* 0xf7ffffff17177812 */ /* 0x000fc400078ec0ff */
[----:B0-----:R-:W-:Y:S01]  /*292d0*/  ISETP.LT.AND P1, PT, R7, UR41, !P6 ;  /* 0x0000002907007c0c */ /* 0x001fe2000f721270 */
[----:B------:R-:W0:Y:S01]  /*292e0*/  LDCU UR41, c[0x0][0x39c] ;  /* 0x00007380ff2977ac */ /* 0x000e220008000800 */
[----:B------:R-:W4:Y:S02]  /*292f0*/  LDL.LU R7, [R1+0x138] ;  /* 0x0001380001077983 */ /* 0x000f240000300800 */
        /* <DEDUP_REMOVED lines=21> */
[----:B------:R-:W2:Y:S01]  /*29450*/  LDL.LU R4, [R1+0x148] ;  /* 0x0001480001047983 */ /* 0x000ea20000300800 */
[----:B------:R-:W-:-:S04]  /*29460*/  @P2 LOP3.LUT R23, R23, 0x400000, RZ, 0xfc, !PT ;  /* 0x0040000017172812 */ /* 0x000fc800078efcff */
[----:B------:R-:W-:-:S06]  /*29470*/  LOP3.LUT R23, R23, 0xffdfffff, RZ, 0xc0, !PT ;  /* 0xffdfffff17177812 */ /* 0x000fcc00078ec0ff */
        /* <DEDUP_REMOVED lines=8> */
[----:B------:R-:W2:Y:S01]  /*29500*/  LDL.LU R13, [R1+0x150] ;  /* 0x00015000010d7983 */ /* 0x000ea20000300800 */
[----:B---3--:R-:W-:Y:S01]  /*29510*/  ISETP.LT.AND P2, PT, R5, UR40, !P6 ;  /* 0x0000002805007c0c */ /* 0x008fe2000f741270 */
[----:B------:R-:W1:Y:S02]  /*29520*/  LDCU UR40, c[0x0][0x39c] ;  /* 0x00007380ff2877ac */ /* 0x000e640008000800 */
[----:B------:R-:W3:Y:S01]  /*29530*/  LDL.LU R5, [R1+0x154] ;  /* 0x0001540001057983 */ /* 0x000ee20000300800 */
[----:B------:R-:W-:Y:S02]  /*29540*/  LOP3.LUT R23, R23, 0xfff7ffff, RZ, 0xc0, !PT ;  /* 0xfff7ffff17177812 */ /* 0x000fe400078ec0ff */
[----:B0-----:R-:W-:Y:S01]  /*29550*/  ISETP.LT.AND P1, PT, R7, UR41, !P6 ;  /* 0x0000002907007c0c */ /* 0x001fe2000f721270 */
[----:B------:R-:W0:Y:S01]  /*29560*/  LDCU UR41, c[0x0][0x39c] ;  /* 0x00007380ff2977ac */ /* 0x000e220008000800 */
        /* <DEDUP_REMOVED lines=15> */
[----:B-1----:R-:W-:Y:S01]  /*29660*/  ISETP.LT.AND P2, PT, R9, UR40, !P6 ;  /* 0x0000002809007c0c */ /* 0x002fe2000f741270 */
[----:B------:R-:W3:Y:S02]  /*29670*/  LDCU UR40, c[0x0][0x39c] ;  /* 0x00007380ff2877ac */ /* 0x000ee40008000800 */
[----:B------:R-:W3:Y:S07]  /*29680*/  LDL.LU R9, [R1+0x164] ;  /* 0x0001640001097983 */ /* 0x000eee0000300800 */
[----:B------:R-:W-:-:S02]  /*29690*/  @P0 LOP3.LUT R23, R23, 0x8000, RZ, 0xfc, !PT ;  /* 0x0000800017170812 */ /* 0x000fc400078efcff */
[----:B0-----:R-:W-:Y:S01]  /*296a0*/  ISETP.LT.AND P1, PT, R4, UR41, !P6 ;  /* 0x0000002904007c0c */ /* 0x001fe2000f721270 */
[----:B------:R-:W0:Y:S01]  /*296b0*/  LDCU UR41, c[0x0][0x39c] ;  /* 0x00007380ff2977ac */ /* 0x000e220008000800 */
[----:B------:R-:W3:Y:S01]  /*296c0*/  LDL.LU R4, [R1+0x168] ;  /* 0x0001680001047983 */ /* 0x000ee20000300800 */
        /* <DEDUP_REMOVED lines=68> */
[----:B------:R-:W-:Y:S02]  /*29b10*/  @P0 LOP3.LUT R23, R23, 0x1, RZ, 0xfc, !PT ;  /* 0x0000000117170812 */ /* 0x000fe400078efcff */
[----:B--2---:R-:W-:Y:S01]  /*29b20*/  ISETP.LT.AND P0, PT, R8, UR77, !P6 ;  /* 0x0000004d08007c0c */ /* 0x004fe2000f701270 */
[----:B------:R-:W2:Y:S01]  /*29b30*/  LDCU UR77, c[0x0][0x39c] ;  /* 0x00007380ff4d77ac */ /* 0x000ea20008000800 */
        /* <DEDUP_REMOVED lines=274> */
[----:B------:R-:W-:Y:S01]  /*2ac60*/  @P1 LOP3.LUT R21, R21, 0x200, RZ, 0xfc, !PT ;  /* 0x0000020015151812 */ /* 0x000fe200078efcff */
[----:B------:R-:W4:Y:S03]  /*2ac70*/  LDL.LU R13, [R1+0x280] ;  /* 0x00028000010d7983 */ /* 0x000f260000300800 */
[----:B------:R-:W-:-:S04]  /*2ac80*/  LOP3.LUT R21, R21, 0xfffffeff, RZ, 0xc0, !PT ;  /* 0xfffffeff15157812 */ /* 0x000fc800078ec0ff */
[----:B------:R-:W-:Y:S02]  /*2ac90*/  @P0 LOP3.LUT R21, R21, 0x100, RZ, 0xfc, !PT ;  /* 0x0000010015150812 */ /* 0x000fe400078efcff */
[----:B--2---:R-:W-:Y:S01]  /*2aca0*/  ISETP.LT.AND P0, PT, R8, UR77, !P6 ;  /* 0x0000004d08007c0c */ /* 0x004fe2000f701270 */
[----:B------:R-:W1:Y:S01]  /*2acb0*/  LDCU UR77, c[0x0][0x39c] ;  /* 0x00007380ff4d77ac */ /* 0x000e620008000800 */
[----:B------:R-:W-:Y:S01]  /*2acc0*/  LOP3.LUT R21, R21, 0xffffff7f, RZ, 0xc0, !PT ;  /* 0xffffff7f15157812 */ /* 0x000fe200078ec0ff */
[----:B------:R-:W2:Y:S01]  /*2acd0*/  LDL.LU R8, [R1+0x284] ;  /* 0x0002840001087983 */ /* 0x000ea20000300800 */
[----:B---3--:R-:W-:Y:S01]  /*2ace0*/  ISETP.LT.AND P2, PT, R9, UR40, !P6 ;  /* 0x0000002809007c0c */ /* 0x008fe2000f741270 */
[----:B------:R-:W3:Y:S02]  /*2acf0*/  LDCU UR40, c[0x0][0x39c] ;  /* 0x00007380ff2877ac */ /* 0x000ee40008000800 */
[----:B------:R-:W2:Y:S06]  /*2ad00*/  LDL.LU R9, [R1+0x288] ;  /* 0x0002880001097983 */ /* 0x000eac0000300800 */
[----:B------:R-:W-:-:S04]  /*2ad10*/  @P0 LOP3.LUT R21, R21, 0x80, RZ, 0xfc, !PT ;  /* 0x0000008015150812 */ /* 0x000fc800078efcff */
[----:B------:R-:W-:Y:S02]  /*2ad20*/  LOP3.LUT R21, R21, 0xffffffbf, RZ, 0xc0, !PT ;  /* 0xffffffbf15157812 */ /* 0x000fe400078ec0ff */
[----:B0-----:R-:W-:Y:S01]  /*2ad30*/  ISETP.LT.AND P1, PT, R4, UR41, !P6 ;  /* 0x0000002904007c0c */ /* 0x001fe2000f721270 */
[----:B------:R-:W0:Y:S01]  /*2ad40*/  LDCU UR41, c[0x0][0x39c] ;  /* 0x00007380ff2977ac */ /* 0x000e220008000800 */
[----:B------:R-:W-:-:S04]  /*2ad50*/  @P2 LOP3.LUT R21, R21, 0x40, RZ, 0xfc, !PT ;  /* 0x0000004015152812 */ /* 0x000fc800078efcff */
        /* <DEDUP_REMOVED lines=8> */
[----:B------:R-:W1:Y:S01]  /*2ade0*/  LDCU UR77, c[0x0][0x39c] ;  /* 0x00007380ff4d77ac */ /* 0x000e620008000800 */
[----:B------:R-:W-:-:S11]  /*2adf0*/  LOP3.LUT R21, R21, 0xfffffff7, RZ, 0xc0, !PT ;  /* 0xfffffff715157812 */ /* 0x000fd600078ec0ff */
[----:B------:R-:W-:Y:S02]  /*2ae00*/  @P0 LOP3.LUT R21, R21, 0x8, RZ, 0xfc, !PT ;  /* 0x0000000815150812 */ /* 0x000fe400078efcff */
[----:B----4-:R-:W-:Y:S01]  /*2ae10*/  ISETP.LT.AND P0, PT, R20, UR5, !P6 ;  /* 0x0000000514007c0c */ /* 0x010fe2000f701270 */
[----:B------:R-:W4:Y:S01]  /*2ae20*/  LDCU UR5, c[0x0][0x39c] ;  /* 0x00007380ff0577ac */ /* 0x000f220008000800 */
[----:B------:R-:W4:Y:S04]  /*2ae30*/  LDL.LU R20, [R1+0x1358] ;  /* 0x0013580001147983 */ /* 0x000f280000300800 */
[----:B------:R-:W4:Y:S01]  /*2ae40*/  LDL.LU R4, [R1+0x290] ;  /* 0x0002900001047983 */ /* 0x000f220000300800 */
[----:B---3--:R-:W-:Y:S01]  /*2ae50*/  ISETP.LT.AND P2, PT, R7, UR40, !P6 ;  /* 0x0000002807007c0c */ /* 0x008fe2000f741270 */
[----:B------:R-:W2:Y:S02]  /*2ae60*/  LDCU UR40, c[0x0][0x39c] ;  /* 0x00007380ff2877ac */ /* 0x000ea40008000800 */
[----:B------:R-:W3:Y:S04]  /*2ae70*/  LDL.LU R5, [R1+0x294] ;  /* 0x0002940001057983 */ /* 0x000ee80000300800 */
[----:B------:R-:W3:Y:S01]  /*2ae80*/  LDL.LU R7, [R1+0x298] ;  /* 0x0002980001077983 */ /* 0x000ee20000300800 */
[----:B------:R-:W-:-:S05]  /*2ae90*/  LOP3.LUT R21, R21, 0xfffffffb, RZ, 0xc0, !PT ;  /* 0xfffffffb15157812 */ /* 0x000fca00078ec0ff */
[----:B------:R-:W-:Y:S02]  /*2aea0*/  @P2 LOP3.LUT R21, R21, 0x4, RZ, 0xfc, !PT ;  /* 0x0000000415152812 */ /* 0x000fe400078efcff */
[----:B0-----:R-:W-:Y:S01]  /*2aeb0*/  ISETP.LT.AND P1, PT, R27, UR41, !P6 ;  /* 0x000000291b007c0c */ /* 0x001fe2000f721270 */
[----:B------:R-:W0:Y:S01]  /*2aec0*/  LDCU UR41, c[0x0][0x39c] ;  /* 0x00007380ff2977ac */ /* 0x000e220008000800 */
[----:B------:R-:W3:Y:S01]  /*2aed0*/  LDL.LU R27, [R1+0x29c] ;  /* 0x00029c00011b7983 */ /* 0x000ee20000300800 */
[----:B------:R-:W-:-:S10]  /*2aee0*/  LOP3.LUT R21, R21, 0xfffffffd, RZ, 0xc0, !PT ;  /* 0xfffffffd15157812 */ /* 0x000fd400078ec0ff */
[----:B------:R-:W-:-:S04]  /*2aef0*/  @P1 LOP3.LUT R21, R21, 0x2, RZ, 0xfc, !PT ;  /* 0x0000000215151812 */ /* 0x000fc800078efcff */
[----:B------:R-:W-:-:S04]  /*2af00*/  LOP3.LUT R21, R21, 0xfffffffe, RZ, 0xc0, !PT ;  /* 0xfffffffe15157812 */ /* 0x000fc800078ec0ff */
[----:B------:R-:W-:Y:S02]  /*2af10*/  @P0 LOP3.LUT R21, R21, 0x1, RZ, 0xfc, !PT ;  /* 0x0000000115150812 */ /* 0x000fe400078efcff */
[----:B-1----:R-:W-:Y:S01]  /*2af20*/  ISETP.LT.AND P0, PT, R13, UR77, !P6 ;  /* 0x0000004d0d007c0c */ /* 0x002fe2000f701270 */
[----:B------:R-:W1:Y:S01]  /*2af30*/  LDCU UR77, c[0x0][0x39c] ;  /* 0x00007380ff4d77ac */ /* 0x000e620008000800 */
[----:B------:R-:W3:Y:S01]  /*2af40*/  LDL.LU R13, [R1+0x2a0] ;  /* 0x0002a000010d7983 */ /* 0x000ee20000300800 */
[----:B--2---:R-:W-:Y:S02]  /*2af50*/  ISETP.LT.AND P2, PT, R8, UR40, !P6 ;  /* 0x0000002808007c0c */ /* 0x004fe4000f741270 */
[----:B0-----:R-:W-:Y:S01]  /*2af60*/  ISETP.LT.AND P1, PT, R9, UR41, !P6 ;  /* 0x0000002909007c0c */ /* 0x001fe2000f721270 */
[----:B------:R-:W2:Y:S01]  /*2af70*/  LDL.LU R8, [R1+0x2a4] ;  /* 0x0002a40001087983 */ /* 0x000ea20000300800 */
[----:B------:R-:W3:Y:S03]  /*2af80*/  LDCU UR40, c[0x0][0x39c] ;  /* 0x00007380ff2877ac */ /* 0x000ee60008000800 */
[----:B------:R-:W2:Y:S01]  /*2af90*/  LDL.LU R9, [R1+0x2a8] ;  /* 0x0002a80001097983 */ /* 0x000ea20000300800 */
[----:B------:R-:W0:Y:S01]  /*2afa0*/  LDCU UR41, c[0x0][0x39c] ;  /* 0x00007380ff2977ac */ /* 0x000e220008000800 */
[----:B----4-:R-:W-:-:S04]  /*2afb0*/  LOP3.LUT R20, R20, 0x7fffffff, RZ, 0xc0, !PT ;  /* 0x7fffffff14147812 */ /* 0x010fc800078ec0ff */
[----:B------:R-:W-:Y:S02]  /*2afc0*/  @P0 LOP3.LUT R20, R20, 0x80000000, RZ, 0xfc, !PT ;  /* 0x8000000014140812 */ /* 0x000fe400078efcff */
[----:B------:R-:W-:Y:S01]  /*2afd0*/  ISETP.LT.AND P0, PT, R6, UR5, !P6 ;  /* 0x0000000506007c0c */ /* 0x000fe2000f701270 */
[----:B------:R-:W4:Y:S01]  /*2afe0*/  LDCU UR5, c[0x0][0x39c] ;  /* 0x00007380ff0577ac */ /* 0x000f220008000800 */
[----:B------:R-:W2:Y:S01]  /*2aff0*/  LDL.LU R6, [R1+0x2ac] ;  /* 0x0002ac0001067983 */ /* 0x000ea20000300800 */
[----:B------:R-:W-:-:S04]  /*2b000*/  LOP3.LUT R20, R20, 0xbfffffff, RZ, 0xc0, !PT ;  /* 0xbfffffff14147812 */ /* 0x000fc800078ec0ff */
[----:B------:R-:W-:-:S04]  /*2b010*/  @P2 LOP3.LUT R20, R20, 0x40000000, RZ, 0xfc, !PT ;  /* 0x4000000014142812 */ /* 0x000fc800078efcff */
[----:B------:R-:W-:-:S04]  /*2b020*/  LOP3.LUT R20, R20, 0xdfffffff, RZ, 0xc0, !PT ;  /* 0xdfffffff14147812 */ /* 0x000fc800078ec0ff */
[----:B------:R-:W-:-:S04]  /*2b030*/  @P1 LOP3.LUT R20, R20, 0x20000000, RZ, 0xfc, !PT ;  /* 0x2000000014141812 */ /* 0x000fc800078efcff */
[----:B------:R-:W-:-:S04]  /*2b040*/  LOP3.LUT R20, R20, 0xefffffff, RZ, 0xc0, !PT ;  /* 0xefffffff14147812 */ /* 0x000fc800078ec0ff */
[----:B------:R-:W-:Y:S02]  /*2b050*/  @P0 LOP3.LUT R20, R20, 0x10000000, RZ, 0xfc, !PT ;  /* 0x1000000014140812 */ /* 0x000fe400078efcff */
[----:B-1----:R-:W-:Y:S01]  /*2b060*/  ISETP.LT.AND P0, PT, R4, UR77, !P6 ;  /* 0x0000004d04007c0c */ /* 0x002fe2000f701270 */
[----:B------:R-:W1:Y:S01]  /*2b070*/  LDCU UR77, c[0x0][0x39c] ;  /* 0x00007380ff4d77ac */ /* 0x000e620008000800 */
[----:B---3--:R-:W-:Y:S02]  /*2b080*/  ISETP.LT.AND P2, PT, R5, UR40, !P6 ;  /* 0x0000002805007c0c */ /* 0x008fe4000f741270 */
[----:B------:R-:W-:Y:S01]  /*2b090*/  LOP3.LUT R20, R20, 0xf7ffffff, RZ, 0xc0, !PT ;  /* 0xf7ffffff14147812 */ /* 0x000fe200078ec0ff */
[----:B------:R-:W3:Y:S01]  /*2b0a0*/  LDCU UR40, c[0x0][0x39c] ;  /* 0x00007380ff2877ac */ /* 0x000ee20008000800 */
[----:B0-----:R-:W-:Y:S02]  /*2b0b0*/  ISETP.LT.AND P1, PT, R7, UR41, !P6 ;  /* 0x0000002907007c0c */ /* 0x001fe4000f721270 */
[----:B------:R-:W3:Y:S01]  /*2b0c0*/  LDL.LU R7, [R1+0x2b0] ;  /* 0x0002b00001077983 */ /* 0x000ee20000300800 */
[----:B------:R-:W0:Y:S03]  /*2b0d0*/  LDCU UR41, c[0x0][0x39c] ;  /* 0x00007380ff2977ac */ /* 0x000e260008000800 */
[----:B------:R-:W3:Y:S01]  /*2b0e0*/  LDL.LU R4, [R1+0x2b4] ;  /* 0x0002b40001047983 */ /* 0x000ee20000300800 */
[----:B------:R-:W-:-:S03]  /*2b0f0*/  @P0 LOP3.LUT R20, R20, 0x8000000, RZ, 0xfc, !PT ;  /* 0x0800000014140812 */ /* 0x000fc600078efcff */
[----:B------:R-:W3:Y:S01]  /*2b100*/  LDL.LU R5, [R1+0x2b8] ;  /* 0x0002b80001057983 */ /* 0x000ee20000300800 */
[----:B------:R-:W-:-:S04]  /*2b110*/  LOP3.LUT R20, R20, 0xfbffffff, RZ, 0xc0, !PT ;  /* 0xfbffffff14147812 */ /* 0x000fc800078ec0ff */
[----:B------:R-:W-:Y:S02]  /*2b120*/  @P2 LOP3.LUT R20, R20, 0x4000000, RZ, 0xfc, !PT ;  /* 0x0400000014142812 */ /* 0x000fe400078efcff */
[----:B----4-:R-:W-:Y:S01]  /*2b130*/  ISETP.LT.AND P0, PT, R27, UR5, !P6 ;  /* 0x000000051b007c0c */ /* 0x010fe2000f701270 */
[----:B------:R-:W2:Y:S01]  /*2b140*/  LDCU UR5, c[0x0][0x39c] ;  /* 0x00007380ff0577ac */ /* 0x000ea20008000800 */
[----:B------:R-:W-:Y:S01]  /*2b150*/  LOP3.LUT R20, R20, 0xfdffffff, RZ, 0xc0, !PT ;  /* 0xfdffffff14147812 */ /* 0x000fe200078ec0ff */
[----:B------:R-:W4:Y:S03]  /*2b160*/  LDL.LU R27, [R1+0x2bc] ;  /* 0x0002bc00011b7983 */ /* 0x000f260000300800 */
[----:B------:R-:W-:-:S04]  /*2b170*/  @P1 LOP3.LUT R20, R20, 0x2000000, RZ, 0xfc, !PT ;  /* 0x0200000014141812 */ /* 0x000fc800078efcff */
[----:B------:R-:W-:-:S04]  /*2b180*/  LOP3.LUT R20, R20, 0xfeffffff, RZ, 0xc0, !PT ;  /* 0xfeffffff14147812 */ /* 0x000fc800078ec0ff */
[----:B------:R-:W-:Y:S02]  /*2b190*/  @P0 LOP3.LUT R20, R20, 0x1000000, RZ, 0xfc, !PT ;  /* 0x0100000014140812 */ /* 0x000fe400078efcff */
[----:B-1----:R-:W-:Y:S01]  /*2b1a0*/  ISETP.LT.AND P0, PT, R13, UR77, !P6 ;  /* 0x0000004d0d007c0c */ /* 0x002fe2000f701270 */
[----:B------:R-:W1:Y:S01]  /*2b1b0*/  LDCU UR77, c[0x0][0x39c] ;  /* 0x00007380ff4d77ac */ /* 0x000e620008000800 */
[----:B------:R-:W-:-:S11]  /*2b1c0*/  LOP3.LUT R20, R20, 0xff7fffff, RZ, 0xc0, !PT ;  /* 0xff7fffff14147812 */ /* 0x000fd600078ec0ff */
[----:B------:R-:W-:Y:S02]  /*2b1d0*/  @P0 LOP3.LUT R20, R20, 0x800000, RZ, 0xfc, !PT ;  /* 0x0080000014140812 */ /* 0x000fe400078efcff */
[----:B--2---:R-:W-:Y:S01]  /*2b1e0*/  ISETP.LT.AND P0, PT, R6, UR5, !P6 ;  /* 0x0000000506007c0c */ /* 0x004fe2000f701270 */
[----:B------:R-:W4:Y:S01]  /*2b1f0*/  LDCU UR5, c[0x0][0x39c] ;  /* 0x00007380ff0577ac */ /* 0x000f220008000800 */
[----:B------:R-:W2:Y:S01]  /*2b200*/  LDL.LU R6, [R1+0x2c0] ;  /* 0x0002c00001067983 */ /* 0x000ea20000300800 */
[----:B---3--:R-:W-:Y:S02]  /*2b210*/  ISETP.LT.AND P2, PT, R8, UR40, !P6 ;  /* 0x0000002808007c0c */ /* 0x008fe4000f741270 */
[----:B0-----:R-:W-:Y:S01]  /*2b220*/  ISETP.LT.AND P1, PT, R9, UR41, !P6 ;  /* 0x0000002909007c0c */ /* 0x001fe2000f721270 */
[----:B------:R-:W3:Y:S01]  /*2b230*/  LDL.LU R8, [R1+0x2c4] ;  /* 0x0002c40001087983 */ /* 0x000ee20000300800 */
[----:B------:R-:W-:Y:S01]  /*2b240*/  LOP3.LUT R20, R20, 0xffbfffff, RZ, 0xc0, !PT ;  /* 0xffbfffff14147812 */ /* 0x000fe200078ec0ff */
[----:B------:R-:W0:Y:S01]  /*2b250*/  LDCU UR41, c[0x0][0x39c] ;  /* 0x00007380ff2977ac */ /* 0x000e220008000800 */
[----:B------:R-:W0:Y:S07]  /*2b260*/  LDCU UR40, c[0x0][0x39c] ;  /* 0x00007380ff2877ac */ /* 0x000e2e0008000800 */
[----:B------:R-:W-:-:S04]  /*2b270*/  @P2 LOP3.LUT R20, R20, 0x400000, RZ, 0xfc, !PT ;  /* 0x0040000014142812 */ /* 0x000fc800078efcff */
[----:B------:R-:W-:-:S04]  /*2b280*/  LOP3.LUT R20, R20, 0xffdfffff, RZ, 0xc0, !PT ;  /* 0xffdfffff14147812 */ /* 0x000fc800078ec0ff */
[----:B------:R-:W-:-:S04]  /*2b290*/  @P1 LOP3.LUT R20, R20, 0x200000, RZ, 0xfc, !PT ;  /* 0x0020000014141812 */ /* 0x000fc800078efcff */
[----:B------:R-:W-:-:S04]  /*2b2a0*/  LOP3.LUT R20, R20, 0xffefffff, RZ, 0xc0, !PT ;  /* 0xffefffff14147812 */ /* 0x000fc800078ec0ff */
[----:B------:R-:W-:Y:S02]  /*2b2b0*/  @P0 LOP3.LUT R20, R20, 0x100000, RZ, 0xfc, !PT ;  /* 0x0010000014140812 */ /* 0x000fe400078efcff */
[----:B-1----:R-:W-:Y:S01]  /*2b2c0*/  ISETP.LT.AND P0, PT, R7, UR77, !P6 ;  /* 0x0000004d07007c0c */ /* 0x002fe2000f701270 */
[----:B------:R-:W2:Y:S01]  /*2b2d0*/  LDCU UR77, c[0x0][0x39c] ;  /* 0x00007380ff4d77ac */ /* 0x000ea20008000800 */
[----:B------:R-:W3:Y:S04]  /*2b2e0*/  LDL.LU R7, [R1+0x2c8] ;  /* 0x0002c80001077983 */ /* 0x000ee80000300800 */
[----:B------:R-:W3:Y:S01]  /*2b2f0*/  LDL.LU R9, [R1+0x2cc] ;  /* 0x0002cc0001097983 */ /* 0x000ee20000300800 */
[----:B0-----:R-:W-:Y:S01]  /*2b300*/  ISETP.LT.AND P1, PT, R5, UR41, !P6 ;  /* 0x0000002905007c0c */ /* 0x001fe2000f721270 */
[----:B------:R-:W0:Y:S02]  /*2b310*/  LDCU UR41, c[0x0][0x39c] ;  /* 0x00007380ff2977ac */ /* 0x000e240008000800 */
[----:B------:R-:W3:Y:S01]  /*2b320*/  LDL.LU R5, [R1+0x2d0] ;  /* 0x0002d00001057983 */ /* 0x000ee20000300800 */
[----:B------:R-:W-:-:S02]  /*2b330*/  LOP3.LUT R20, R20, 0xfff7ffff, RZ, 0xc0, !PT ;  /* 0xfff7ffff14147812 */ /* 0x000fc400078ec0ff */
[----:B------:R-:W-:Y:S01]  /*2b340*/  ISETP.LT.AND P2, PT, R4, UR40, !P6 ;  /* 0x0000002804007c0c */ /* 0x000fe2000f741270 */
[----:B------:R-:W3:Y:S01]  /*2b350*/  LDL.LU R11, [R1+0x7c4] ;  /* 0x0007c400010b7983 */ /* 0x000ee20000300800 */
[----:B------:R-:W-:Y:S01]  /*2b360*/  @P0 LOP3.LUT R20, R20, 0x80000, RZ, 0xfc, !PT ;  /* 0x0008000014140812 */ /* 0x000fe200078efcff */
[----:B------:R-:W3:Y:S01]  /*2b370*/  LDCU UR40, c[0x0][0x39c] ;  /* 0x00007380ff2877ac */ /* 0x000ee20008000800 */
[----:B----4-:R-:W-:Y:S02]  /*2b380*/  ISETP.LT.AND P0, PT, R27, UR5, !P6 ;  /* 0x000000051b007c0c */ /* 0x010fe4000f701270 */
[----:B------:R-:W4:Y:S01]  /*2b390*/  LDL.LU R27, [R1+0x2d4] ;  /* 0x0002d400011b7983 */ /* 0x000f220000300800 */
[----:B------:R-:W-:Y:S01]  /*2b3a0*/  LOP3.LUT R20, R20, 0xfffbffff, RZ, 0xc0, !PT ;  /* 0xfffbffff14147812 */ /* 0x000fe200078ec0ff */
[----:B------:R-:W1:Y:S02]  /*2b3b0*/  LDCU UR5, c[0x0][0x39c] ;  /* 0x00007380ff0577ac */ /* 0x000e640008000800 */
[----:B------:R-:W4:Y:S03]  /*2b3c0*/  LDL.LU R10, [R1+0x100c] ;  /* 0x00100c00010a7983 */ /* 0x000f260000300800 */
[----:B------:R-:W-:Y:S01]  /*2b3d0*/  @P2 LOP3.LUT R20, R20, 0x40000, RZ, 0xfc, !PT ;  /* 0x0004000014142812 */ /* 0x000fe200078efcff */
[----:B------:R-:W4:Y:S03]  /*2b3e0*/  LDL.LU R4, [R1+0x2d8] ;  /* 0x0002d80001047983 */ /* 0x000f260000300800 */
[----:B------:R-:W-:-:S04]  /*2b3f0*/  LOP3.LUT R20, R20, 0xfffdffff, RZ, 0xc0, !PT ;  /* 0xfffdffff14147812 */ /* 0x000fc800078ec0ff */
[----:B------:R-:W-:Y:S02]  /*2b400*/  @P1 LOP3.LUT R20, R20, 0x20000, RZ, 0xfc, !PT ;  /* 0x0002000014141812 */ /* 0x000fe400078efcff */
[----:B--2---:R-:W-:Y:S02]  /*2b410*/  ISETP.LT.AND P1, PT, R6, UR77, !P6 ;  /* 0x0000004d06007c0c */ /* 0x004fe4000f721270 */
[----:B------:R-:W-:Y:S02]  /*2b420*/  R2UR.FILL UR77, R2 ;  /* 0x00000000024d72ca */ /* 0x000fe400004e0000 */
[----:B------:R-:W2:Y:S04]  /*2b430*/  LDL.LU R2, [R1+0x1354] ;  /* 0x0013540001027983 */ /* 0x000ea80000300800 */
[----:B------:R-:W2:Y:S04]  /*2b440*/  LDL.LU R13, [R1+0xd5c] ;  /* 0x000d5c00010d7983 */ /* 0x000ea80000300800 */
[----:B------:R-:W2:Y:S01]  /*2b450*/  LDL.LU R6, [R1+0x2dc] ;  /* 0x0002dc0001067983 */ /* 0x000ea20000300800 */
[----:B------:R-:W-:-:S04]  /*2b460*/  LOP3.LUT R20, R20, 0xfffeffff, RZ, 0xc0, !PT ;  /* 0xfffeffff14147812 */ /* 0x000fc800078ec0ff */
[----:B------:R-:W-:Y:S02]  /*2b470*/  @P0 LOP3.LUT R20, R20, 0x10000, RZ, 0xfc, !PT ;  /* 0x0001000014140812 */ /* 0x000fe400078efcff */
[----:B---3--:R-:W-:Y:S02]  /*2b480*/  ISETP.LT.AND P0, PT, R8, UR40, !P6 ;  /* 0x0000002808007c0c */ /* 0x008fe4000f701270 */
[----:B------:R-:W-:Y:S02]  /*2b490*/  LOP3.LUT R20, R20, 0xffff7fff, RZ, 0xc0, !PT ;  /* 0xffff7fff14147812 */ /* 0x000fe400078ec0ff */
[----:B------:R-:W-:Y:S02]  /*2b4a0*/  R2UR.FILL UR40, R16 ;  /* 0x00000000102872ca */ /* 0x000fe400004e0000 */
[----:B------:R-:W3:Y:S01]  /*2b4b0*/  LDL.LU R16, [R1+0x1350] ;  /* 0x0013500001107983 */ /* 0x000ee20000300800 */
[----:B------:R-:W-:-:S03]  /*2b4c0*/  @P1 LOP3.LUT R20, R20, 0x8000, RZ, 0xfc, !PT ;  /* 0x0000800014141812 */ /* 0x000fc600078efcff */
[----:B------:R-:W3:Y:S01]  /*2b4d0*/  LDL.LU R8, [R1+0x2e0] ;  /* 0x0002e00001087983 */ /* 0x000ee20000300800 */
[----:B------:R-:W-:Y:S02]  /*2b4e0*/  LOP3.LUT R20, R20, 0xffffbfff, RZ, 0xc0, !PT ;  /* 0xffffbfff14147812 */ /* 0x000fe400078ec0ff */
[----:B0-----:R-:W-:Y:S02]  /*2b4f0*/  ISETP.LT.AND P1, PT, R7, UR41, !P6 ;  /* 0x0000002907007c0c */ /* 0x001fe4000f721270 */
[----:B------:R-:W3:Y:S01]  /*2b500*/  LDL.LU R7, [R1+0x2e4] ;  /* 0x0002e40001077983 */ /* 0x000ee20000300800 */
[----:B------:R-:W-:Y:S02]  /*2b510*/  @P0 LOP3.LUT R20, R20, 0x4000, RZ, 0xfc, !PT ;  /* 0x0000400014140812 */ /* 0x000fe400078efcff */
[----:B-1----:R-:W-:Y:S02]  /*2b520*/  ISETP.LT.AND P0, PT, R9, UR5, !P6 ;  /* 0x0000000509007c0c */ /* 0x002fe4000f701270 */
[----:B------:R-:W-:-:S02]  /*2b530*/  R2UR.FILL UR5, R19 ;  /* 0x00000000130572ca */ /* 0x000fc400004e0000 */
[----:B------:R-:W-:Y:S02]  /*2b540*/  R2UR.FILL UR41, R17 ;  /* 0x00000000112972ca */ /* 0x000fe400004e0000 */
[----:B------:R-:W3:Y:S01]  /*2b550*/  LDL.LU R17, [R1+0x134c] ;  /* 0x00134c0001117983 */ /* 0x000ee20000300800 */
[----:B------:R-:W-:-:S03]  /*2b560*/  LOP3.LUT R20, R20, 0xffffdfff, RZ, 0xc0, !PT ;  /* 0xffffdfff14147812 */ /* 0x000fc600078ec0ff */
[----:B------:R-:W3:Y:S01]  /*2b570*/  LDL.LU R9, [R1+0x2e8] ;  /* 0x0002e80001097983 */ /* 0x000ee20000300800 */
[----:B------:R-:W-:-:S03]  /*2b580*/  @P1 LOP3.LUT R20, R20, 0x2000, RZ, 0xfc, !PT ;  /* 0x0000200014141812 */ /* 0x000fc600078efcff */
[----:B------:R-:W3:Y:S01]  /*2b590*/  LDL.LU R19, [R1+0x1348] ;  /* 0x0013480001137983 */ /* 0x000ee20000300800 */
[----:B------:R-:W-:-:S03]  /*2b5a0*/  ISETP.LT.AND P1, PT, R5, UR5, !P6 ;  /* 0x0000000505007c0c */ /* 0x000fc6000f721270 */
[----:B------:R-:W3:Y:S01]  /*2b5b0*/  LDL.LU R5, [R1+0x2ec] ;  /* 0x0002ec0001057983 */ /* 0x000ee20000300800 */
[----:B------:R-:W-:-:S04]  /*2b5c0*/  LOP3.LUT R20, R20, 0xffffefff, RZ, 0xc0, !PT ;  /* 0xffffefff14147812 */ /* 0x000fc800078ec0ff */
[----:B------:R-:W-:Y:S02]  /*2b5d0*/  @P0 LOP3.LUT R20, R20, 0x1000, RZ, 0xfc, !PT ;  /* 0x0000100014140812 */ /* 0x000fe400078efcff */
[----:B----4-:R-:W-:Y:S02]  /*2b5e0*/  ISETP.LT.AND P0, PT, R27, UR41, !P6 ;  /* 0x000000291b007c0c */ /* 0x010fe4000f701270 */
[----:B------:R-:W4:Y:S01]  /*2b5f0*/  LDL.LU R27, [R1+0x2f0] ;  /* 0x0002f000011b7983 */ /* 0x000f220000300800 */
[----:B------:R-:W-:-:S04]  /*2b600*/  LOP3.LUT R20, R20, 0xfffff7ff, RZ, 0xc0, !PT ;  /* 0xfffff7ff14147812 */ /* 0x000fc800078ec0ff */
[----:B------:R-:W-:Y:S02]  /*2b610*/  @P1 LOP3.LUT R20, R20, 0x800, RZ, 0xfc, !PT ;  /* 0x0000080014141812 */ /* 0x000fe400078efcff */
[----:B------:R-:W-:Y:S02]  /*2b620*/  ISETP.LT.AND P1, PT, R4, UR40, !P6 ;  /* 0x0000002804007c0c */ /* 0x000fe4000f721270 */
[----:B------:R-:W4:Y:S01]  /*2b630*/  LDL.LU R4, [R1+0x2f4] ;  /* 0x0002f40001047983 */ /* 0x000f220000300800 */
[----:B------:R-:W-:-:S04]  /*2b640*/  LOP3.LUT R20, R20, 0xfffffbff, RZ, 0xc0, !PT ;  /* 0xfffffbff14147812 */ /* 0x000fc800078ec0ff */
[----:B------:R-:W-:Y:S02]  /*2b650*/  @P0 LOP3.LUT R20, R20, 0x400, RZ, 0xfc, !PT ;  /* 0x0000040014140812 */ /* 0x000fe400078efcff */
[----:B--2---:R-:W-:Y:S01]  /*2b660*/  ISETP.LT.AND P0, PT, R6, UR77, !P6 ;  /* 0x0000004d06007c0c */ /* 0x004fe2000f701270 */
[----:B------:R-:W0:Y:S01]  /*2b670*/  LDCU UR77, c[0x0][0x39c] ;  /* 0x00007380ff4d77ac */ /* 0x000e220008000800 */
[----:B------:R-:W2:Y:S01]  /*2b680*/  LDL.LU R6, [R1+0x2f8] ;  /* 0x0002f80001067983 */ /* 0x000ea20000300800 */
[----:B------:R-:W-:-:S04]  /*2b690*/  LOP3.LUT R20, R20, 0xfffffdff, RZ, 0xc0, !PT ;  /* 0xfffffdff14147812 */ /* 0x000fc800078ec0ff */
[----:B------:R-:W-:-:S04]  /*2b6a0*/  @P1 LOP3.LUT R20, R20, 0x200, RZ, 0xfc, !PT ;  /* 0x0000020014141812 */ /* 0x000fc800078efcff */
[----:B------:R-:W-:Y:S02]  /*2b6b0*/  LOP3.LUT R20, R20, 0xfffffeff, RZ, 0xc0, !PT ;  /* 0xfffffeff14147812 */ /* 0x000fe400078ec0ff */
[----:B---3--:R-:W-:Y:S01]  /*2b6c0*/  ISETP.LT.AND P1, PT, R8, UR76, !P6 ;  /* 0x0000004c08007c0c */ /* 0x008fe2000f721270 */
[----:B------:R-:W1:Y:S01]  /*2b6d0*/  LDCU UR76, c[0x0][0x39c] ;  /* 0x00007380ff4c77ac */ /* 0x000e620008000800 */
[----:B------:R-:W-:-:S04]  /*2b6e0*/  @P0 LOP3.LUT R20, R20, 0x100, RZ, 0xfc, !PT ;  /* 0x0000010014140812 */ /* 0x000fc800078efcff */
[----:B------:R-:W-:Y:S02]  /*2b6f0*/  LOP3.LUT R20, R20, 0xffffff7f, RZ, 0xc0, !PT ;  /* 0xffffff7f14147812 */ /* 0x000fe400078ec0ff */
[----:B------:R-:W-:Y:S01]  /*2b700*/  ISETP.LT.AND P0, PT, R7, UR75, !P6 ;  /* 0x0000004b07007c0c */ /* 0x000fe2000f701270 */
[----:B------:R-:W3:Y:S01]  /*2b710*/  LDCU UR75, c[0x0][0x39c] ;  /* 0x00007380ff4b77ac */ /* 0x000ee20008000800 */
[----:B------:R-:W3:Y:S03]  /*2b720*/  LDL.LU R7, [R1+0x300] ;  /* 0x0003000001077983 */ /* 0x000ee60000300800 */
[----:B------:R-:W-:-:S04]  /*2b730*/  @P1 LOP3.LUT R20, R20, 0x80, RZ, 0xfc, !PT ;  /* 0x0000008014141812 */ /* 0x000fc800078efcff */
[----:B------:R-:W-:Y:S02]  /*2b740*/  LOP3.LUT R20, R20, 0xffffffbf, RZ, 0xc0, !PT ;  /* 0xffffffbf14147812 */ /* 0x000fe400078ec0ff */
[----:B------:R-:W-:Y:S01]  /*2b750*/  ISETP.LT.AND P1, PT, R9, UR74, !P6 ;  /* 0x0000004a09007c0c */ /* 0x000fe2000f721270 */
[----:B------:R-:W0:Y:S01]  /*2b760*/  LDCU UR74, c[0x0][0x39c] ;  /* 0x00007380ff4a77ac */ /* 0x000e220008000800 */
[----:B------:R-:W-:-:S04]  /*2b770*/  @P0 LOP3.LUT R20, R20, 0x40, RZ, 0xfc, !PT ;  /* 0x0000004014140812 */ /* 0x000fc800078efcff */
[----:B------:R-:W-:Y:S02]  /*2b780*/  LOP3.LUT R20, R20, 0xffffffdf, RZ, 0xc0, !PT ;  /* 0xffffffdf14147812 */ /* 0x000fe400078ec0ff */
[----:B------:R-:W-:Y:S01]  /*2b790*/  ISETP.LT.AND P0, PT, R5, UR73, !P6 ;  /* 0x0000004905007c0c */ /* 0x000fe2000f701270 */
[----:B------:R-:W0:Y:S01]  /*2b7a0*/  LDCU UR73, c[0x0][0x39c] ;  /* 0x00007380ff4977ac */ /* 0x000e220008000800 */
[----:B------:R-:W3:Y:S03]  /*2b7b0*/  LDL.LU R5, [R1+0x304] ;  /* 0x0003040001057983 */ /* 0x000ee60000300800 */
[----:B------:R-:W-:Y:S02]  /*2b7c0*/  @P1 LOP3.LUT R20, R20, 0x20, RZ, 0xfc, !PT ;  /* 0x0000002014141812 */ /* 0x000fe400078efcff */
[----:B----4-:R-:W-:Y:S01]  /*2b7d0*/  ISETP.LT.AND P1, PT, R27, UR72, !P6 ;  /* 0x000000481b007c0c */ /* 0x010fe2000f721270 */
[----:B------:R-:W4:Y:S01]  /*2b7e0*/  LDCU UR72, c[0x0][0x39c] ;  /* 0x00007380ff4877ac */ /* 0x000f220008000800 */
[----:B------:R-:W-:Y:S01]  /*2b7f0*/  LOP3.LUT R20, R20, 0xffffffef, RZ, 0xc0, !PT ;  /* 0xffffffef14147812 */ /* 0x000fe200078ec0ff */
[----:B------:R-:W4:Y:S03]  /*2b800*/  LDL.LU R27, [R1+0x308] ;  /* 0x00030800011b7983 */ /* 0x000f260000300800 */
[----:B------:R-:W-:Y:S01]  /*2b810*/  @P0 LOP3.LUT R20, R20, 0x10, RZ, 0xfc, !PT ;  /* 0x0000001014140812 */ /* 0x000fe200078efcff */
[----:B------:R-:W4:Y:S01]  /*2b820*/  LDL.LU R8, [R1+0x30c] ;  /* 0x00030c0001087983 */ /* 0x000f220000300800 */
[----:B------:R-:W-:Y:S01]  /*2b830*/  ISETP.LT.AND P0, PT, R4, UR71, !P6 ;  /* 0x0000004704007c0c */ /* 0x000fe2000f701270 */
[----:B------:R-:W0:Y:S01]  /*2b840*/  LDCU UR71, c[0x0][0x39c] ;  /* 0x00007380ff4777ac */ /* 0x000e220008000800 */
[----:B------:R-:W-:-:S04]  /*2b850*/  LOP3.LUT R20, R20, 0xfffffff7, RZ, 0xc0, !PT ;  /* 0xfffffff714147812 */ /* 0x000fc800078ec0ff */
[----:B------:R-:W-:-:S04]  /*2b860*/  @P1 LOP3.LUT R20, R20, 0x8, RZ, 0xfc, !PT ;  /* 0x0000000814141812 */ /* 0x000fc800078efcff */
[----:B------:R-:W-:-:S04]  /*2b870*/  LOP3.LUT R20, R20, 0xfffffffb, RZ, 0xc0, !PT ;  /* 0xfffffffb14147812 */ /* 0x000fc800078ec0ff */
[----:B------:R-:W-:Y:S02]  /*2b880*/  @P0 LOP3.LUT R20, R20, 0x4, RZ, 0xfc, !PT ;  /* 0x0000000414140812 */ /* 0x000fe400078efcff */
[----:B------:R-:W-:Y:S01]  /*2b890*/  ISETP.LT.AND P0, PT, R19, UR69, !P6 ;  /* 0x0000004513007c0c */ /* 0x000fe2000f701270 */
[----:B------:R-:W0:Y:S01]  /*2b8a0*/  LDCU UR69, c[0x0][0x39c] ;  /* 0x00007380ff4577ac */ /* 0x000e220008000800 */
[----:B--2---:R-:W-:Y:S01]  /*2b8b0*/  ISETP.LT.AND P1, PT, R6, UR70, !P6 ;  /* 0x0000004606007c0c */ /* 0x004fe2000f721270 */
[----:B------:R-:W2:Y:S01]  /*2b8c0*/  LDCU UR70, c[0x0][0x39c] ;  /* 0x00007380ff4677ac */ /* 0x000ea20008000800 */
[----:B------:R-:W2:Y:S04]  /*2b8d0*/  LDL.LU R6, [R1+0x310] ;  /* 0x0003100001067983 */ /* 0x000ea80000300800 */
[----:B------:R-:W2:Y:S01]  /*2b8e0*/  LDL.LU R19, [R1+0x1344] ;  /* 0x0013440001137983 */ /* 0x000ea20000300800 */
[----:B------:R-:W-:-:S03]  /*2b8f0*/  LOP3.LUT R20, R20, 0xfffffffd, RZ, 0xc0, !PT ;  /* 0xfffffffd14147812 */ /* 0x000fc600078ec0ff */
[----:B------:R-:W4:Y:S03]  /*2b900*/  LDL.LU R9, [R1+0x314] ;  /* 0x0003140001097983 */ /* 0x000f260000300800 */
[----:B------:R-:W-:-:S04]  /*2b910*/  @P1 LOP3.LUT R20, R20, 0x2, RZ, 0xfc, !PT ;  /* 0x0000000214141812 */ /* 0x000fc800078efcff */
[----:B------:R-:W-:Y:S02]  /*2b920*/  LOP3.LUT R20, R20, 0xfffffffe, RZ, 0xc0, !PT ;  /* 0xfffffffe14147812 */ /* 0x000fe400078ec0ff */
[----:B---3--:R-:W-:Y:S01]  /*2b930*/  ISETP.LT.AND P1, PT, R7, UR68, !P6 ;  /* 0x0000004407007c0c */ /* 0x008fe2000f721270 */
[----:B------:R-:W3:Y:S01]  /*2b940*/  LDCU UR68, c[0x0][0x39c] ;  /* 0x00007380ff4477ac */ /* 0x000ee20008000800 */
[----:B------:R-:W3:Y:S01]  /*2b950*/  LDL.LU R7, [R1+0x318] ;  /* 0x0003180001077983 */ /* 0x000ee20000300800 */
[----:B------:R-:W-:-:S03]  /*2b960*/  @P0 LOP3.LUT R20, R20, 0x1, RZ, 0xfc, !PT ;  /* 0x0000000114140812 */ /* 0x000fc600078efcff */
[----:B------:R-:W3:Y:S04]  /*2b970*/  LDL.LU R4, [R1+0x31c] ;  /* 0x00031c0001047983 */ /* 0x000ee80000300800 */
[----:B------:R-:W-:Y:S04]  /*2b980*/  STL.64 [R1+0x12e8], R22 ;  /* 0x0012e81601007387 */ /* 0x000fe80000100a00 */
[----:B------:R-:W-:Y:S01]  /*2b990*/  STL.64 [R1+0x12e0], R20 ;  /* 0x0012e01401007387 */ /* 0x000fe20000100a00 */
[----:B------:R-:W-:Y:S01]  /*2b9a0*/  ISETP.LT.AND P0, PT, R5, UR67, !P6 ;  /* 0x0000004305007c0c */ /* 0x000fe2000f701270 */
[----:B------:R-:W0:Y:S02]  /*2b9b0*/  LDCU UR67, c[0x0][0x39c] ;  /* 0x00007380ff4377ac */ /* 0x000e240008000800 */
[----:B------:R-:W3:Y:S01]  /*2b9c0*/  LDL.LU R5, [R1+0x320] ;  /* 0x0003200001057983 */ /* 0x000ee20000300800 */
[----:B--2---:R-:W-:-:S04]  /*2b9d0*/  LOP3.LUT R19, R19, 0x7fffffff, RZ, 0xc0, !PT ;  /* 0x7fffffff13137812 */ /* 0x004fc800078ec0ff */
[----:B------:R-:W-:Y:S02]  /*2b9e0*/  @P1 LOP3.LUT R19, R19, 0x80000000, RZ, 0xfc, !PT ;  /* 0x8000000013131812 */ /* 0x000fe400078efcff */
[----:B----4-:R-:W-:Y:S01]  /*2b9f0*/  ISETP.LT.AND P1, PT, R27, UR66, !P6 ;  /* 0x000000421b007c0c */ /* 0x010fe2000f721270 */
[----:B------:R-:W2:Y:S01]  /*2ba00*/  LDCU UR66, c[0x0][0x39c] ;  /* 0x00007380ff4277ac */ /* 0x000ea20008000800 */
[----:B------:R-:W4:Y:S01]  /*2ba10*/  LDL.LU R27, [R1+0x324] ;  /* 0x00032400011b7983 */ /* 0x000f220000300800 */
[----:B------:R-:W-:-:S04]  /*2ba20*/  LOP3.LUT R19, R19, 0xbfffffff, RZ, 0xc0, !PT ;  /* 0xbfffffff13137812 */ /* 0x000fc800078ec0ff */
[----:B------:R-:W-:Y:S02]  /*2ba30*/  @P0 LOP3.LUT R19, R19, 0x40000000, RZ, 0xfc, !PT ;  /* 0x4000000013130812 */ /* 0x000fe400078efcff */
[----:B------:R-:W-:Y:S01]  /*2ba40*/  ISETP.LT.AND P0, PT, R8, UR65, !P6 ;  /* 0x0000004108007c0c */ /* 0x000fe2000f701270 */
[----:B------:R-:W0:Y:S01]  /*2ba50*/  LDCU UR65, c[0x0][0x39c] ;  /* 0x00007380ff4177ac */ /* 0x000e220008000800 */
[----:B------:R-:W2:Y:S01]  /*2ba60*/  LDL.LU R8, [R1+0x328] ;  /* 0x0003280001087983 */ /* 0x000ea20000300800 */
        /* <DEDUP_REMOVED lines=12> */
[----:B---3--:R-:W-:Y:S01]  /*2bb30*/  ISETP.LT.AND P1, PT, R7, UR62, !P6 ;  /* 0x0000003e07007c0c */ /* 0x008fe2000f721270 */
[----:B------:R-:W3:Y:S01]  /*2bb40*/  LDCU UR62, c[0x0][0x39c] ;  /* 0x00007380ff3e77ac */ /* 0x000ee20008000800 */
[----:B------:R-:W3:Y:S01]  /*2bb50*/  LDL.LU R7, [R1+0x334] ;  /* 0x0003340001077983 */ /* 0x000ee20000300800 */
[----:B------:R-:W-:-:S04]  /*2bb60*/  LOP3.LUT R19, R19, 0xfbffffff, RZ, 0xc0, !PT ;  /* 0xfbffffff13137812 */ /* 0x000fc800078ec0ff */
[----:B------:R-:W-:Y:S02]  /*2bb70*/  @P0 LOP3.LUT R19, R19, 0x4000000, RZ, 0xfc, !PT ;  /* 0x0400000013130812 */ /* 0x000fe400078efcff */
[----:B------:R-:W-:Y:S01]  /*2bb80*/  ISETP.LT.AND P0, PT, R4, UR61, !P6 ;  /* 0x0000003d04007c0c */ /* 0x000fe2000f701270 */
[----:B------:R-:W0:Y:S01]  /*2bb90*/  LDCU UR61, c[0x0][0x39c] ;  /* 0x00007380ff3d77ac */ /* 0x000e220008000800 */
        /* <DEDUP_REMOVED lines=8> */
[----:B----4-:R-:W-:Y:S01]  /*2bc20*/  ISETP.LT.AND P0, PT, R27, UR59, !P6 ;  /* 0x0000003b1b007c0c */ /* 0x010fe2000f701270 */
[----:B------:R-:W4:Y:S01]  /*2bc30*/  LDCU UR59, c[0x0][0x39c] ;  /* 0x00007380ff3b77ac */ /* 0x000f220008000800 */
[----:B------:R-:W4:Y:S01]  /*2bc40*/  LDL.LU R27, [R1+0x340] ;  /* 0x00034000011b7983 */ /* 0x000f220000300800 */
[----:B------:R-:W-:-:S04]  /*2bc50*/  LOP3.LUT R19, R19, 0xff7fffff, RZ, 0xc0, !PT ;  /* 0xff7fffff13137812 */ /* 0x000fc800078ec0ff */
[----:B------:R-:W-:Y:S02]  /*2bc60*/  @P1 LOP3.LUT R19, R19, 0x800000, RZ, 0xfc, !PT ;  /* 0x0080000013131812 */ /* 0x000fe400078efcff */
[----:B--2---:R-:W-:Y:S01]  /*2bc70*/  ISETP.LT.AND P1, PT, R8, UR58, !P6 ;  /* 0x0000003a08007c0c */ /* 0x004fe2000f721270 */
[----:B------:R-:W2:Y:S01]  /*2bc80*/  LDCU UR58, c[0x0][0x39c] ;  /* 0x00007380ff3a77ac */ /* 0x000ea20008000800 */
        /* <DEDUP_REMOVED lines=70> */
[----:B------:R-:W-:-:S04]  /*2c0f0*/  LOP3.LUT R19, R19, 0xfffffeff, RZ, 0xc0, !PT ;  /* 0xfffffeff13137812 */ /* 0x000fc800078ec0ff */
[----:B------:R-:W-:Y:S02]  /*2c100*/  @P0 LOP3.LUT R19, R19, 0x100, RZ, 0xfc, !PT ;  /* 0x0000010013130812 */ /* 0x000fe400078efcff */
[----:B------:R-:W-:Y:S01]  /*2c110*/  ISETP.LT.AND P0, PT, R6, UR43, !P6 ;  /* 0x0000002b06007c0c */ /* 0x000fe2000f701270 */
[----:B------:R-:W0:Y:S01]  /*2c120*/  LDCU UR43, c[0x0][0x39c] ;  /* 0x00007380ff2b77ac */ /* 0x000e220008000800 */
[----:B------:R-:W-:Y:S01]  /*2c130*/  LOP3.LUT R19, R19, 0xffffff7f, RZ, 0xc0, !PT ;  /* 0xffffff7f13137812 */ /* 0x000fe200078ec0ff */
[----:B------:R-:W2:Y:S03]  /*2c140*/  LDL.LU R6, [R1+0x380] ;  /* 0x0003800001067983 */ /* 0x000ea60000300800 */
[----:B------:R-:W-:Y:S02]  /*2c150*/  @P1 LOP3.LUT R19, R19, 0x80, RZ, 0xfc, !PT ;  /* 0x0000008013131812 */ /* 0x000fe400078efcff */
[----:B------:R-:W-:Y:S01]  /*2c160*/  ISETP.LT.AND P1, PT, R9, UR42, !P6 ;  /* 0x0000002a09007c0c */ /* 0x000fe2000f721270 */
[----:B------:R-:W0:Y:S01]  /*2c170*/  LDCU UR42, c[0x0][0x39c] ;  /* 0x00007380ff2a77ac */ /* 0x000e220008000800 */
[----:B------:R-:W-:-:S04]  /*2c180*/  LOP3.LUT R19, R19, 0xffffffbf, RZ, 0xc0, !PT ;  /* 0xffffffbf13137812 */ /* 0x000fc800078ec0ff */
[----:B------:R-:W-:Y:S02]  /*2c190*/  @P0 LOP3.LUT R19, R19, 0x40, RZ, 0xfc, !PT ;  /* 0x0000004013130812 */ /* 0x000fe400078efcff */
[----:B---3--:R-:W-:Y:S01]  /*2c1a0*/  ISETP.LT.AND P0, PT, R7, UR39, !P6 ;  /* 0x0000002707007c0c */ /* 0x008fe2000f701270 */
[----:B------:R-:W3:Y:S01]  /*2c1b0*/  LDCU UR39, c[0x0][0x39c] ;  /* 0x00007380ff2777ac */ /* 0x000ee20008000800 */
[----:B------:R-:W-:Y:S01]  /*2c1c0*/  LOP3.LUT R19, R19, 0xffffffdf, RZ, 0xc0, !PT ;  /* 0xffffffdf13137812 */ /* 0x000fe200078ec0ff */
[----:B------:R-:W3:Y:S03]  /*2c1d0*/  LDL.LU R7, [R1+0x384] ;  /* 0x0003840001077983 */ /* 0x000ee60000300800 */
[----:B------:R-:W-:Y:S01]  /*2c1e0*/  @P1 LOP3.LUT R19, R19, 0x20, RZ, 0xfc, !PT ;  /* 0x0000002013131812 */ /* 0x000fe200078efcff */
[----:B------:R-:W3:Y:S01]  /*2c1f0*/  LDL.LU R9, [R1+0x388] ;  /* 0x0003880001097983 */ /* 0x000ee20000300800 */
[----:B------:R-:W-:Y:S01]  /*2c200*/  ISETP.LT.AND P1, PT, R4, UR38, !P6 ;  /* 0x0000002604007c0c */ /* 0x000fe2000f721270 */
[----:B------:R-:W0:Y:S01]  /*2c210*/  LDCU UR38, c[0x0][0x39c] ;  /* 0x00007380ff2677ac */ /* 0x000e220008000800 */
[----:B------:R-:W-:Y:S01]  /*2c220*/  LOP3.LUT R19, R19, 0xffffffef, RZ, 0xc0, !PT ;  /* 0xffffffef13137812 */ /* 0x000fe200078ec0ff */
[----:B------:R-:W3:Y:S03]  /*2c230*/  LDL.LU R4, [R1+0x38c] ;  /* 0x00038c0001047983 */ /* 0x000ee60000300800 */
[----:B------:R-:W-:-:S02]  /*2c240*/  @P0 LOP3.LUT R19, R19, 0x10, RZ, 0xfc, !PT ;  /* 0x0000001013130812 */ /* 0x000fc400078efcff */
        /* <DEDUP_REMOVED lines=8> */
[----:B----4-:R-:W-:Y:S01]  /*2c2d0*/  ISETP.LT.AND P1, PT, R27, UR36, !P6 ;  /* 0x000000241b007c0c */ /* 0x010fe2000f721270 */
[----:B------:R-:W4:Y:S01]  /*2c2e0*/  LDCU UR36, c[0x0][0x39c] ;  /* 0x00007380ff2477ac */ /* 0x000f220008000800 */
[----:B------:R-:W4:Y:S04]  /*2c2f0*/  LDL.LU R27, [R1+0x390] ;  /* 0x00039000011b7983 */ /* 0x000f280000300800 */
[----:B------:R-:W4:Y:S04]  /*2c300*/  LDL.LU R17, [R1+0x1340] ;  /* 0x0013400001117983 */ /* 0x000f280000300800 */
[----:B------:R-:W4:Y:S01]  /*2c310*/  LDL.LU R8, [R1+0x394] ;  /* 0x0003940001087983 */ /* 0x000f220000300800 */
[----:B------:R-:W-:-:S03]  /*2c320*/  LOP3.LUT R19, R19, 0xfffffffd, RZ, 0xc0, !PT ;  /* 0xfffffffd13137812 */ /* 0x000fc600078ec0ff */
[----:B------:R-:W4:Y:S01]  /*2c330*/  LDL.LU R5, [R1+0x398] ;  /* 0x0003980001057983 */ /* 0x000f220000300800 */
[----:B------:R-:W-:Y:S02]  /*2c340*/  @P1 LOP3.LUT R19, R19, 0x2, RZ, 0xfc, !PT ;  /* 0x0000000213131812 */ /* 0x000fe400078efcff */
[----:B--2---:R-:W-:Y:S01]  /*2c350*/  ISETP.LT.AND P1, PT, R6, UR34, !P6 ;  /* 0x0000002206007c0c */ /* 0x004fe2000f721270 */
[----:B------:R-:W2:Y:S01]  /*2c360*/  LDCU UR34, c[0x0][0x39c] ;  /* 0x00007380ff2277ac */ /* 0x000ea20008000800 */
[----:B------:R-:W2:Y:S01]  /*2c370*/  LDL.LU R6, [R1+0x39c] ;  /* 0x00039c0001067983 */ /* 0x000ea20000300800 */
[----:B------:R-:W-:-:S04]  /*2c380*/  LOP3.LUT R19, R19, 0xfffffffe, RZ, 0xc0, !PT ;  /* 0xfffffffe13137812 */ /* 0x000fc800078ec0ff */
[----:B------:R-:W-:-:S05]  /*2c390*/  @P0 LOP3.LUT R19, R19, 0x1, RZ, 0xfc, !PT ;  /* 0x0000000113130812 */ /* 0x000fca00078efcff */
[----:B------:R-:W-:Y:S01]  /*2c3a0*/  STL [R1+0x1318], R19 ;  /* 0x0013181301007387 */ /* 0x000fe20000100800 */
[----:B---3--:R-:W-:Y:S01]  /*2c3b0*/  ISETP.LT.AND P0, PT, R7, UR33, !P6 ;  /* 0x0000002107007c0c */ /* 0x008fe2000f701270 */
[----:B------:R-:W3:Y:S02]  /*2c3c0*/  LDCU UR33, c[0x0][0x39c] ;  /* 0x00007380ff2177ac */ /* 0x000ee40008000800 */
[----:B------:R-:W2:Y:S01]  /*2c3d0*/  LDL.LU R7, [R1+0x3a0] ;  /* 0x0003a00001077983 */ /* 0x000ea20000300800 */
[----:B----4-:R-:W-:-:S04]  /*2c3e0*/  LOP3.LUT R17, R17, 0x7fffffff, RZ, 0xc0, !PT ;  /* 0x7fffffff11117812 */ /* 0x010fc800078ec0ff */
[----:B------:R-:W-:Y:S02]  /*2c3f0*/  @P1 LOP3.LUT R17, R17, 0x80000000, RZ, 0xfc, !PT ;  /* 0x8000000011111812 */ /* 0x000fe400078efcff */
[----:B------:R-:W-:Y:S01]  /*2c400*/  ISETP.LT.AND P1, PT, R9, UR32, !P6 ;  /* 0x0000002009007c0c */ /* 0x000fe2000f721270 */
[----:B------:R-:W4:Y:S01]  /*2c410*/  LDCU UR32, c[0x0][0x39c] ;  /* 0x00007380ff2077ac */ /* 0x000f220008000800 */
[----:B------:R-:W3:Y:S01]  /*2c420*/  LDL.LU R9, [R1+0x3a4] ;  /* 0x0003a40001097983 */ /* 0x000ee20000300800 */
[----:B------:R-:W-:-:S04]  /*2c430*/  LOP3.LUT R17, R17, 0xbfffffff, RZ, 0xc0, !PT ;  /* 0xbfffffff11117812 */ /* 0x000fc800078ec0ff */
[----:B------:R-:W-:-:S04]  /*2c440*/  @P0 LOP3.LUT R17, R17, 0x40000000, RZ, 0xfc, !PT ;  /* 0x4000000011110812 */ /* 0x000fc800078efcff */
[----:B------:R-:W-:Y:S02]  /*2c450*/  LOP3.LUT R17, R17, 0xdfffffff, RZ, 0xc0, !PT ;  /* 0xdfffffff11117812 */ /* 0x000fe400078ec0ff */
[----:B------:R-:W-:Y:S01]  /*2c460*/  ISETP.LT.AND P0, PT, R4, UR31, !P6 ;  /* 0x0000001f04007c0c */ /* 0x000fe2000f701270 */
[----:B------:R-:W0:Y:S01]  /*2c470*/  LDCU UR31, c[0x0][0x39c] ;  /* 0x00007380ff1f77ac */ /* 0x000e220008000800 */
[----:B------:R-:W-:Y:S01]  /*2c480*/  @P1 LOP3.LUT R17, R17, 0x20000000, RZ, 0xfc, !PT ;  /* 0x2000000011111812 */ /* 0x000fe200078efcff */
[----:B------:R-:W4:Y:S01]  /*2c490*/  LDL.LU R4, [R1+0x3a8] ;  /* 0x0003a80001047983 */ /* 0x000f220000300800 */
[----:B------:R-:W-:Y:S01]  /*2c4a0*/  ISETP.LT.AND P1, PT, R27, UR30, !P6 ;  /* 0x0000001e1b007c0c */ /* 0x000fe2000f721270 */
[----:B------:R-:W0:Y:S02]  /*2c4b0*/  LDCU UR30, c[0x0][0x39c] ;  /* 0x00007380ff1e77ac */ /* 0x000e240008000800 */
[----:B------:R-:W4:Y:S01]  /*2c4c0*/  LDL.LU R27, [R1+0x3ac] ;  /* 0x0003ac00011b7983 */ /* 0x000f220000300800 */
[----:B------:R-:W-:-:S05]  /*2c4d0*/  LOP3.LUT R17, R17, 0xefffffff, RZ, 0xc0, !PT ;  /* 0xefffffff11117812 */ /* 0x000fca00078ec0ff */
[----:B------:R-:W-:Y:S02]  /*2c4e0*/  @P0 LOP3.LUT R17, R17, 0x10000000, RZ, 0xfc, !PT ;  /* 0x1000000011110812 */ /* 0x000fe400078efcff */
[----:B------:R-:W-:Y:S01]  /*2c4f0*/  ISETP.LT.AND P0, PT, R8, UR29, !P6 ;  /* 0x0000001d08007c0c */ /* 0x000fe2000f701270 */
[----:B------:R-:W0:Y:S01]  /*2c500*/  LDCU UR29, c[0x0][0x39c] ;  /* 0x00007380ff1d77ac */ /* 0x000e220008000800 */
[----:B------:R-:W4:Y:S01]  /*2c510*/  LDL.LU R8, [R1+0x3b0] ;  /* 0x0003b00001087983 */ /* 0x000f220000300800 */
[----:B------:R-:W-:-:S04]  /*2c520*/  LOP3.LUT R17, R17, 0xf7ffffff, RZ, 0xc0, !PT ;  /* 0xf7ffffff11117812 */ /* 0x000fc800078ec0ff */
[----:B------:R-:W-:Y:S02]  /*2c530*/  @P1 LOP3.LUT R17, R17, 0x8000000, RZ, 0xfc, !PT ;  /* 0x0800000011111812 */ /* 0x000fe400078efcff */
[----:B------:R-:W-:Y:S01]  /*2c540*/  ISETP.LT.AND P1, PT, R5, UR28, !P6 ;  /* 0x0000001c05007c0c */ /* 0x000fe2000f721270 */
[----:B------:R-:W0:Y:S01]  /*2c550*/  LDCU UR28, c[0x0][0x39c] ;  /* 0x00007380ff1c77ac */ /* 0x000e220008000800 */
[----:B------:R-:W-:Y:S01]  /*2c560*/  LOP3.LUT R17, R17, 0xfbffffff, RZ, 0xc0, !PT ;  /* 0xfbffffff11117812 */ /* 0x000fe200078ec0ff */
[----:B------:R-:W4:Y:S03]  /*2c570*/  LDL.LU R5, [R1+0x3b4] ;  /* 0x0003b40001057983 */ /* 0x000f260000300800 */
[----:B------:R-:W-:Y:S02]  /*2c580*/  @P0 LOP3.LUT R17, R17, 0x4000000, RZ, 0xfc, !PT ;  /* 0x0400000011110812 */ /* 0x000fe400078efcff */
[----:B--2---:R-:W-:Y:S01]  /*2c590*/  ISETP.LT.AND P0, PT, R6, UR27, !P6 ;  /* 0x0000001b06007c0c */ /* 0x004fe2000f701270 */
[----:B------:R-:W2:Y:S01]  /*2c5a0*/  LDCU UR27, c[0x0][0x39c] ;  /* 0x00007380ff1b77ac */ /* 0x000ea20008000800 */
[----:B------:R-:W2:Y:S01]  /*2c5b0*/  LDL.LU R6, [R1+0x3b8] ;  /* 0x0003b80001067983 */ /* 0x000ea20000300800 */
[----:B------:R-:W-:-:S04]  /*2c5c0*/  LOP3.LUT R17, R17, 0xfdffffff, RZ, 0xc0, !PT ;  /* 0xfdffffff11117812 */ /* 0x000fc800078ec0ff */
[----:B------:R-:W-:-:S04]  /*2c5d0*/  @P1 LOP3.LUT R17, R17, 0x2000000, RZ, 0xfc, !PT ;  /* 0x0200000011111812 */ /* 0x000fc800078efcff */
[----:B------:R-:W-:Y:S02]  /*2c5e0*/  LOP3.LUT R17, R17, 0xfeffffff, RZ, 0xc0, !PT ;  /* 0xfeffffff11117812 */ /* 0x000fe400078ec0ff */
[----:B------:R-:W-:Y:S01]  /*2c5f0*/  ISETP.LT.AND P1, PT, R7, UR26, !P6 ;  /* 0x0000001a07007c0c */ /* 0x000fe2000f721270 */
[----:B------:R-:W0:Y:S01]  /*2c600*/  LDCU UR26, c[0x0][0x39c] ;  /* 0x00007380ff1a77ac */ /* 0x000e220008000800 */
[----:B------:R-:W-:Y:S01]  /*2c610*/  @P0 LOP3.LUT R17, R17, 0x1000000, RZ, 0xfc, !PT ;  /* 0x0100000011110812 */ /* 0x000fe200078efcff */
[----:B------:R-:W2:Y:S03]  /*2c620*/  LDL.LU R7, [R1+0x3bc] ;  /* 0x0003bc0001077983 */ /* 0x000ea60000300800 */
[----:B------:R-:W-:-:S07]  /*2c630*/  LOP3.LUT R17, R17, 0xff7fffff, RZ, 0xc0, !PT ;  /* 0xff7fffff11117812 */ /* 0x000fce00078ec0ff */
[----:B------:R-:W-:-:S04]  /*2c640*/  @P1 LOP3.LUT R17, R17, 0x800000, RZ, 0xfc, !PT ;  /* 0x0080000011111812 */ /* 0x000fc800078efcff */
[----:B------:R-:W-:Y:S02]  /*2c650*/  LOP3.LUT R17, R17, 0xffbfffff, RZ, 0xc0, !PT ;  /* 0xffbfffff11117812 */ /* 0x000fe400078ec0ff */
[----:B---3--:R-:W-:Y:S01]  /*2c660*/  ISETP.LT.AND P0, PT, R9, UR25, !P6 ;  /* 0x0000001909007c0c */ /* 0x008fe2000f701270 */
[----:B------:R-:W3:Y:S01]  /*2c670*/  LDCU UR25, c[0x0][0x39c] ;  /* 0x00007380ff1977ac */ /* 0x000ee20008000800 */
[----:B------:R-:W3:Y:S11]  /*2c680*/  LDL.LU R9, [R1+0x3c0] ;  /* 0x0003c00001097983 */ /* 0x000ef60000300800 */
[----:B------:R-:W-:-:S02]  /*2c690*/  @P0 LOP3.LUT R17, R17, 0x400000, RZ, 0xfc, !PT ;  /* 0x0040000011110812 */ /* 0x000fc400078efcff */
[----:B----4-:R-:W-:Y:S01]  /*2c6a0*/  ISETP.LT.AND P1, PT, R4, UR24, !P6 ;  /* 0x0000001804007c0c */ /* 0x010fe2000f721270 */
[----:B------:R-:W4:Y:S01]  /*2c6b0*/  LDCU UR24, c[0x0][0x39c] ;  /* 0x00007380ff1877ac */ /* 0x000f220008000800 */
[----:B------:R-:W4:Y:S01]  /*2c6c0*/  LDL.LU R4, [R1+0x3c4] ;  /* 0x0003c40001047983 */ /* 0x000f220000300800 */
[----:B------:R-:W-:Y:S02]  /*2c6d0*/  ISETP.LT.AND P0, PT, R27, UR23, !P6 ;  /* 0x000000171b007c0c */ /* 0x000fe4000f701270 */
[----:B------:R-:W-:Y:S01]  /*2c6e0*/  LOP3.LUT R17, R17, 0xffdfffff, RZ, 0xc0, !PT ;  /* 0xffdfffff11117812 */ /* 0x000fe200078ec0ff */
[----:B------:R-:W4:Y:S01]  /*2c6f0*/  LDL.LU R27, [R1+0x3c8] ;  /* 0x0003c800011b7983 */ /* 0x000f220000300800 */
[----:B------:R-:W-:Y:S01]  /*2c700*/  R2UR.FILL UR40, R13 ;  /* 0x000000000d2872ca */ /* 0x000fe200004e0000 */
[----:B------:R-:W0:Y:S05]  /*2c710*/  LDCU UR23, c[0x0][0x39c] ;  /* 0x00007380ff1777ac */ /* 0x000e2a0008000800 */
[----:B------:R-:W-:-:S02]  /*2c720*/  @P1 LOP3.LUT R17, R17, 0x200000, RZ, 0xfc, !PT ;  /* 0x0020000011111812 */ /* 0x000fc400078efcff */
        /* <DEDUP_REMOVED lines=30> */
[----:B------:R-:W-:Y:S01]  /*2c910*/  ISETP.LT.AND P1, PT, R27, UR16, !P6 ;  /* 0x000000101b007c0c */ /* 0x000fe2000f721270 */
[----:B------:R-:W0:Y:S02]  /*2c920*/  LDCU UR16, c[0x0][0x39c] ;  /* 0x00007380ff1077ac */ /* 0x000e240008000800 */
[----:B------:R-:W4:Y:S01]  /*2c930*/  LDL.LU R27, [R1+0x3e4] ;  /* 0x0003e400011b7983 */ /* 0x000f220000300800 */
[----:B------:R-:W-:-:S06]  /*2c940*/  LOP3.LUT R17, R17, 0xffffbfff, RZ, 0xc0, !PT ;  /* 0xffffbfff11117812 */ /* 0x000fcc00078ec0ff */
[----:B------:R-:W-:Y:S02]  /*2c950*/  @P0 LOP3.LUT R17, R17, 0x4000, RZ, 0xfc, !PT ;  /* 0x0000400011110812 */ /* 0x000fe400078efcff */
[----:B------:R-:W-:Y:S01]  /*2c960*/  ISETP.LT.AND P0, PT, R8, UR15, !P6 ;  /* 0x0000000f08007c0c */ /* 0x000fe2000f701270 */
[----:B------:R-:W0:Y:S01]  /*2c970*/  LDCU UR15, c[0x0][0x39c] ;  /* 0x00007380ff0f77ac */ /* 0x000e220008000800 */
[----:B------:R-:W4:Y:S01]  /*2c980*/  LDL.LU R8, [R1+0x3e8] ;  /* 0x0003e80001087983 */ /* 0x000f220000300800 */
[----:B------:R-:W-:-:S04]  /*2c990*/  LOP3.LUT R17, R17, 0xffffdfff, RZ, 0xc0, !PT ;  /* 0xffffdfff11117812 */ /* 0x000fc800078ec0ff */
[----:B------:R-:W-:-:S04]  /*2c9a0*/  @P1 LOP3.LUT R17, R17, 0x2000, RZ, 0xfc, !PT ;  /* 0x0000200011111812 */ /* 0x000fc800078efcff */
[----:B------:R-:W-:Y:S02]  /*2c9b0*/  LOP3.LUT R17, R17, 0xffffefff, RZ, 0xc0, !PT ;  /* 0xffffefff11117812 */ /* 0x000fe400078ec0ff */
[----:B------:R-:W-:Y:S01]  /*2c9c0*/  ISETP.LT.AND P1, PT, R5, UR14, !P6 ;  /* 0x0000000e05007c0c */ /* 0x000fe2000f721270 */
[----:B------:R-:W0:Y:S01]  /*2c9d0*/  LDCU UR14, c[0x0][0x39c] ;  /* 0x00007380ff0e77ac */ /* 0x000e220008000800 */
[----:B------:R-:W4:Y:S01]  /*2c9e0*/  LDL.LU R5, [R1+0x3ec] ;  /* 0x0003ec0001057983 */ /* 0x000f220000300800 */
[----:B------:R-:W-:Y:S02]  /*2c9f0*/  @P0 LOP3.LUT R17, R17, 0x1000, RZ, 0xfc, !PT ;  /* 0x0000100011110812 */ /* 0x000fe400078efcff */
[----:B--2---:R-:W-:Y:S01]  /*2ca00*/  ISETP.LT.AND P0, PT, R6, UR13, !P6 ;  /* 0x0000000d06007c0c */ /* 0x004fe2000f701270 */
[----:B------:R-:W2:Y:S01]  /*2ca10*/  LDCU UR13, c[0x0][0x39c] ;  /* 0x00007380ff0d77ac */ /* 0x000ea20008000800 */
[----:B------:R-:W2:Y:S01]  /*2ca20*/  LDL.LU R6, [R1+0x3f0] ;  /* 0x0003f00001067983 */ /* 0x000ea20000300800 */
[----:B------:R-:W-:-:S05]  /*2ca30*/  LOP3.LUT R17, R17, 0xfffff7ff, RZ, 0xc0, !PT ;  /* 0xfffff7ff11117812 */ /* 0x000fca00078ec0ff */
        /* <DEDUP_REMOVED lines=18> */
[----:B------:R-:W0:Y:S01]  /*2cb60*/  LDL.LU R27, [R1+0x404] ;  /* 0x00040400011b7983 */ /* 0x000e220000300800 */
[----:B------:R-:W-:-:S03]  /*2cb70*/  LOP3.LUT R17, R17, 0xffffff7f, RZ, 0xc0, !PT ;  /* 0xffffff7f11117812 */ /* 0x000fc600078ec0ff */
[----:B------:R-:W4:Y:S03]  /*2cb80*/  LDL.LU R13, [R1+0x408] ;  /* 0x00040800010d7983 */ /* 0x000f260000300800 */
[----:B------:R-:W-:Y:S02]  /*2cb90*/  @P1 LOP3.LUT R17, R17, 0x80, RZ, 0xfc, !PT ;  /* 0x0000008011111812 */ /* 0x000fe400078efcff */
[----:B------:R-:W-:Y:S01]  /*2cba0*/  ISETP.LT.AND P1, PT, R8, UR8, !P6 ;  /* 0x0000000808007c0c */ /* 0x000fe2000f721270 */
[----:B------:R-:W1:Y:S01]  /*2cbb0*/  LDCU UR8, c[0x0][0x39c] ;  /* 0x00007380ff0877ac */ /* 0x000e620008000800 */
[----:B------:R-:W-:-:S04]  /*2cbc0*/  LOP3.LUT R17, R17, 0xffffffbf, RZ, 0xc0, !PT ;  /* 0xffffffbf11117812 */ /* 0x000fc800078ec0ff */
[----:B------:R-:W-:-:S04]  /*2cbd0*/  @P0 LOP3.LUT R17, R17, 0x40, RZ, 0xfc, !PT ;  /* 0x0000004011110812 */ /* 0x000fc800078efcff */
[----:B------:R-:W-:Y:S02]  /*2cbe0*/  LOP3.LUT R17, R17, 0xffffffdf, RZ, 0xc0, !PT ;  /* 0xffffffdf11117812 */ /* 0x000fe400078ec0ff */
[----:B------:R-:W-:Y:S01]  /*2cbf0*/  ISETP.LT.AND P0, PT, R5, UR7, !P6 ;  /* 0x0000000705007c0c */ /* 0x000fe2000f701270 */
[----:B------:R-:W4:Y:S01]  /*2cc00*/  LDCU UR7, c[0x0][0x39c] ;  /* 0x00007380ff0777ac */ /* 0x000f220008000800 */
[----:B------:R-:W-:Y:S01]  /*2cc10*/  @P1 LOP3.LUT R17, R17, 0x20, RZ, 0xfc, !PT ;  /* 0x0000002011111812 */ /* 0x000fe200078efcff */
[----:B------:R-:W4:Y:S01]  /*2cc20*/  LDL.LU R5, [R1+0x40c] ;  /* 0x00040c0001057983 */ /* 0x000f220000300800 */
[----:B--2---:R-:W-:Y:S01]  /*2cc30*/  ISETP.LT.AND P1, PT, R6, UR6, !P6 ;  /* 0x0000000606007c0c */ /* 0x004fe2000f721270 */
[----:B------:R-:W3:Y:S01]  /*2cc40*/  LDCU UR6, c[0x0][0x39c] ;  /* 0x00007380ff0677ac */ /* 0x000ee20008000800 */
[----:B------:R-:W-:Y:S01]  /*2cc50*/  LOP3.LUT R17, R17, 0xffffffef, RZ, 0xc0, !PT ;  /* 0xffffffef11117812 */ /* 0x000fe200078ec0ff */
[----:B------:R-:W2:Y:S01]  /*2cc60*/  LDL.LU R6, [R1+0x410] ;  /* 0x0004100001067983 */ /* 0x000ea20000300800 */
[----:B-1----:R-:W-:Y:S01]  /*2cc70*/  ISETP.LT.AND P2, PT, R16, UR8, !P6 ;  /* 0x0000000810007c0c */ /* 0x002fe2000f741270 */
[----:B------:R-:W1:Y:S02]  /*2cc80*/  LDCU UR8, c[0x0][0x3b8] ;  /* 0x00007700ff0877ac */ /* 0x000e640008000800 */
[----:B------:R-:W2:Y:S02]  /*2cc90*/  LDL.LU R8, [R1+0x414] ;  /* 0x0004140001087983 */ /* 0x000ea40000300800 */
        /* <DEDUP_REMOVED lines=11> */
[----:B------:R-:W2:Y:S04]  /*2cd50*/  LDL.LU R9, [R1+0x41c] ;  /* 0x00041c0001097983 */ /* 0x000ea80000300800 */
[----:B------:R-:W2:Y:S07]  /*2cd60*/  LDL.LU R16, [R1+0x133c] ;  /* 0x00133c0001107983 */ /* 0x000eae0000300800 */
[----:B------:R-:W-:-:S02]  /*2cd70*/  @P1 LOP3.LUT R17, R17, 0x2, RZ, 0xfc, !PT ;  /* 0x0000000211111812 */ /* 0x000fc400078efcff */
[----:B----4-:R-:W-:Y:S01]  /*2cd80*/  ISETP.LT.AND P0, PT, R4, UR7, !P6 ;  /* 0x0000000704007c0c */ /* 0x010fe2000f701270 */
[----:B------:R-:W4:Y:S01]  /*2cd90*/  LDCU UR7, c[0x0][0x3b8] ;  /* 0x00007700ff0777ac */ /* 0x000f220008000800 */
[----:B------:R-:W3:Y:S01]  /*2cda0*/  LDL.LU R4, [R1+0x420] ;  /* 0x0004200001047983 */ /* 0x000ee20000300800 */
[----:B0-----:R-:W-:Y:S01]  /*2cdb0*/  ISETP.LT.AND P1, PT, R27, UR9, !P6 ;  /* 0x000000091b007c0c */ /* 0x001fe2000f721270 */
[----:B------:R-:W0:Y:S02]  /*2cdc0*/  LDCU UR9, c[0x0][0x3b8] ;  /* 0x00007700ff0977ac */ /* 0x000e240008000800 */
[----:B------:R-:W3:Y:S01]  /*2cdd0*/  LDL.LU R27, [R1+0x424] ;  /* 0x00042400011b7983 */ /* 0x000ee20000300800 */
[----:B------:R-:W-:-:S06]  /*2cde0*/  LOP3.LUT R17, R17, 0xfffffffe, RZ, 0xc0, !PT ;  /* 0xfffffffe11117812 */ /* 0x000fcc00078ec0ff */
[----:B------:R-:W-:Y:S02]  /*2cdf0*/  @P0 LOP3.LUT R17, R17, 0x1, RZ, 0xfc, !PT ;  /* 0x0000000111110812 */ /* 0x000fe400078efcff */
[----:B------:R-:W-:Y:S01]  /*2ce00*/  ISETP.LT.AND P0, PT, R13, UR10, !P6 ;  /* 0x0000000a0d007c0c */ /* 0x000fe2000f701270 */
[----:B------:R-:W0:Y:S02]  /*2ce10*/  LDCU UR10, c[0x0][0x3b8] ;  /* 0x00007700ff0a77ac */ /* 0x000e240008000800 */
[----:B------:R-:W-:Y:S04]  /*2ce20*/  STL [R1+0x131c], R17 ;  /* 0x00131c1101007387 */ /* 0x000fe80000100800 */
[----:B------:R-:W3:Y:S01]  /*2ce30*/  LDL.LU R13, [R1+0x428] ;  /* 0x00042800010d7983 */ /* 0x000ee20000300800 */
[----:B--2---:R-:W-:-:S04]  /*2ce40*/  LOP3.LUT R16, R16, 0x7fffffff, RZ, 0xc0, !PT ;  /* 0x7fffffff10107812 */ /* 0x004fc800078ec0ff */
[----:B------:R-:W-:-:S04]  /*2ce50*/  @P2 LOP3.LUT R16, R16, 0x80000000, RZ, 0xfc, !PT ;  /* 0x8000000010102812 */ /* 0x000fc800078efcff */
[----:B------:R-:W-:-:S04]  /*2ce60*/  LOP3.LUT R16, R16, 0xbfffffff, RZ, 0xc0, !PT ;  /* 0xbfffffff10107812 */ /* 0x000fc800078ec0ff */
[----:B------:R-:W-:Y:S02]  /*2ce70*/  @P1 LOP3.LUT R16, R16, 0x40000000, RZ, 0xfc, !PT ;  /* 0x4000000010101812 */ /* 0x000fe400078efcff */
[----:B------:R-:W-:Y:S01]  /*2ce80*/  ISETP.LT.AND P2, PT, R5, UR11, !P6 ;  /* 0x0000000b05007c0c */ /* 0x000fe2000f741270 */
[----:B------:R-:W2:Y:S01]  /*2ce90*/  LDCU UR11, c[0x0][0x3b8] ;  /* 0x00007700ff0b77ac */ /* 0x000ea20008000800 */
[----:B------:R-:W2:Y:S01]  /*2cea0*/  LDL.LU R5, [R1+0x42c] ;  /* 0x00042c0001057983 */ /* 0x000ea20000300800 */
[----:B------:R-:W-:-:S04]  /*2ceb0*/  LOP3.LUT R16, R16, 0xdfffffff, RZ, 0xc0, !PT ;  /* 0xdfffffff10107812 */ /* 0x000fc800078ec0ff */
[----:B------:R-:W-:-:S04]  /*2cec0*/  @P0 LOP3.LUT R16, R16, 0x20000000, RZ, 0xfc, !PT ;  /* 0x2000000010100812 */ /* 0x000fc800078efcff */
[----:B------:R-:W-:Y:S02]  /*2ced0*/  LOP3.LUT R16, R16, 0xefffffff, RZ, 0xc0, !PT ;  /* 0xefffffff10107812 */ /* 0x000fe400078ec0ff */
[----:B------:R-:W-:Y:S01]  /*2cee0*/  ISETP.LT.AND P1, PT, R6, UR12, !P6 ;  /* 0x0000000c06007c0c */ /* 0x000fe2000f721270 */
[----:B------:R-:W0:Y:S01]  /*2cef0*/  LDCU UR12, c[0x0][0x3b8] ;  /* 0x00007700ff0c77ac */ /* 0x000e220008000800 */
[----:B------:R-:W4:Y:S01]  /*2cf00*/  LDL.LU R6, [R1+0x430] ;  /* 0x0004300001067983 */ /* 0x000f220000300800 */
[----:B------:R-:W-:Y:S02]  /*2cf10*/  ISETP.LT.AND P0, PT, R8, UR13, !P6 ;  /* 0x0000000d08007c0c */ /* 0x000fe4000f701270 */
[----:B------:R-:W-:Y:S01]  /*2cf20*/  @P2 LOP3.LUT R16, R16, 0x10000000, RZ, 0xfc, !PT ;  /* 0x1000000010102812 */ /* 0x000fe200078efcff */
[----:B------:R-:W4:Y:S01]  /*2cf30*/  LDL.LU R8, [R1+0x434] ;  /* 0x0004340001087983 */ /* 0x000f220000300800 */
[----:B------:R-:W-:Y:S01]  /*2cf40*/  ISETP.LT.AND P2, PT, R7, UR14, !P6 ;  /* 0x0000000e07007c0c */ /* 0x000fe2000f741270 */
[----:B------:R-:W0:Y:S02]  /*2cf50*/  LDCU UR13, c[0x0][0x3b8] ;  /* 0x00007700ff0d77ac */ /* 0x000e240008000800 */
[----:B------:R-:W4:Y:S01]  /*2cf60*/  LDL.LU R7, [R1+0x438] ;  /* 0x0004380001077983 */ /* 0x000f220000300800 */
[----:B------:R-:W-:Y:S01]  /*2cf70*/  LOP3.LUT R16, R16, 0xf7ffffff, RZ, 0xc0, !PT ;  /* 0xf7ffffff10107812 */ /* 0x000fe200078ec0ff */
[----:B------:R-:W0:Y:S03]  /*2cf80*/  LDCU UR14, c[0x0][0x3b8] ;  /* 0x00007700ff0e77ac */ /* 0x000e260008000800 */
[----:B------:R-:W-:-:S04]  /*2cf90*/  @P1 LOP3.LUT R16, R16, 0x8000000, RZ, 0xfc, !PT ;  /* 0x0800000010101812 */ /* 0x000fc800078efcff */
[----:B------:R-:W-:-:S04]  /*2cfa0*/  LOP3.LUT R16, R16, 0xfbffffff, RZ, 0xc0, !PT ;  /* 0xfbffffff10107812 */ /* 0x000fc800078ec0ff */
[----:B------:R-:W-:-:S04]  /*2cfb0*/  @P0 LOP3.LUT R16, R16, 0x4000000, RZ, 0xfc, !PT ;  /* 0x0400000010100812 */ /* 0x000fc800078efcff */
[----:B------:R-:W-:Y:S02]  /*2cfc0*/  LOP3.LUT R16, R16, 0xfdffffff, RZ, 0xc0, !PT ;  /* 0xfdffffff10107812 */ /* 0x000fe400078ec0ff */
[----:B------:R-:W-:Y:S01]  /*2cfd0*/  ISETP.LT.AND P1, PT, R9, UR15, !P6 ;  /* 0x0000000f09007c0c */ /* 0x000fe2000f721270 */
[----:B------:R-:W0:Y:S01]  /*2cfe0*/  LDCU UR15, c[0x0][0x3b8] ;  /* 0x00007700ff0f77ac */ /* 0x000e220008000800 */
[----:B------:R-:W4:Y:S01]  /*2cff0*/  LDL.LU R9, [R1+0x43c] ;  /* 0x00043c0001097983 */ /* 0x000f220000300800 */
[----:B---3--:R-:W-:Y:S02]  /*2d000*/  ISETP.LT.AND P0, PT, R4, UR16, !P6 ;  /* 0x0000001004007c0c */ /* 0x008fe4000f701270 */
[----:B------:R-:W-:Y:S01]  /*2d010*/  @P2 LOP3.LUT R16, R16, 0x2000000, RZ, 0xfc, !PT ;  /* 0x0200000010102812 */ /* 0x000fe200078efcff */
[----:B------:R-:W3:Y:S01]  /*2d020*/  LDL.LU R4, [R1+0x440] ;  /* 0x0004400001047983 */ /* 0x000ee20000300800 */
[----:B------:R-:W-:Y:S01]  /*2d030*/  ISETP.LT.AND P2, PT, R27, UR17, !P6 ;  /* 0x000000111b007c0c */ /* 0x000fe2000f741270 */
[----:B------:R-:W0:Y:S02]  /*2d040*/  LDCU UR16, c[0x0][0x3b8] ;  /* 0x00007700ff1077ac */ /* 0x000e240008000800 */
[----:B------:R-:W3:Y:S01]  /*2d050*/  LDL.LU R27, [R1+0x444] ;  /* 0x00044400011b7983 */ /* 0x000ee20000300800 */
[----:B------:R-:W-:Y:S01]  /*2d060*/  LOP3.LUT R16, R16, 0xfeffffff, RZ, 0xc0, !PT ;  /* 0xfeffffff10107812 */ /* 0x000fe200078ec0ff */
[----:B------:R-:W0:Y:S03]  /*2d070*/  LDCU UR17, c[0x0][0x3b8] ;  /* 0x00007700ff1177ac */ /* 0x000e260008000800 */
[----:B------:R-:W-:-:S04]  /*2d080*/  @P1 LOP3.LUT R16, R16, 0x1000000, RZ, 0xfc, !PT ;  /* 0x0100000010101812 */ /* 0x000fc800078efcff */
[----:B------:R-:W-:-:S04]  /*2d090*/  LOP3.LUT R16, R16, 0xff7fffff, RZ, 0xc0, !PT ;  /* 0xff7fffff10107812 */ /* 0x000fc800078ec0ff */
[----:B------:R-:W-:Y:S02]  /*2d0a0*/  @P0 LOP3.LUT R16, R16, 0x800000, RZ, 0xfc, !PT ;  /* 0x0080000010100812 */ /* 0x000fe400078efcff */
[----:B------:R-:W-:Y:S01]  /*2d0b0*/  ISETP.LT.AND P1, PT, R13, UR18, !P6 ;  /* 0x000000120d007c0c */ /* 0x000fe2000f721270 */
[----:B------:R-:W0:Y:S01]  /*2d0c0*/  LDCU UR18, c[0x0][0x3b8] ;  /* 0x00007700ff1277ac */ /* 0x000e220008000800 */
        /* <DEDUP_REMOVED lines=8> */
[----:B------:R-:W2:Y:S01]  /*2d150*/  LDL.LU R5, [R1+0x44c] ;  /* 0x00044c0001057983 */ /* 0x000ea20000300800 */
[----:B----4-:R-:W-:-:S03]  /*2d160*/  ISETP.LT.AND P2, PT, R6, UR20, !P6 ;  /* 0x0000001406007c0c */ /* 0x010fc6000f741270 */
[----:B------:R-:W4:Y:S07]  /*2d170*/  LDL.LU R6, [R1+0x450] ;  /* 0x0004500001067983 */ /* 0x000f2e0000300800 */
[----:B------:R-:W-:Y:S02]  /*2d180*/  @P0 LOP3.LUT R16, R16, 0x100000, RZ, 0xfc, !PT ;  /* 0x0010000010100812 */ /* 0x000fe400078efcff */
[----:B------:R-:W-:Y:S02]  /*2d190*/  ISETP.LT.AND P1, PT, R8, UR21, !P6 ;  /* 0x0000001508007c0c */ /* 0x000fe4000f721270 */
[----:B------:R-:W4:Y:S01]  /*2d1a0*/  LDL.LU R8, [R1+0x454] ;  /* 0x0004540001087983 */ /* 0x000f220000300800 */
[----:B------:R-:W-:-:S03]  /*2d1b0*/  ISETP.LT.AND P0, PT, R7, UR22, !P6 ;  /* 0x0000001607007c0c */ /* 0x000fc6000f701270 */
[----:B------:R-:W4:Y:S01]  /*2d1c0*/  LDL.LU R7, [R1+0x458] ;  /* 0x0004580001077983 */ /* 0x000f220000300800 */
[----:B------:R-:W-:-:S04]  /*2d1d0*/  LOP3.LUT R16, R16, 0xfff7ffff, RZ, 0xc0, !PT ;  /* 0xfff7ffff10107812 */ /* 0x000fc800078ec0ff */
[----:B------:R-:W-:-:S04]  /*2d1e0*/  @P2 LOP3.LUT R16, R16, 0x80000, RZ, 0xfc, !PT ;  /* 0x0008000010102812 */ /* 0x000fc800078efcff */
[----:B------:R-:W-:-:S04]  /*2d1f0*/  LOP3.LUT R16, R16, 0xfffbffff, RZ, 0xc0, !PT ;  /* 0xfffbffff10107812 */ /* 0x000fc800078ec0ff */
[----:B------:R-:W-:-:S04]  /*2d200*/  @P1 LOP3.LUT R16, R16, 0x40000, RZ, 0xfc, !PT ;  /* 0x0004000010101812 */ /* 0x000fc800078efcff */
[----:B------:R-:W-:Y:S02]  /*2d210*/  LOP3.LUT R16, R16, 0xfffdffff, RZ, 0xc0, !PT ;  /* 0xfffdffff10107812 */ /* 0x000fe400078ec0ff */
[----:B------:R-:W-:Y:S02]  /*2d220*/  ISETP.LT.AND P2, PT, R9, UR23, !P6 ;  /* 0x0000001709007c0c */ /* 0x000fe4000f741270 */
[----:B------:R-:W4:Y:S01]  /*2d230*/  LDL.LU R9, [R1+0x45c] ;  /* 0x00045c0001097983 */ /* 0x000f220000300800 */
[----:B---3--:R-:W-:Y:S02]  /*2d240*/  ISETP.LT.AND P1, PT, R4, UR24, !P6 ;  /* 0x0000001804007c0c */ /* 0x008fe4000f721270 */
[----:B------:R-:W-:Y:S01]  /*2d250*/  @P0 LOP3.LUT R16, R16, 0x20000, RZ, 0xfc, !PT ;  /* 0x0002000010100812 */ /* 0x000fe200078efcff */
[----:B------:R-:W3:Y:S01]  /*2d260*/  LDL.LU R4, [R1+0x460] ;  /* 0x0004600001047983 */ /* 0x000ee20000300800 */
[----:B------:R-:W-:-:S03]  /*2d270*/  ISETP.LT.AND P0, PT, R27, UR25, !P6 ;  /* 0x000000191b007c0c */ /* 0x000fc6000f701270 */
[----:B------:R-:W3:Y:S01]  /*2d280*/  LDL.LU R27, [R1+0x464] ;  /* 0x00046400011b7983 */ /* 0x000ee20000300800 */
[----:B------:R-:W-:-:S04]  /*2d290*/  LOP3.LUT R16, R16, 0xfffeffff, RZ, 0xc0, !PT ;  /* 0xfffeffff10107812 */ /* 0x000fc800078ec0ff */
[----:B------:R-:W-:-:S04]  /*2d2a0*/  @P2 LOP3.LUT R16, R16, 0x10000, RZ, 0xfc, !PT ;  /* 0x0001000010102812 */ /* 0x000fc800078efcff */
[----:B------:R-:W-:-:S04]  /*2d2b0*/  LOP3.LUT R16, R16, 0xffff7fff, RZ, 0xc0, !PT ;  /* 0xffff7fff10107812 */ /* 0x000fc800078ec0ff */
[----:B------:R-:W-:Y:S02]  /*2d2c0*/  @P1 LOP3.LUT R16, R16, 0x8000, RZ, 0xfc, !PT ;  /* 0x0000800010101812 */ /* 0x000fe400078efcff */
[----:B------:R-:W-:Y:S02]  /*2d2d0*/  ISETP.LT.AND P2, PT, R13, UR26, !P6 ;  /* 0x0000001a0d007c0c */ /* 0x000fe4000f741270 */
[----:B------:R-:W3:Y:S01]  /*2d2e0*/  LDL.LU R13, [R1+0x468] ;  /* 0x00046800010d7983 */ /* 0x000ee20000300800 */
[----:B------:R-:W-:-:S04]  /*2d2f0*/  LOP3.LUT R16, R16, 0xffffbfff, RZ, 0xc0, !PT ;  /* 0xffffbfff10107812 */ /* 0x000fc800078ec0ff */
[----:B------:R-:W-:-:S04]  /*2d300*/  @P0 LOP3.LUT R16, R16, 0x4000, RZ, 0xfc, !PT ;  /* 0x0000400010100812 */ /* 0x000fc800078efcff */
[----:B------:R-:W-:-:S04]  /*2d310*/  LOP3.LUT R16, R16, 0xffffdfff, RZ, 0xc0, !PT ;  /* 0xffffdfff10107812 */ /* 0x000fc800078ec0ff */
[----:B------:R-:W-:-:S04]  /*2d320*/  @P2 LOP3.LUT R16, R16, 0x2000, RZ, 0xfc, !PT ;  /* 0x0000200010102812 */ /* 0x000fc800078efcff */
[----:B------:R-:W-:Y:S02]  /*2d330*/  LOP3.LUT R16, R16, 0xffffefff, RZ, 0xc0, !PT ;  /* 0xffffefff10107812 */ /* 0x000fe400078ec0ff */
[----:B--2---:R-:W-:Y:S02]  /*2d340*/  ISETP.LT.AND P1, PT, R5, UR27, !P6 ;  /* 0x0000001b05007c0c */ /* 0x004fe4000f721270 */
        /* <DEDUP_REMOVED lines=15> */
[----:B------:R-:W-:Y:S02]  /*2d440*/  @P1 LOP3.LUT R16, R16, 0x200, RZ, 0xfc, !PT ;  /* 0x0000020010101812 */ /* 0x000fe400078efcff */
[----:B---3--:R-:W-:Y:S02]  /*2d450*/  ISETP.LT.AND P2, PT, R4, UR32, !P6 ;  /* 0x0000002004007c0c */ /* 0x008fe4000f741270 */
        /* <DEDUP_REMOVED lines=35> */
[----:B------:R-:W-:Y:S02]  /*2d690*/  LOP3.LUT R16, R16, 0xfffffffe, RZ, 0xc0, !PT ;  /* 0xfffffffe10107812 */ /* 0x000fe400078ec0ff */
[----:B------:R-:W-:Y:S02]  /*2d6a0*/  LOP3.LUT R18, R18, 0x7fffffff, RZ, 0xc0, !PT ;  /* 0x7fffffff12127812 */ /* 0x000fe400078ec0ff */
[----:B------:R-:W-:Y:S02]  /*2d6b0*/  @P1 LOP3.LUT R16, R16, 0x1, RZ, 0xfc, !PT ;  /* 0x0000000110101812 */ /* 0x000fe400078efcff */
[----:B------:R-:W-:-:S03]  /*2d6c0*/  @P0 LOP3.LUT R18, R18, 0x80000000, RZ, 0xfc, !PT ;  /* 0x8000000012120812 */ /* 0x000fc600078efcff */
[----:B------:R-:W-:Y:S01]  /*2d6d0*/  STL [R1+0x1320], R16 ;  /* 0x0013201001007387 */ /* 0x000fe20000100800 */
[----:B------:R-:W-:Y:S02]  /*2d6e0*/  LOP3.LUT R18, R18, 0xbfffffff, RZ, 0xc0, !PT ;  /* 0xbfffffff12127812 */ /* 0x000fe400078ec0ff */
[----:B------:R-:W-:Y:S02]  /*2d6f0*/  ISETP.LT.AND P1, PT, R13, UR44, !P6 ;  /* 0x0000002c0d007c0c */ /* 0x000fe4000f721270 */
[----:B------:R-:W3:Y:S01]  /*2d700*/  LDL.LU R13, [R1+0x4a8] ;  /* 0x0004a800010d7983 */ /* 0x000ee20000300800 */
[----:B------:R-:W-:-:S04]  /*2d710*/  @P2 LOP3.LUT R18, R18, 0x40000000, RZ, 0xfc, !PT ;  /* 0x4000000012122812 */ /* 0x000fc800078efcff */
[----:B------:R-:W-:-:S06]  /*2d720*/  LOP3.LUT R18, R18, 0xdfffffff, RZ, 0xc0, !PT ;  /* 0xdfffffff12127812 */ /* 0x000fcc00078ec0ff */
        /* <DEDUP_REMOVED lines=27> */
[----:B------:R-:W-:Y:S02]  /*2d8e0*/  R2UR.FILL UR5, R11 ;  /* 0x000000000b0572ca */ /* 0x000fe400004e0000 */
[----:B------:R-:W-:Y:S01]  /*2d8f0*/  ISETP.LT.AND P2, PT, R13, UR52, !P6 ;  /* 0x000000340d007c0c */ /* 0x000fe2000f741270 */
[----:B------:R-:W3:Y:S01]  /*2d900*/  LDL.LU R11, [R1+0x4c8] ;  /* 0x0004c800010b7983 */ /* 0x000ee20000300800 */
[----:B------:R-:W-:-:S04]  /*2d910*/  LOP3.LUT R18, R18, 0xffbfffff, RZ, 0xc0, !PT ;  /* 0xffbfffff12127812 */ /* 0x000fc800078ec0ff */
[----:B------:R-:W-:-:S04]  /*2d920*/  @P0 LOP3.LUT R18, R18, 0x400000, RZ, 0xfc, !PT ;  /* 0x0040000012120812 */ /* 0x000fc800078efcff */
[----:B------:R-:W-:-:S04]  /*2d930*/  LOP3.LUT R18, R18, 0xffdfffff, RZ, 0xc0, !PT ;  /* 0xffdfffff12127812 */ /* 0x000fc800078ec0ff */
[----:B------:R-:W-:-:S04]  /*2d940*/  @P2 LOP3.LUT R18, R18, 0x200000, RZ, 0xfc, !PT ;  /* 0x0020000012122812 */ /* 0x000fc800078efcff */
[----:B------:R-:W-:Y:S02]  /*2d950*/  LOP3.LUT R18, R18, 0xffefffff, RZ, 0xc0, !PT ;  /* 0xffefffff12127812 */ /* 0x000fe400078ec0ff */
[----:B------:R-:W-:Y:S02]  /*2d960*/  R2UR.FILL UR41, R10 ;  /* 0x000000000a2972ca */ /* 0x000fe400004e0000 */
[----:B--2---:R-:W-:Y:S02]  /*2d970*/  ISETP.LT.AND P1, PT, R5, UR53, !P6 ;  /* 0x0000003505007c0c */ /* 0x004fe4000f721270 */
[----:B------:R-:W2:Y:S01]  /*2d980*/  LDL.LU R5, [R1+0x4cc] ;  /* 0x0004cc0001057983 */ /* 0x000ea20000300800 */
[----:B----4-:R-:W-:-:S03]  /*2d990*/  ISETP.LT.AND P0, PT, R6, UR54, !P6 ;  /* 0x0000003606007c0c */ /* 0x010fc6000f701270 */
[----:B------:R-:W4:Y:S07]  /*2d9a0*/  LDL.LU R6, [R1+0x4d0] ;  /* 0x0004d00001067983 */ /* 0x000f2e0000300800 */
[----:B------:R-:W-:Y:S01]  /*2d9b0*/  @P1 LOP3.LUT R18, R18, 0x100000, RZ, 0xfc, !PT ;  /* 0x0010000012121812 */ /* 0x000fe200078efcff */
[----:B------:R-:W4:Y:S01]  /*2d9c0*/  LDL.LU R10, [R1+0x4d4] ;  /* 0x0004d400010a7983 */ /* 0x000f220000300800 */
[----:B------:R-:W-:-:S03]  /*2d9d0*/  ISETP.LT.AND P1, PT, R7, UR56, !P6 ;  /* 0x0000003807007c0c */ /* 0x000fc6000f721270 */
[----:B------:R-:W4:Y:S01]  /*2d9e0*/  LDL.LU R7, [R1+0x4d8] ;  /* 0x0004d80001077983 */ /* 0x000f220000300800 */
[----:B------:R-:W-:Y:S02]  /*2d9f0*/  ISETP.LT.AND P2, PT, R8, UR55, !P6 ;  /* 0x0000003708007c0c */ /* 0x000fe4000f741270 */
[----:B------:R-:W-:Y:S01]  /*2da00*/  LOP3.LUT R18, R18, 0xfff7ffff, RZ, 0xc0, !PT ;  /* 0xfff7ffff12127812 */ /* 0x000fe200078ec0ff */
[----:B------:R-:W4:Y:S03]  /*2da10*/  LDL.LU R13, [R1+0x4dc] ;  /* 0x0004dc00010d7983 */ /* 0x000f260000300800 */
[----:B------:R-:W-:Y:S01]  /*2da20*/  @P0 LOP3.LUT R18, R18, 0x80000, RZ, 0xfc, !PT ;  /* 0x0008000012120812 */ /* 0x000fe200078efcff */
[----:B------:R-:W4:Y:S03]  /*2da30*/  LDL.LU R8, [R1+0x4e0] ;  /* 0x0004e00001087983 */ /* 0x000f260000300800 */
        /* <DEDUP_REMOVED lines=15> */
[----:B------:R-:W-:-:S04]  /*2db30*/  LOP3.LUT R18, R18, 0xffffbfff, RZ, 0xc0, !PT ;  /* 0xffffbfff12127812 */ /* 0x000fc800078ec0ff */
[----:B------:R-:W-:-:S04]  /*2db40*/  @P1 LOP3.LUT R18, R18, 0x4000, RZ, 0xfc, !PT ;  /* 0x0000400012121812 */ /* 0x000fc800078efcff */
[----:B------:R-:W-:-:S04]  /*2db50*/  LOP3.LUT R18, R18, 0xffffdfff, RZ, 0xc0, !PT ;  /* 0xffffdfff12127812 */ /* 0x000fc800078ec0ff */
[----:B------:R-:W-:-:S04]  /*2db60*/  @P0 LOP3.LUT R18, R18, 0x2000, RZ, 0xfc, !PT ;  /* 0x0000200012120812 */ /* 0x000fc800078efcff */
[----:B------:R-:W-:Y:S02]  /*2db70*/  LOP3.LUT R18, R18, 0xffffefff, RZ, 0xc0, !PT ;  /* 0xffffefff12127812 */ /* 0x000fe400078ec0ff */
[----:B------:R-:W-:Y:S02]  /*2db80*/  ISETP.LT.AND P3, PT, R2, UR73, !P6 ;  /* 0x0000004902007c0c */ /* 0x000fe4000f761270 */
[----:B--2---:R-:W-:Y:S02]  /*2db90*/  ISETP.LT.AND P2, PT, R5, UR61, !P6 ;  /* 0x0000003d05007c0c */ /* 0x004fe4000f741270 */
[----:B------:R-:W2:Y:S01]  /*2dba0*/  LDL.LU R5, [R1+0x4f0] ;  /* 0x0004f00001057983 */ /* 0x000ea20000300800 */
[----:B----4-:R-:W-:-:S10]  /*2dbb0*/  ISETP.LT.AND P1, PT, R6, UR62, !P6 ;  /* 0x0000003e06007c0c */ /* 0x010fd4000f721270 */
        /* <DEDUP_REMOVED lines=10> */
[----:B------:R-:W-:Y:S02]  /*2dc60*/  @P0 LOP3.LUT R18, R18, 0x400, RZ, 0xfc, !PT ;  /* 0x0000040012120812 */ /* 0x000fe400078efcff */
[----:B------:R-:W-:Y:S02]  /*2dc70*/  ISETP.LT.AND P1, PT, R13, UR65, !P6 ;  /* 0x000000410d007c0c */ /* 0x000fe4000f721270 */
[----:B------:R-:W-:-:S04]  /*2dc80*/  LOP3.LUT R18, R18, 0xfffffdff, RZ, 0xc0, !PT ;  /* 0xfffffdff12127812 */ /* 0x000fc800078ec0ff */
[----:B------:R-:W-:Y:S02]  /*2dc90*/  @P2 LOP3.LUT R18, R18, 0x200, RZ, 0xfc, !PT ;  /* 0x0000020012122812 */ /* 0x000fe400078efcff */
[----:B------:R-:W-:Y:S02]  /*2dca0*/  ISETP.LT.AND P0, PT, R8, UR66, !P6 ;  /* 0x0000004208007c0c */ /* 0x000fe4000f701270 */
[----:B------:R-:W-:-:S04]  /*2dcb0*/  LOP3.LUT R18, R18, 0xfffffeff, RZ, 0xc0, !PT ;  /* 0xfffffeff12127812 */ /* 0x000fc800078ec0ff */
[----:B------:R-:W-:-:S04]  /*2dcc0*/  @P1 LOP3.LUT R18, R18, 0x100, RZ, 0xfc, !PT ;  /* 0x0000010012121812 */ /* 0x000fc800078efcff */
[----:B------:R-:W-:-:S04]  /*2dcd0*/  LOP3.LUT R18, R18, 0xffffff7f, RZ, 0xc0, !PT ;  /* 0xffffff7f12127812 */ /* 0x000fc800078ec0ff */
[----:B------:R-:W-:Y:S02]  /*2dce0*/  @P0 LOP3.LUT R18, R18, 0x80, RZ, 0xfc, !PT ;  /* 0x0000008012120812 */ /* 0x000fe400078efcff */
[----:B---3--:R-:W-:Y:S02]  /*2dcf0*/  ISETP.LT.AND P0, PT, R27, UR69, !P6 ;  /* 0x000000451b007c0c */ /* 0x008fe4000f701270 */
[----:B------:R-:W3:Y:S04]  /*2dd00*/  LDL.LU R27, [R1+0x50c] ;  /* 0x00050c00011b7983 */ /* 0x000ee80000300800 */
[----:B------:R-:W3:Y:S01]  /*2dd10*/  LDL.LU R14, [R1+0x514] ;  /* 0x00051400010e7983 */ /* 0x000ee20000300800 */
[----:B------:R-:W-:-:S03]  /*2dd20*/  ISETP.LT.AND P2, PT, R9, UR67, !P6 ;  /* 0x0000004309007c0c */ /* 0x000fc6000f741270 */
[----:B------:R-:W3:Y:S04]  /*2dd30*/  LDL.LU R11, [R1+0x510] ;  /* 0x00051000010b7983 */ /* 0x000ee80000300800 */
[----:B------:R-:W3:Y:S04]  /*2dd40*/  LDL.LU R13, [R1+0xd58] ;  /* 0x000d5800010d7983 */ /* 0x000ee80000300800 */
[----:B------:R-:W3:Y:S04]  /*2dd50*/  LDL.LU R8, [R1+0xf98] ;  /* 0x000f980001087983 */ /* 0x000ee80000300800 */
[----:B------:R-:W3:Y:S04]  /*2dd60*/  LDL.LU R10, [R1+0xf90] ;  /* 0x000f9000010a7983 */ /* 0x000ee80000300800 */
[----:B------:R-:W3:Y:S04]  /*2dd70*/  LDL.LU R9, [R1+0xf94] ;  /* 0x000f940001097983 */ /* 0x000ee80000300800 */
[----:B------:R-:W3:Y:S01]  /*2dd80*/  LDL.LU R2, [R1+0x1338] ;  /* 0x0013380001027983 */ /* 0x000ee20000300800 */
[----:B------:R-:W-:-:S02]  /*2dd90*/  ISETP.LT.AND P1, PT, R4, UR68, !P6 ;  /* 0x0000004404007c0c */ /* 0x000fc4000f721270 */
[----:B------:R-:W-:Y:S01]  /*2dda0*/  LOP3.LUT R18, R18, 0xffffffbf, RZ, 0xc0, !PT ;  /* 0xffffffbf12127812 */ /* 0x000fe200078ec0ff */
[----:B------:R-:W3:Y:S03]  /*2ddb0*/  LDL.LU R4, [R1+0xdf0] ;  /* 0x000df00001047983 */ /* 0x000ee60000300800 */
[----:B------:R-:W-:-:S04]  /*2ddc0*/  @P2 LOP3.LUT R18, R18, 0x40, RZ, 0xfc, !PT ;  /* 0x0000004012122812 */ /* 0x000fc800078efcff */
[----:B------:R-:W-:-:S04]  /*2ddd0*/  LOP3.LUT R18, R18, 0xffffffdf, RZ, 0xc0, !PT ;  /* 0xffffffdf12127812 */ /* 0x000fc800078ec0ff */
[----:B------:R-:W-:-:S04]  /*2dde0*/  @P1 LOP3.LUT R18, R18, 0x20, RZ, 0xfc, !PT ;  /* 0x0000002012121812 */ /* 0x000fc800078efcff */
[----:B------:R-:W-:-:S04]  /*2ddf0*/  LOP3.LUT R18, R18, 0xffffffef, RZ, 0xc0, !PT ;  /* 0xffffffef12127812 */ /* 0x000fc800078ec0ff */
[----:B------:R-:W-:-:S04]  /*2de00*/  @P0 LOP3.LUT R18, R18, 0x10, RZ, 0xfc, !PT ;  /* 0x0000001012120812 */ /* 0x000fc800078efcff */
[----:B------:R-:W-:Y:S02]  /*2de10*/  LOP3.LUT R18, R18, 0xfffffff7, RZ, 0xc0, !PT ;  /* 0xfffffff712127812 */ /* 0x000fe400078ec0ff */
[----:B--2---:R-:W-:Y:S02]  /*2de20*/  ISETP.LT.AND P2, PT, R5, UR70, !P6 ;  /* 0x0000004605007c0c */ /* 0x004fe4000f741270 */
[----:B------:R-:W2:Y:S11]  /*2de30*/  LDL.LU R5, [R1+0xf8c] ;  /* 0x000f8c0001057983 */ /* 0x000eb60000300800 */
[----:B------:R-:W-:-:S02]  /*2de40*/  @P2 LOP3.LUT R18, R18, 0x8, RZ, 0xfc, !PT ;  /* 0x0000000812122812 */ /* 0x000fc400078efcff */
[----:B----4-:R-:W-:Y:S02]  /*2de50*/  ISETP.LT.AND P1, PT, R6, UR71, !P6 ;  /* 0x0000004706007c0c */ /* 0x010fe4000f721270 */
[----:B------:R-:W4:Y:S01]  /*2de60*/  LDL.LU R6, [R1+0xeb4] ;  /* 0x000eb40001067983 */ /* 0x000f220000300800 */
[----:B------:R-:W-:Y:S02]  /*2de70*/  ISETP.LT.AND P2, PT, R0, UR74, !P6 ;  /* 0x0000004a00007c0c */ /* 0x000fe4000f741270 */
[----:B------:R-:W-:Y:S02]  /*2de80*/  ISETP.LT.AND P0, PT, R7, UR72, !P6 ;  /* 0x0000004807007c0c */ /* 0x000fe4000f701270 */
[----:B------:R-:W4:Y:S04]  /*2de90*/  LDL.LU R7, [R1+0xf88] ;  /* 0x000f880001077983 */ /* 0x000f280000300800 */
[----:B------:R-:W4:Y:S01]  /*2dea0*/  LDL.LU R0, [R1+0x1334] ;  /* 0x0013340001007983 */ /* 0x000f220000300800 */
[----:B------:R-:W-:-:S04]  /*2deb0*/  LOP3.LUT R18, R18, 0xfffffffb, RZ, 0xc0, !PT ;  /* 0xfffffffb12127812 */ /* 0x000fc800078ec0ff */
[----:B------:R-:W-:-:S04]  /*2dec0*/  @P1 LOP3.LUT R18, R18, 0x4, RZ, 0xfc, !PT ;  /* 0x0000000412121812 */ /* 0x000fc800078efcff */
[----:B------:R-:W-:-:S04]  /*2ded0*/  LOP3.LUT R18, R18, 0xfffffffd, RZ, 0xc0, !PT ;  /* 0xfffffffd12127812 */ /* 0x000fc800078ec0ff */
[----:B------:R-:W-:Y:S02]  /*2dee0*/  @P0 LOP3.LUT R18, R18, 0x2, RZ, 0xfc, !PT ;  /* 0x0000000212120812 */ /* 0x000fe400078efcff */
[----:B------:R-:W-:Y:S02]  /*2def0*/  ISETP.LT.AND P1, PT, R12, UR75, !P6 ;  /* 0x0000004b0c007c0c */ /* 0x000fe4000f721270 */
[----:B------:R-:W-:Y:S01]  /*2df00*/  ISETP.LT.AND P0, PT, R26, UR76, !P6 ;  /* 0x0000004c1a007c0c */ /* 0x000fe2000f701270 */
[----:B------:R-:W-:Y:S04]  /*2df10*/  STL [R1+0x1324], R18 ;  /* 0x0013241201007387 */ /* 0x000fe80000100800 */
[----:B------:R-:W4:Y:S04]  /*2df20*/  LDL.LU R3, [R1+0xd84] ;  /* 0x000d840001037983 */ /* 0x000f280000300800 */
[----:B------:R-:W4:Y:S01]  /*2df30*/  LDL.LU R28, [R1+0xeb0] ;  /* 0x000eb000011c7983 */ /* 0x000f220000300800 */
[----:B---3--:R-:W-:-:S03]  /*2df40*/  ISETP.LT.AND P6, PT, R27, UR77, !P6 ;  /* 0x0000004d1b007c0c */ /* 0x008fc6000f7c1270 */
[----:B------:R-:W3:Y:S01]  /*2df50*/  LDL.LU R27, [R1+0xd80] ;  /* 0x000d8000011b7983 */ /* 0x000ee20000300800 */
[----:B------:R-:W-:-:S03]  /*2df60*/  LOP3.LUT R26, R2, 0xf0, RZ, 0xc0, !PT ;  /* 0x000000f0021a7812 */ /* 0x000fc600078ec0ff */
[----:B------:R-:W3:Y:S01]  /*2df70*/  LDL.LU R2, [R1+0xdf4] ;  /* 0x000df40001027983 */ /* 0x000ee20000300800 */
[----:B------:R-:W-:Y:S02]  /*2df80*/  PRMT R8, R8, 0x5410, R13 ;  /* 0x0000541008087816 */ /* 0x000fe4000000000d */
[----:B------:R-:W-:Y:S02]  /*2df90*/  IADD3 R26, PT, PT, R11, R14, R26 ;  /* 0x0000000e0b1a7210 */ /* 0x000fe40007ffe01a */
[----:B------:R-:W-:Y:S02]  /*2dfa0*/  PRMT R9, R9, 0x5410, R10 ;  /* 0x0000541009097816 */ /* 0x000fe4000000000a */
[----:B--2---:R-:W-:Y:S01]  /*2dfb0*/  PRMT R10, R5, 0x5410, R4 ;  /* 0x00005410050a7816 */ /* 0x004fe20000000004 */
[----:B----4-:R-:W-:Y:S01]  /*2dfc0*/  VIADD R0, R0, UR6 ;  /* 0x0000000600007c36 */ /* 0x010fe20008000000 */
[----:B------:R-:W-:Y:S01]  /*2dfd0*/  PRMT R11, R7, 0x5410, R6 ;  /* 0x00005410070b7816 */ /* 0x000fe20000000006 */
[----:B------:R-:W2:Y:S03]  /*2dfe0*/  LDCU UR6, c[0x0][0x3b8] ;  /* 0x00007700ff0677ac */ /* 0x000ea60008000800 */
[----:B------:R4:W-:Y:S04]  /*2dff0*/  STL [R1+0xd5c], R0 ;  /* 0x000d5c0001007387 */ /* 0x0009e80000100800 */
[----:B------:R-:W2:Y:S04]  /*2e000*/  LDL.LU R15, [R1+0x968] ;  /* 0x00096800010f7983 */ /* 0x000ea80000300800 */
[----:B------:R-:W2:Y:S01]  /*2e010*/  LDL.LU R12, [R1+0x978] ;  /* 0x00097800010c7983 */ /* 0x000ea20000300800 */
[----:B----4-:R-:W-:Y:S01]  /*2e020*/  VIADD R0, R0, UR7 ;  /* 0x0000000700007c36 */ /* 0x010fe20008000000 */
[----:B------:R-:W4:Y:S02]  /*2e030*/  LDCU UR7, c[0x0][0x3b8] ;  /* 0x00007700ff0777ac */ /* 0x000f240008000800 */
[----:B------:R-:W4:Y:S04]  /*2e040*/  LDL.LU R14, [R1+0x964] ;  /* 0x00096400010e7983 */ /* 0x000f280000300800 */
[----:B------:R-:W4:Y:S04]  /*2e050*/  LDL.LU R13, [R1+0x974] ;  /* 0x00097400010d7983 */ /* 0x000f280000300800 */
[----:B------:R1:W-:Y:S02]  /*2e060*/  STL [R1+0xd58], R0 ;  /* 0x000d580001007387 */ /* 0x0003e40000100800 */
[----:B-1----:R-:W-:-:S02]  /*2e070*/  VIADD R0, R0, UR8 ;  /* 0x0000000800007c36 */ /* 0x002fc40008000000 */
[----:B------:R-:W-:Y:S01]  /*2e080*/  STSM.16.M88.4 [R26], R8 ;  /* 0x000000081a007844 */ /* 0x000fe20000000200 */
[----:B------:R-:W1:Y:S03]  /*2e090*/  LDCU UR8, c[0x0][0x3b8] ;  /* 0x00007700ff0877ac */ /* 0x000e660008000800 */
[----:B------:R0:W-:Y:S04]  /*2e0a0*/  STL [R1+0xdf0], R0 ;  /* 0x000df00001007387 */ /* 0x0001e80000100800 */
[----:B------:R-:W4:Y:S04]  /*2e0b0*/  LDL.LU R4, [R1+0x894] ;  /* 0x0008940001047983 */ /* 0x000f280000300800 */
[----:B------:R-:W4:Y:S01]  /*2e0c0*/  LDL.LU R7, [R1+0x8a4] ;  /* 0x0008a40001077983 */ /* 0x000f220000300800 */
[----:B0-----:R-:W-:Y:S01]  /*2e0d0*/  VIADD R0, R0, UR9 ;  /* 0x0000000900007c36 */ /* 0x001fe20008000000 */
[----:B------:R-:W0:Y:S02]  /*2e0e0*/  LDCU UR9, c[0x0][0x3b8] ;  /* 0x00007700ff0977ac */ /* 0x000e240008000800 */
[----:B------:R-:W4:Y:S04]  /*2e0f0*/  LDL.LU R5, [R1+0x890] ;  /* 0x0008900001057983 */ /* 0x000f280000300800 */
[----:B------:R1:W-:Y:S04]  /*2e100*/  STL [R1+0xeb4], R0 ;  /* 0x000eb40001007387 */ /* 0x0003e80000100800 */
[----:B------:R-:W4:Y:S04]  /*2e110*/  LDL.LU R6, [R1+0x8a0] ;  /* 0x0008a00001067983 */ /* 0x000f280000300800 */
[----:B------:R-:W4:Y:S01]  /*2e120*/  LDL.LU R21, [R1+0x83c] ;  /* 0x00083c0001157983 */ /* 0x000f220000300800 */
[----:B-1----:R-:W-:Y:S01]  /*2e130*/  VIADD R0, R0, UR10 ;  /* 0x0000000a00007c36 */ /* 0x002fe20008000000 */
[----:B---3--:R-:W-:Y:S01]  /*2e140*/  PRMT R9, R2, 0x5410, R27 ;  /* 0x0000541002097816 */ /* 0x008fe2000000001b */
[----:B------:R-:W1:Y:S03]  /*2e150*/  LDCU UR10, c[0x0][0x3b8] ;  /* 0x00007700ff0a77ac */ /* 0x000e660008000800 */
[----:B------:R3:W-:Y:S04]  /*2e160*/  STL [R1+0xd84], R0 ;  /* 0x000d840001007387 */ /* 0x0007e80000100800 */
[----:B------:R-:W4:Y:S04]  /*2e170*/  LDL.LU R22, [R1+0x844] ;  /* 0x0008440001167983 */ /* 0x000f280000300800 */
[----:B------:R-:W4:Y:S04]  /*2e180*/  LDL.LU R27, [R1+0x838] ;  /* 0x00083800011b7983 */ /* 0x000f280000300800 */
[----:B------:R-:W4:Y:S01]  /*2e190*/  LDL.LU R2, [R1+0x840] ;  /* 0x0008400001027983 */ /* 0x000f220000300800 */
[----:B---3--:R-:W-:Y:S01]  /*2e1a0*/  VIADD R0, R0, UR11 ;  /* 0x0000000b00007c36 */ /* 0x008fe20008000000 */
[----:B------:R-:W-:Y:S01]  /*2e1b0*/  PRMT R8, R28, 0x5410, R3 ;  /* 0x000054101c087816 */ /* 0x000fe20000000003 */
[----:B------:R-:W3:Y:S01]  /*2e1c0*/  LDCU UR11, c[0x0][0x3b8] ;  /* 0x00007700ff0b77ac */ /* 0x000ee20008000800 */
[----:B------:R-:W3:Y:S04]  /*2e1d0*/  LDL.LU R23, [R1+0x7fc] ;  /* 0x0007fc0001177983 */ /* 0x000ee80000300800 */
[----:B------:R0:W-:Y:S04]  /*2e1e0*/  STL [R1+0xeb0], R0 ;  /* 0x000eb00001007387 */ /* 0x0001e80000100800 */
[----:B------:R-:W3:Y:S04]  /*2e1f0*/  LDL.LU R24, [R1+0x804] ;  /* 0x0008040001187983 */ /* 0x000ee80000300800 */
[----:B------:R-:W3:Y:S04]  /*2e200*/  LDL.LU R25, [R1+0x7f8] ;  /* 0x0007f80001197983 */ /* 0x000ee80000300800 */
[----:B------:R-:W3:Y:S01]  /*2e210*/  LDL.LU R29, [R1+0x800] ;  /* 0x00080000011d7983 */ /* 0x000ee20000300800 */
[----:B0-----:R-:W-:Y:S01]  /*2e220*/  VIADD R0, R0, UR12 ;  /* 0x0000000c00007c36 */ /* 0x001fe20008000000 */
[----:B------:R-:W0:Y:S02]  /*2e230*/  LDCU UR12, c[0x0][0x3b8] ;  /* 0x00007700ff0c77ac */ /* 0x000e240008000800 */
[----:B------:R-:W3:Y:S04]  /*2e240*/  LDL.LU R3, [R1+0x7dc] ;  /* 0x0007dc0001037983 */ /* 0x000ee80000300800 */
[----:B------:R-:W3:Y:S01]  /*2e250*/  LDL.LU R28, [R1+0x7e4] ;  /* 0x0007e400011c7983 */ /* 0x000ee20000300800 */
[----:B--2---:R-:W-:-:S03]  /*2e260*/  PRMT R10, R12, 0x5410, R15 ;  /* 0x000054100c0a7816 */ /* 0x004fc6000000000f */
[----:B------:R-:W2:Y:S01]  /*2e270*/  LDL.LU R15, [R1+0x7d8] ;  /* 0x0007d800010f7983 */ /* 0x000ea20000300800 */
[----:B----4-:R-:W-:-:S03]  /*2e280*/  PRMT R11, R13, 0x5410, R14 ;  /* 0x000054100d0b7816 */ /* 0x010fc6000000000e */
[----:B------:R-:W2:Y:S04]  /*2e290*/  LDL.LU R14, [R1+0x7e0] ;  /* 0x0007e000010e7983 */ /* 0x000ea80000300800 */
[----:B------:R4:W-:Y:S04]  /*2e2a0*/  STSM.16.M88.4 [R26+0x800], R8 ;  /* 0x000800081a007844 */ /* 0x0009e80000000200 */
[----:B------:R-:W2:Y:S04]  /*2e2b0*/  LDL.LU R13, [R1+0x1074] ;  /* 0x00107400010d7983 */ /* 0x000ea80000300800 */
[----:B------:R0:W-:Y:S01]  /*2e2c0*/  STL [R1+0xd80], R0 ;  /* 0x000d800001007387 */ /* 0x0001e20000100800 */
[----:B----4-:R-:W-:-:S03]  /*2e2d0*/  PRMT R8, R7, 0x5410, R4 ;  /* 0x0000541007087816 */ /* 0x010fc60000000004 */
[----:B------:R-:W4:Y:S01]  /*2e2e0*/  LDL.LU R7, [R1+0x10fc] ;  /* 0x0010fc0001077983 */ /* 0x000f220000300800 */
[----:B0-----:R-:W-:Y:S01]  /*2e2f0*/  VIADD R0, R0, UR13 ;  /* 0x0000000d00007c36 */ /* 0x001fe20008000000 */
[----:B------:R-:W0:Y:S02]  /*2e300*/  LDCU UR13, c[0x0][0x3b8] ;  /* 0x00007700ff0d77ac */ /* 0x000e240008000800 */
[----:B------:R-:W4:Y:S04]  /*2e310*/  LDL.LU R12, [R1+0x1070] ;  /* 0x00107000010c7983 */ /* 0x000f280000300800 */
[----:B------:R-:W4:Y:S01]  /*2e320*/  LDL.LU R4, [R1+0x1084] ;  /* 0x0010840001047983 */ /* 0x000f220000300800 */
[----:B------:R-:W-:-:S03]  /*2e330*/  PRMT R9, R6, 0x5410, R5 ;  /* 0x0000541006097816 */ /* 0x000fc60000000005 */
[----:B------:R-:W4:Y:S04]  /*2e340*/  LDL.LU R5, [R1+0xf9c] ;  /* 0x000f9c0001057983 */ /* 0x000f280000300800 */
[----:B------:R0:W-:Y:S04]  /*2e350*/  STL [R1+0xdf4], R0 ;  /* 0x000df40001007387 */ /* 0x0001e80000100800 */
[----:B------:R-:W4:Y:S01]  /*2e360*/  LDL.LU R6, [R1+0xfa4] ;  /* 0x000fa40001067983 */ /* 0x000f220000300800 */
[----:B------:R-:W-:-:S03]  /*2e370*/  PRMT R11, R2, 0x5410, R27 ;  /* 0x00005410020b7816 */ /* 0x000fc6000000001b */
[----:B------:R-:W4:Y:S04]  /*2e380*/  LDL.LU R27, [R1+0xfa0] ;  /* 0x000fa000011b7983 */ /* 0x000f280000300800 */
[----:B------:R-:W4:Y:S01]  /*2e390*/  LDL.LU R2, [R1+0xfc8] ;  /* 0x000fc80001027983 */ /* 0x000f220000300800 */
[----:B------:R-:W-:-:S05]  /*2e3a0*/  PRMT R10, R22, 0x5410, R21 ;  /* 0x00005410160a7816 */ /* 0x000fca0000000015 */
[----:B------:R3:W-:Y:S01]  /*2e3b0*/  STSM.16.M88.4 [R26+0x1000], R8 ;  /* 0x001000081a007844 */ /* 0x0007e20000000200 */
[----:B0-----:R-:W-:Y:S01]  /*2e3c0*/  VIADD R0, R0, UR14 ;  /* 0x0000000e00007c36 */ /* 0x001fe20008000000 */
[----:B------:R-:W0:Y:S01]  /*2e3d0*/  LDCU UR14, c[0x0][0x3b8] ;  /* 0x00007700ff0e77ac */ /* 0x000e220008000800 */
[----:B---3--:R-:W-:Y:S02]  /*2e3e0*/  PRMT R8, R24, 0x5410, R23 ;  /* 0x0000541018087816 */ /* 0x008fe40000000017 */
[----:B------:R-:W-:Y:S02]  /*2e3f0*/  PRMT R9, R29, 0x5410, R25 ;  /* 0x000054101d097816 */ /* 0x000fe40000000019 */
[----:B------:R-:W-:Y:S01]  /*2e400*/  PRMT R10, R28, 0x5410, R3 ;  /* 0x000054101c0a7816 */ /* 0x000fe20000000003 */
[----:B------:R3:W-:Y:S02]  /*2e410*/  STL [R1+0xf98], R0 ;  /* 0x000f980001007387 */ /* 0x0007e40000100800 */
[----:B---3--:R-:W-:Y:S01]  /*2e420*/  VIADD R0, R0, UR15 ;  /* 0x0000000f00007c36 */ /* 0x008fe20008000000 */
[----:B------:R-:W3:Y:S04]  /*2e430*/  LDCU UR15, c[0x0][0x3b8] ;  /* 0x00007700ff0f77ac */ /* 0x000ee80008000800 */
[----:B------:R0:W-:Y:S02]  /*2e440*/  STL [R1+0xf8c], R0 ;  /* 0x000f8c0001007387 */ /* 0x0001e40000100800 */
[----:B0-----:R-:W-:Y:S01]  /*2e450*/  VIADD R0, R0, UR16 ;  /* 0x0000001000007c36 */ /* 0x001fe20008000000 */
[----:B------:R-:W0:Y:S04]  /*2e460*/  LDCU UR16, c[0x0][0x3b8] ;  /* 0x00007700ff1077ac */ /* 0x000e280008000800 */
[----:B------:R1:W-:Y:S02]  /*2e470*/  STL [R1+0xf94], R0 ;  /* 0x000f940001007387 */ /* 0x0003e40000100800 */
[----:B-1----:R-:W-:Y:S01]  /*2e480*/  VIADD R0, R0, UR17 ;  /* 0x0000001100007c36 */ /* 0x002fe20008000000 */
[----:B------:R-:W1:Y:S01]  /*2e490*/  LDCU UR17, c[0x0][0x3b8] ;  /* 0x00007700ff1177ac */ /* 0x000e620008000800 */
[----:B--2---:R-:W-:-:S02]  /*2e4a0*/  PRMT R11, R14, 0x5410, R15 ;  /* 0x000054100e0b7816 */ /* 0x004fc4000000000f */
[----:B------:R-:W2:Y:S04]  /*2e4b0*/  LDL.LU R14, [R1+0xfe0] ;  /* 0x000fe000010e7983 */ /* 0x000ea80000300800 */
[----:B------:R4:W-:Y:S02]  /*2e4c0*/  STSM.16.M88.4 [R26+0x1800], R8 ;  /* 0x001800081a007844 */ /* 0x0009e40000000200 */
[----:B----4-:R-:W-:Y:S02]  /*2e4d0*/  PRMT R8, R7, 0x5410, R13 ;  /* 0x0000541007087816 */ /* 0x010fe4000000000d */
[----:B------:R-:W4:Y:S01]  /*2e4e0*/  S2R R7, SR_TID.X ;  /* 0x0000000000077919 */ /* 0x000f220000002100 */
[----:B------:R0:W-:Y:S04]  /*2e4f0*/  STL [R1+0xf88], R0 ;  /* 0x000f880001007387 */ /* 0x0001e80000100800 */
[----:B------:R-:W2:Y:S01]  /*2e500*/  LDL.LU R13, [R1+0x1008] ;  /* 0x00100800010d7983 */ /* 0x000ea20000300800 */
[----:B0-----:R-:W-:Y:S01]  /*2e510*/  VIADD R0, R0, UR18 ;  /* 0x0000001200007c36 */ /* 0x001fe20008000000 */
[----:B------:R-:W-:Y:S01]  /*2e520*/  PRMT R9, R4, 0x5410, R12 ;  /* 0x0000541004097816 */ /* 0x000fe2000000000c */
[----:B------:R-:W0:Y:S03]  /*2e530*/  LDCU UR18, c[0x0][0x3b8] ;  /* 0x00007700ff1277ac */ /* 0x000e260008000800 */
[----:B------:R1:W-:Y:S01]  /*2e540*/  STL [R1+0xf90], R0 ;  /* 0x000f900001007387 */ /* 0x0003e20000100800 */
[----:B------:R-:W-:-:S03]  /*2e550*/  PRMT R10, R6, 0x5410, R5 ;  /* 0x00005410060a7816 */ /* 0x000fc60000000005 */
[----:B------:R-:W3:Y:S04]  /*2e560*/  LDL.LU R4, [R1+0xfd4] ;  /* 0x000fd40001047983 */ /* 0x000ee80000300800 */
[----:B------:R-:W3:Y:S01]  /*2e570*/  LDL.LU R5, [R1+0xfe4] ;  /* 0x000fe40001057983 */ /* 0x000ee20000300800 */
[----:B-1----:R-:W-:Y:S01]  /*2e580*/  VIADD R0, R0, UR19 ;  /* 0x0000001300007c36 */ /* 0x002fe20008000000 */
[----:B------:R-:W1:Y:S02]  /*2e590*/  LDCU UR19, c[0x0][0x3b8] ;  /* 0x00007700ff1377ac */ /* 0x000e640008000800 */
[----:B------:R-:W3:Y:S01]  /*2e5a0*/  LDL.LU R6, [R1+0xfd0] ;  /* 0x000fd00001067983 */ /* 0x000ee20000300800 */
[----:B----4-:R-:W-:-:S03]  /*2e5b0*/  LOP3.LUT R7, R7, 0x1ff, RZ, 0xc0, !PT ;  /* 0x000001ff07077812 */ /* 0x010fc600078ec0ff */
[----:B------:R-:W-:Y:S01]  /*2e5c0*/  STL [R1+0xf9c], R0 ;  /* 0x000f9c0001007387 */ /* 0x000fe20000100800 */
[----:B------:R-:W-:Y:S01]  /*2e5d0*/  LEA R12, R7, UR5, 0x4 ;  /* 0x00000005070c7c11 */ /* 0x000fe2000f8e20ff */
[----:B------:R-:W4:Y:S01]  /*2e5e0*/  LDCU UR5, c[0x0][0x3b8] ;  /* 0x00007700ff0577ac */ /* 0x000f220008000800 */
[----:B------:R-:W-:Y:S01]  /*2e5f0*/  PRMT R11, R2, 0x5410, R27 ;  /* 0x00005410020b7816 */ /* 0x000fe2000000001b */
[----:B------:R-:W4:Y:S04]  /*2e600*/  LDL.LU R7, [R1+0xfdc] ;  /* 0x000fdc0001077983 */ /* 0x000f280000300800 */
[----:B------:R-:W4:Y:S04]  /*2e610*/  LDL.LU R27, [R1+0xfcc] ;  /* 0x000fcc00011b7983 */ /* 0x000f280000300800 */
[----:B------:R-:W4:Y:S01]  /*2e620*/  LDL.LU R2, [R1+0xfd8] ;  /* 0x000fd80001027983 */ /* 0x000f220000300800 */
[----:B------:R-:W-:Y:S06]  /*2e630*/  BAR.SYNC.DEFER_BLOCKING 0x0 ;  /* 0x0000000000007b1d */ /* 0x000fec0000010000 */
[----:B------:R-:W0:Y:S04]  /*2e640*/  LDS.128 R16, [R12] ;  /* 0x000000000c107984 */ /* 0x000e280000000c00 */
[----:B------:R-:W-:Y:S04]  /*2e650*/  STL [R1+0x468], R12 ;  /* 0x0004680c01007387 */ /* 0x000fe80000100800 */
[----:B------:R-:W1:Y:S04]  /*2e660*/  LDS.128 R20, [R12+0x2000] ;  /* 0x002000000c147984 */ /* 0x000e680000000c00 */
[----:B0-----:R-:W-:Y:S04]  /*2e670*/  STL.64 [R1+0x40], R16 ;  /* 0x0000401001007387 */ /* 0x001fe80000100a00 */
[----:B------:R-:W-:Y:S04]  /*2e680*/  STL.64 [R1+0x48], R18 ;  /* 0x0000481201007387 */ /* 0x000fe80000100a00 */
[----:B------:R-:W0:Y:S01]  /*2e690*/  LDS.128 R16, [R12+0x4000] ;  /* 0x004000000c107984 */ /* 0x000e220000000c00 */
[----:B-1----:R-:W-:-:S05]  /*2e6a0*/  VIADD R0, R0, UR19 ;  /* 0x0000001300007c36 */ /* 0x002fca0008000000 */
[----:B------:R1:W-:Y:S04]  /*2e6b0*/  STL [R1+0xfa0], R0 ;  /* 0x000fa00001007387 */ /* 0x0003e80000100800 */
[----:B------:R-:W-:Y:S04]  /*2e6c0*/  STL.64 [R1+0x30], R20 ;  /* 0x0000301401007387 */ /* 0x000fe80000100a00 */
[----:B------:R-:W-:Y:S04]  /*2e6d0*/  STL.64 [R1+0x38], R22 ;  /* 0x0000381601007387 */ /* 0x000fe80000100a00 */
[----:B0-----:R-:W-:Y:S04]  /*2e6e0*/  STL.64 [R1+0x20], R16 ;  /* 0x0000201001007387 */ /* 0x001fe80000100a00 */
[----:B------:R-:W-:Y:S04]  /*2e6f0*/  STL.64 [R1+0x28], R18 ;  /* 0x0000281201007387 */ /* 0x000fe80000100a00 */
[----:B------:R-:W0:Y:S01]  /*2e700*/  LDS.128 R16, [R12+0x6000] ;  /* 0x006000000c107984 */ /* 0x000e220000000c00 */
[----:B------:R-:W-:Y:S01]  /*2e710*/  BAR.SYNC.DEFER_BLOCKING 0x0 ;  /* 0x0000000000007b1d */ /* 0x000fe20000010000 */
[----:B-1----:R-:W-:-:S05]  /*2e720*/  VIADD R0, R0, UR6 ;  /* 0x0000000600007c36 */ /* 0x002fca0008000000 */
[----:B------:R-:W1:Y:S01]  /*2e730*/  LDCU UR6, c[0x0][0x3b8] ;  /* 0x00007700ff0677ac */ /* 0x000e620008000800 */
[----:B0-----:R-:W-:Y:S01]  /*2e740*/  IMAD.MOV.U32 R29, RZ, RZ, R17 ;  /* 0x000000ffff1d7224 */ /* 0x001fe200078e0011 */
[----:B------:R-:W-:Y:S04]  /*2e750*/  STL.64 [R1+0x10], R16 ;  /* 0x0000101001007387 */ /* 0x000fe80000100a00 */
[----:B------:R-:W-:Y:S04]  /*2e760*/  STL.64 [R1+0x18], R18 ;  /* 0x0000181201007387 */ /* 0x000fe80000100a00 */
[----:B------:R0:W-:Y:S04]  /*2e770*/  STL [R1+0x1328], R29 ;  /* 0x0013281d01007387 */ /* 0x0001e80000100800 */
[----:B------:R1:W-:Y:S04]  /*2e780*/  STL [R1+0xfa4], R0 ;  /* 0x000fa40001007387 */ /* 0x0003e80000100800 */
[----:B0-----:R-:W4:Y:S01]  /*2e790*/  LDL.LU R29, [R1+0x92c] ;  /* 0x00092c00011d7983 */ /* 0x001f220000300800 */
[----:B-1----:R-:W-:-:S03]  /*2e7a0*/  VIADD R0, R0, UR7 ;  /* 0x0000000700007c36 */ /* 0x002fc60008000000 */
[----:B------:R-:W4:Y:S01]  /*2e7b0*/  LDL.LU R18, [R1+0x934] ;  /* 0x0009340001127983 */ /* 0x000f220000300800 */
[----:B------:R-:W0:Y:S03]  /*2e7c0*/  LDCU UR7, c[0x0][0x3b8] ;  /* 0x00007700ff0777ac */ /* 0x000e260008000800 */
[----:B------:R1:W-:Y:S04]  /*2e7d0*/  STL [R1+0xfc8], R0 ;  /* 0x000fc80001007387 */ /* 0x0003e80000100800 */
[----:B------:R-:W4:Y:S04]  /*2e7e0*/  LDL.LU R16, [R1+0x86c] ;  /* 0x00086c0001107983 */ /* 0x000f280000300800 */
[----:B------:R-:W4:Y:S01]  /*2e7f0*/  LDL.LU R17, [R1+0x874] ;  /* 0x0008740001117983 */ /* 0x000f220000300800 */
[----:B-1----:R-:W-:Y:S01]  /*2e800*/  VIADD R0, R0, UR8 ;  /* 0x0000000800007c36 */ /* 0x002fe20008000000 */
[----:B------:R-:W1:Y:S02]  /*2e810*/  LDCU UR8, c[0x0][0x3b8] ;  /* 0x00007700ff0877ac */ /* 0x000e640008000800 */
[----:B------:R-:W4:Y:S04]  /*2e820*/  LDL.LU R19, [R1+0x868] ;  /* 0x0008680001137983 */ /* 0x000f280000300800 */
[----:B------:R-:W4:Y:S04]  /*2e830*/  LDL.LU R20, [R1+0x870] ;  /* 0x0008700001147983 */ /* 0x000f280000300800 */
[----:B------:R-:W4:Y:S04]  /*2e840*/  LDL.LU R21, [R1+0x81c] ;  /* 0x00081c0001157983 */ /* 0x000f280000300800 */
[----:B------:R-:W4:Y:S04]  /*2e850*/  LDL.LU R22, [R1+0x824] ;  /* 0x0008240001167983 */ /* 0x000f280000300800 */
[----:B------:R-:W4:Y:S04]  /*2e860*/  LDL.LU R23, [R1+0x818] ;  /* 0x0008180001177983 */ /* 0x000f280000300800 */
[----:B------:R-:W-:Y:S04]  /*2e870*/  STSM.16.M88.4 [R26], R8 ;  /* 0x000000081a007844 */ /* 0x000fe80000000200 */
[----:B------:R0:W-:Y:S04]  /*2e880*/  STL [R1+0xfd4], R0 ;  /* 0x000fd40001007387 */ /* 0x0001e80000100800 */
[----:B------:R-:W4:Y:S01]  /*2e890*/  LDL.LU R24, [R1+0x820] ;  /* 0x0008200001187983 */ /* 0x000f220000300800 */
[----:B0-----:R-:W-:Y:S01]  /*2e8a0*/  VIADD R0, R0, UR9 ;  /* 0x0000000900007c36 */ /* 0x001fe20008000000 */
[----:B------:R-:W0:Y:S01]  /*2e8b0*/  LDCU UR9, c[0x0][0x3b8] ;  /* 0x00007700ff0977ac */ /* 0x000e220008000800 */
[----:B--2---:R-:W-:-:S02]  /*2e8c0*/  PRMT R8, R13, 0x5410, R14 ;  /* 0x000054100d087816 */ /* 0x004fc4000000000e */
[----:B------:R-:W2:Y:S04]  /*2e8d0*/  LDL.LU R14, [R1+0x7ec] ;  /* 0x0007ec00010e7983 */ /* 0x000ea80000300800 */
[----:B------:R-:W2:Y:S04]  /*2e8e0*/  LDL.LU R13, [R1+0x7f4] ;  /* 0x0007f400010d7983 */ /* 0x000ea80000300800 */
[----:B------:R-:W2:Y:S04]  /*2e8f0*/  LDL.LU R25, [R1+0x7e8] ;  /* 0x0007e80001197983 */ /* 0x000ea80000300800 */
[----:B------:R-:W2:Y:S04]  /*2e900*/  LDL.LU R3, [R1+0x7f0] ;  /* 0x0007f00001037983 */ /* 0x000ea80000300800 */
[----:B------:R-:W2:Y:S01]  /*2e910*/  LDL.LU R28, [R1+0x11f4] ;  /* 0x0011f400011c7983 */ /* 0x000ea20000300800 */
[----:B---3--:R-:W-:-:S03]  /*2e920*/  PRMT R9, R5, 0x5410, R4 ;  /* 0x0000541005097816 */ /* 0x008fc60000000004 */
[----:B------:R-:W3:Y:S04]  /*2e930*/  LDL.LU R15, [R1+0x1208] ;  /* 0x00120800010f7983 */ /* 0x000ee80000300800 */
[----:B------:R-:W2:Y:S04]  /*2e940*/  LDL.LU R4, [R1+0x11f0] ;  /* 0x0011f00001047983 */ /* 0x000ea80000300800 */
[----:B------:R-:W-:Y:S01]  /*2e950*/  STL [R1+0xfe4], R0 ;  /* 0x000fe40001007387 */ /* 0x000fe20000100800 */
[----:B----4-:R-:W-:-:S03]  /*2e960*/  PRMT R10, R7, 0x5410, R6 ;  /* 0x00005410070a7816 */ /* 0x010fc60000000006 */
[----:B------:R-:W4:Y:S04]  /*2e970*/  LDL.LU R5, [R1+0x1204] ;  /* 0x0012040001057983 */ /* 0x000f280000300800 */
[----:B------:R-:W2:Y:S01]  /*2e980*/  LDL.LU R6, [R1+0x1014] ;  /* 0x0010140001067983 */ /* 0x000ea20000300800 */
[----:B------:R-:W-:-:S03]  /*2e990*/  PRMT R11, R2, 0x5410, R27 ;  /* 0x00005410020b7816 */ /* 0x000fc6000000001b */
[----:B------:R-:W2:Y:S04]  /*2e9a0*/  LDL.LU R7, [R1+0x1054] ;  /* 0x0010540001077983 */ /* 0x000ea80000300800 */
[----:B------:R-:W2:Y:S04]  /*2e9b0*/  LDL.LU R27, [R1+0x1010] ;  /* 0x00101000011b7983 */ /* 0x000ea80000300800 */
[----:B------:R-:W2:Y:S04]  /*2e9c0*/  LDL.LU R2, [R1+0x101c] ;  /* 0x00101c0001027983 */ /* 0x000ea80000300800 */
[----:B------:R0:W-:Y:S04]  /*2e9d0*/  STSM.16.M88.4 [R26+0x800], R8 ;  /* 0x000800081a007844 */ /* 0x0001e80000000200 */
[----:B0-----:R-:W2:Y:S04]  /*2e9e0*/  LDL.LU R10, [R1+0x930] ;  /* 0x00093000010a7983 */ /* 0x001ea80000300800 */
[----:B------:R-:W2:Y:S01]  /*2e9f0*/  LDL.LU R11, [R1+0x938] ;  /* 0x00093800010b7983 */ /* 0x000ea20000300800 */
[----:B------:R-:W-:Y:S01]  /*2ea00*/  VIADD R0, R0, UR10 ;  /* 0x0000000a00007c36 */ /* 0x000fe20008000000 */
        /* <DEDUP_REMOVED lines=9> */
[----:B------:R-:W1:Y:S01]  /*2eaa0*/  LDCU UR13, c[0x0][0x3b8] ;  /* 0x00007700ff0d77ac */ /* 0x000e620008000800 */
[----:B------:R-:W-:-:S02]  /*2eab0*/  PRMT R9, R18, 0x5410, R29 ;  /* 0x0000541012097816 */ /* 0x000fc4000000001d */
[----:B--2---:R-:W-:Y:S02]  /*2eac0*/  PRMT R8, R11, 0x5410, R10 ;  /* 0x000054100b087816 */ /* 0x004fe4000000000a */
[----:B------:R-:W-:Y:S02]  /*2ead0*/  PRMT R10, R17, 0x5410, R16 ;  /* 0x00005410110a7816 */ /* 0x000fe40000000010 */
[----:B------:R-:W-:-:S05]  /*2eae0*/  PRMT R11, R20, 0x5410, R19 ;  /* 0x00005410140b7816 */ /* 0x000fca0000000013 */
[----:B------:R2:W-:Y:S02]  /*2eaf0*/  STSM.16.M88.4 [R26+0x1000], R8 ;  /* 0x001000081a007844 */ /* 0x0005e40000000200 */
[----:B--2---:R-:W-:Y:S02]  /*2eb00*/  PRMT R10, R13, 0x5410, R14 ;  /* 0x000054100d0a7816 */ /* 0x004fe4000000000e */
[----:B------:R-:W2:Y:S04]  /*2eb10*/  LDL.LU R14, [R1+0x1048] ;  /* 0x00104800010e7983 */ /* 0x000ea80000300800 */
[----:B------:R-:W2:Y:S01]  /*2eb20*/  LDL.LU R13, [R1+0x1050] ;  /* 0x00105000010d7983 */ /* 0x000ea20000300800 */
[----:B------:R-:W-:-:S03]  /*2eb30*/  PRMT R8, R22, 0x5410, R21 ;  /* 0x0000541016087816 */ /* 0x000fc60000000015 */
[----:B------:R0:W-:Y:S01]  /*2eb40*/  STL [R1+0xfd8], R0 ;  /* 0x000fd80001007387 */ /* 0x0001e20000100800 */
[----:B------:R-:W-:Y:S02]  /*2eb50*/  PRMT R9, R24, 0x5410, R23 ;  /* 0x0000541018097816 */ /* 0x000fe40000000017 */
[----:B------:R-:W-:Y:S01]  /*2eb60*/  PRMT R11, R3, 0x5410, R25 ;  /* 0x00005410030b7816 */ /* 0x000fe20000000019 */
[----:B0-----:R-:W-:-:S04]  /*2eb70*/  VIADD R0, R0, UR14 ;  /* 0x0000000e00007c36 */ /* 0x001fc80008000000 */
[----:B------:R-:W-:Y:S01]  /*2eb80*/  STSM.16.M88.4 [R26+0x1800], R8 ;  /* 0x001800081a007844 */ /* 0x000fe20000000200 */
[----:B------:R-:W0:Y:S03]  /*2eb90*/  LDCU UR14, c[0x0][0x3b8] ;  /* 0x00007700ff0e77ac */ /* 0x000e260008000800 */
[----:B------:R1:W-:Y:S01]  /*2eba0*/  STL [R1+0x100c], R0 ;  /* 0x00100c0001007387 */ /* 0x0003e20000100800 */
[----:B------:R-:W-:Y:S01]  /*2ebb0*/  BAR.SYNC.DEFER_BLOCKING 0x0 ;  /* 0x0000000000007b1d */ /* 0x000fe20000010000 */
[----:B-1----:R-:W-:-:S05]  /*2ebc0*/  VIADD R0, R0, UR15 ;  /* 0x0000000f00007c36 */ /* 0x002fca0008000000 */
[----:B------:R-:W1:Y:S01]  /*2ebd0*/  LDCU UR15, c[0x0][0x3b8] ;  /* 0x00007700ff0f77ac */ /* 0x000e620008000800 */
[----:B----4-:R-:W-:Y:S02]  /*2ebe0*/  PRMT R9, R5, 0x5410, R4 ;  /* 0x0000541005097816 */ /* 0x010fe40000000004 */
[----:B------:R-:W4:Y:S04]  /*2ebf0*/  LDL.LU R4, [R1+0x1018] ;  /* 0x0010180001047983 */ /* 0x000f280000300800 */
[----:B------:R-:W4:Y:S01]  /*2ec00*/  LDL.LU R5, [R1+0x104c] ;  /* 0x00104c0001057983 */ /* 0x000f220000300800 */
[----:B------:R-:W-:-:S03]  /*2ec10*/  PRMT R10, R7, 0x5410, R6 ;  /* 0x00005410070a7816 */ /* 0x000fc60000000006 */
[----:B------:R0:W-:Y:S01]  /*2ec20*/  STL [R1+0xfdc], R0 ;  /* 0x000fdc0001007387 */ /* 0x0001e20000100800 */
[----:B------:R-:W-:-:S03]  /*2ec30*/  PRMT R11, R2, 0x5410, R27 ;  /* 0x00005410020b7816 */ /* 0x000fc6000000001b */
[----:B------:R-:W4:Y:S04]  /*2ec40*/  LDL.LU R6, [R1+0x103c] ;  /* 0x00103c0001067983 */ /* 0x000f280000300800 */
[----:B------:R-:W4:Y:S01]  /*2ec50*/  LDL.LU R7, [R1+0x1044] ;  /* 0x0010440001077983 */ /* 0x000f220000300800 */
[----:B0-----:R-:W-:-:S03]  /*2ec60*/  VIADD R0, R0, UR16 ;  /* 0x0000001000007c36 */ /* 0x001fc60008000000 */
[----:B------:R-:W0:Y:S04]  /*2ec70*/  LDS.128 R16, [R12] ;  /* 0x000000000c107984 */ /* 0x000e280000000c00 */
[----:B------:R0:W-:Y:S04]  /*2ec80*/  STL [R1+0x1008], R0 ;  /* 0x0010080001007387 */ /* 0x0001e80000100800 */
[----:B------:R-:W4:Y:S04]  /*2ec90*/  LDL.LU R27, [R1+0x1038] ;  /* 0x00103800011b7983 */ /* 0x000f280000300800 */
[----:B------:R-:W4:Y:S01]  /*2eca0*/  LDL.LU R2, [R1+0x1040] ;  /* 0x0010400001027983 */ /* 0x000f220000300800 */
[----:B---3--:R-:W-:-:S03]  /*2ecb0*/  PRMT R8, R15, 0x5410, R28 ;  /* 0x000054100f087816 */ /* 0x008fc6000000001c */
[----:B------:R-:W-:Y:S04]  /*2ecc0*/  LDS.128 R20, [R12+0x4000] ;  /* 0x004000000c147984 */ /* 0x000fe80000000c00 */
[----:B0-----:R-:W-:Y:S01]  /*2ecd0*/  STL.64 [R1+0x80], R16 ;  /* 0x0000801001007387 */ /* 0x001fe20000100a00 */
[----:B------:R-:W-:-:S03]  /*2ece0*/  IMAD.MOV.U32 R15, RZ, RZ, R16 ;  /* 0x000000ffff0f7224 */ /* 0x000fc600078e0010 */
[----:B------:R-:W-:Y:S04]  /*2ecf0*/  STL.64 [R1+0x88], R18 ;  /* 0x0000881201007387 */ /* 0x000fe80000100a00 */
[----:B------:R-:W0:Y:S01]  /*2ed00*/  LDS.128 R16, [R12+0x2000] ;  /* 0x002000000c107984 */ /* 0x000e220000000c00 */
[----:B------:R-:W-:-:S03]  /*2ed10*/  VIADD R0, R0, UR17 ;  /* 0x0000001100007c36 */ /* 0x000fc60008000000 */
[----:B------:R-:W-:Y:S04]  /*2ed20*/  STL [R1+0x132c], R15 ;  /* 0x00132c0f01007387 */ /* 0x000fe80000100800 */
[----:B------:R3:W-:Y:S04]  /*2ed30*/  STL [R1+0x1014], R0 ;  /* 0x0010140001007387 */ /* 0x0007e80000100800 */
[----:B0-----:R-:W-:Y:S04]  /*2ed40*/  STL.64 [R1+0x70], R16 ;  /* 0x0000701001007387 */ /* 0x001fe80000100a00 */
[----:B------:R-:W-:Y:S04]  /*2ed50*/  STL.64 [R1+0x78], R18 ;  /* 0x0000781201007387 */ /* 0x000fe80000100a00 */
[----:B------:R-:W0:Y:S01]  /*2ed60*/  LDS.128 R16, [R12+0x6000] ;  /* 0x006000000c107984 */ /* 0x000e220000000c00 */
[----:B------:R-:W-:Y:S01]  /*2ed70*/  BAR.SYNC.DEFER_BLOCKING 0x0 ;  /* 0x0000000000007b1d */ /* 0x000fe20000010000 */
[----:B---3--:R-:W-:-:S05]  /*2ed80*/  VIADD R0, R0, UR18 ;  /* 0x0000001200007c36 */ /* 0x008fca0008000000 */
[----:B------:R-:W-:Y:S04]  /*2ed90*/  STL.64 [R1+0x60], R20 ;  /* 0x0000601401007387 */ /* 0x000fe80000100a00 */
[----:B------:R-:W-:Y:S04]  /*2eda0*/  STL.64 [R1+0x68], R22 ;  /* 0x0000681601007387 */ /* 0x000fe80000100a00 */
[----:B0-----:R-:W-:Y:S04]  /*2edb0*/  STL.64 [R1+0x50], R16 ;  /* 0x0000501001007387 */ /* 0x001fe80000100a00 */
[----:B------:R-:W-:Y:S04]  /*2edc0*/  STL.64 [R1+0x58], R18 ;  /* 0x0000581201007387 */ /* 0x000fe80000100a00 */
[----:B------:R0:W-:Y:S04]  /*2edd0*/  STL [R1+0x101c], R0 ;  /* 0x00101c0001007387 */ /* 0x0001e80000100800 */
[----:B------:R-:W3:Y:S04]  /*2ede0*/  LDL.LU R15, [R1+0x97c] ;  /* 0x00097c00010f7983 */ /* 0x000ee80000300800 */
[----:B------:R-:W3:Y:S01]  /*2edf0*/  LDL.LU R29, [R1+0x984] ;  /* 0x00098400011d7983 */ /* 0x000ee20000300800 */
[----:B0-----:R-:W-:Y:S01]  /*2ee00*/  VIADD R0, R0, UR5 ;  /* 0x0000000500007c36 */ /* 0x001fe20008000000 */
[----:B------:R-:W0:Y:S04]  /*2ee10*/  LDCU UR5, c[0x0][0x3b8] ;  /* 0x00007700ff0577ac */ /* 0x000e280008000800 */
[----:B------:R1:W-:Y:S04]  /*2ee20*/  STL [R1+0x1010], R0 ;  /* 0x0010100001007387 */ /* 0x0003e80000100800 */
[----:B------:R-:W3:Y:S04]  /*2ee30*/  LDL.LU R18, [R1+0x8ac] ;  /* 0x0008ac0001127983 */ /* 0x000ee80000300800 */
[----:B------:R-:W3:Y:S01]  /*2ee40*/  LDL.LU R16, [R1+0x8b4] ;  /* 0x0008b40001107983 */ /* 0x000ee20000300800 */
[----:B-1----:R-:W-:Y:S01]  /*2ee50*/  VIADD R0, R0, UR6 ;  /* 0x0000000600007c36 */ /* 0x002fe20008000000 */
[----:B------:R-:W1:Y:S02]  /*2ee60*/  LDCU UR6, c[0x0][0x3b8] ;  /* 0x00007700ff0677ac */ /* 0x000e640008000800 */
[----:B------:R-:W3:Y:S04]  /*2ee70*/  LDL.LU R17, [R1+0x8a8] ;  /* 0x0008a80001117983 */ /* 0x000ee80000300800 */
[----:B------:R-:W3:Y:S04]  /*2ee80*/  LDL.LU R19, [R1+0x8b0] ;  /* 0x0008b00001137983 */ /* 0x000ee80000300800 */
[----:B------:R-:W3:Y:S04]  /*2ee90*/  LDL.LU R20, [R1+0x84c] ;  /* 0x00084c0001147983 */ /* 0x000ee80000300800 */
[----:B------:R-:W3:Y:S04]  /*2eea0*/  LDL.LU R21, [R1+0x854] ;  /* 0x0008540001157983 */ /* 0x000ee80000300800 */
[----:B------:R-:W3:Y:S04]  /*2eeb0*/  LDL.LU R22, [R1+0x848] ;  /* 0x0008480001167983 */ /* 0x000ee80000300800 */
[----:B------:R-:W-:Y:S04]  /*2eec0*/  STSM.16.M88.4 [R26], R8 ;  /* 0x000000081a007844 */ /* 0x000fe80000000200 */
[----:B------:R0:W-:Y:S04]  /*2eed0*/  STL [R1+0x1018], R0 ;  /* 0x0010180001007387 */ /* 0x0001e80000100800 */
[----:B------:R-:W3:Y:S01]  /*2eee0*/  LDL.LU R23, [R1+0x850] ;  /* 0x0008500001177983 */ /* 0x000ee20000300800 */
[----:B0-----:R-:W-:Y:S01]  /*2eef0*/  VIADD R0, R0, UR7 ;  /* 0x0000000700007c36 */ /* 0x001fe20008000000 */
[----:B------:R-:W0:Y:S01]  /*2ef00*/  LDCU UR7, c[0x0][0x3b8] ;  /* 0x00007700ff0777ac */ /* 0x000e220008000800 */
[----:B--2---:R-:W-:-:S02]  /*2ef10*/  PRMT R8, R13, 0x5410, R14 ;  /* 0x000054100d087816 */ /* 0x004fc4000000000e */
[----:B----4-:R-:W-:Y:S02]  /*2ef20*/  PRMT R9, R5, 0x5410, R4 ;  /* 0x0000541005097816 */ /* 0x010fe40000000004 */
[----:B------:R-:W2:Y:S04]  /*2ef30*/  LDL.LU R4, [R1+0x80c] ;  /* 0x00080c0001047983 */ /* 0x000ea80000300800 */
[----:B------:R-:W2:Y:S04]  /*2ef40*/  LDL.LU R5, [R1+0x814] ;  /* 0x0008140001057983 */ /* 0x000ea80000300800 */
[----:B------:R-:W4:Y:S01]  /*2ef50*/  LDL.LU R24, [R1+0x808] ;  /* 0x0008080001187983 */ /* 0x000f220000300800 */
[----:B------:R-:W-:-:S03]  /*2ef60*/  PRMT R10, R7, 0x5410, R6 ;  /* 0x00005410070a7816 */ /* 0x000fc60000000006 */
[----:B------:R-:W4:Y:S04]  /*2ef70*/  LDL.LU R25, [R1+0x810] ;  /* 0x0008100001197983 */ /* 0x000f280000300800 */
[----:B------:R-:W2:Y:S04]  /*2ef80*/  LDL.LU R3, [R1+0x1230] ;  /* 0x0012300001037983 */ /* 0x000ea80000300800 */
[----:B------:R-:W2:Y:S04]  /*2ef90*/  LDL.LU R28, [R1+0x1240] ;  /* 0x00124000011c7983 */ /* 0x000ea80000300800 */
[----:B------:R-:W2:Y:S01]  /*2efa0*/  LDL.LU R6, [R1+0x122c] ;  /* 0x00122c0001067983 */ /* 0x000ea20000300800 */
[----:B------:R-:W-:-:S03]  /*2efb0*/  PRMT R11, R2, 0x5410, R27 ;  /* 0x00005410020b7816 */ /* 0x000fc6000000001b */
[----:B------:R-:W-:Y:S04]  /*2efc0*/  STL [R1+0x1040], R0 ;  /* 0x0010400001007387 */ /* 0x000fe80000100800 */
[----:B------:R-:W2:Y:S04]  /*2efd0*/  LDL.LU R7, [R1+0x123c] ;  /* 0x00123c0001077983 */ /* 0x000ea80000300800 */
[----:B------:R-:W2:Y:S04]  /*2efe0*/  LDL.LU R14, [R1+0x11d0] ;  /* 0x0011d000010e7983 */ /* 0x000ea80000300800 */
        /* <DEDUP_REMOVED lines=17> */
[----:B---3--:R-:W-:-:S02]  /*2f100*/  PRMT R9, R29, 0x5410, R15 ;  /* 0x000054101d097816 */ /* 0x008fc4000000000f */
        /* <DEDUP_REMOVED lines=10> */
[----:B----4-:R-:W-:Y:S01]  /*2f1b0*/  PRMT R11, R25, 0x5410, R24 ;  /* 0x00005410190b7816 */ /* 0x010fe20000000018 */
[----:B---3--:R-:W-:-:S04]  /*2f1c0*/  VIADD R0, R0, UR12 ;  /* 0x0000000c00007c36 */ /* 0x008fc80008000000 */
[----:B------:R-:W-:Y:S01]  /*2f1d0*/  STSM.16.M88.4 [R26+0x1800], R8 ;  /* 0x001800081a007844 */ /* 0x000fe20000000200 */
[----:B------:R-:W3:Y:S03]  /*2f1e0*/  LDCU UR12, c[0x0][0x3b8] ;  /* 0x00007700ff0c77ac */ /* 0x000ee60008000800 */
[----:B------:R4:W-:Y:S01]  /*2f1f0*/  STL [R1+0x1054], R0 ;  /* 0x0010540001007387 */ /* 0x0009e20000100800 */
[----:B------:R-:W-:Y:S01]  /*2f200*/  BAR.SYNC.DEFER_BLOCKING 0x0 ;  /* 0x0000000000007b1d */ /* 0x000fe20000010000 */
[----:B----4-:R-:W-:-:S05]  /*2f210*/  VIADD R0, R0, UR13 ;  /* 0x0000000d00007c36 */ /* 0x010fca0008000000 */
[----:B------:R-:W4:Y:S01]  /*2f220*/  LDCU UR13, c[0x0][0x3b8] ;  /* 0x00007700ff0d77ac */ /* 0x000f220008000800 */
[----:B------:R-:W-:Y:S02]  /*2f230*/  PRMT R9, R7, 0x5410, R6 ;  /* 0x0000541007097816 */ /* 0x000fe40000000006 */
[----:B------:R-:W3:Y:S04]  /*2f240*/  LDL.LU R6, [R1+0x109c] ;  /* 0x00109c0001067983 */ /* 0x000ee80000300800 */
[----:B------:R-:W3:Y:S01]  /*2f250*/  LDL.LU R7, [R1+0x10e4] ;  /* 0x0010e40001077983 */ /* 0x000ee20000300800 */
[----:B------:R-:W-:-:S03]  /*2f260*/  PRMT R8, R28, 0x5410, R3 ;  /* 0x000054101c087816 */ /* 0x000fc60000000003 */
[----:B------:R0:W-:Y:S01]  /*2f270*/  STL [R1+0x1048], R0 ;  /* 0x0010480001007387 */ /* 0x0001e20000100800 */
[----:B------:R-:W-:-:S03]  /*2f280*/  PRMT R10, R13, 0x5410, R14 ;  /* 0x000054100d0a7816 */ /* 0x000fc6000000000e */
[----:B------:R-:W4:Y:S01]  /*2f290*/  LDL.LU R28, [R1+0x10bc] ;  /* 0x0010bc00011c7983 */ /* 0x000f220000300800 */
[----:B------:R-:W-:-:S03]  /*2f2a0*/  PRMT R11, R2, 0x5410, R27 ;  /* 0x00005410020b7816 */ /* 0x000fc6000000001b */
[----:B------:R-:W4:Y:S01]  /*2f2b0*/  LDL.LU R14, [R1+0x10d8] ;  /* 0x0010d800010e7983 */ /* 0x000f220000300800 */
[----:B0-----:R-:W-:Y:S01]  /*2f2c0*/  VIADD R0, R0, UR14 ;  /* 0x0000000e00007c36 */ /* 0x001fe20008000000 */
[----:B------:R-:W0:Y:S02]  /*2f2d0*/  LDCU UR14, c[0x0][0x3b8] ;  /* 0x00007700ff0e77ac */ /* 0x000e240008000800 */
[----:B------:R-:W0:Y:S04]  /*2f2e0*/  LDS.128 R16, [R12+0x2000] ;  /* 0x002000000c107984 */ /* 0x000e280000000c00 */
[----:B------:R-:W-:Y:S04]  /*2f2f0*/  STL [R1+0x1050], R0 ;  /* 0x0010500001007387 */ /* 0x000fe80000100800 */
[----:B------:R-:W4:Y:S04]  /*2f300*/  LDL.LU R27, [R1+0x10ac] ;  /* 0x0010ac00011b7983 */ /* 0x000f280000300800 */
[----:B------:R-:W4:Y:S04]  /*2f310*/  LDL.LU R2, [R1+0x10c4] ;  /* 0x0010c40001027983 */ /* 0x000f280000300800 */
[----:B------:R-:W1:Y:S04]  /*2f320*/  LDS.128 R20, [R12] ;  /* 0x000000000c147984 */ /* 0x000e680000000c00 */
[----:B0-----:R-:W-:Y:S01]  /*2f330*/  STL.64 [R1+0xc0], R16 ;  /* 0x0000c01001007387 */ /* 0x001fe20000100a00 */
[----:B------:R-:W-:-:S03]  /*2f340*/  IMAD.MOV.U32 R13, RZ, RZ, R17 ;  /* 0x000000ffff0d7224 */ /* 0x000fc600078e0011 */
[----:B-1----:R-:W-:Y:S04]  /*2f350*/  STL.64 [R1+0xd0], R20 ;  /* 0x0000d01401007387 */ /* 0x002fe80000100a00 */
[----:B------:R-:W-:Y:S04]  /*2f360*/  STL.64 [R1+0xd8], R22 ;  /* 0x0000d81601007387 */ /* 0x000fe80000100a00 */
[----:B------:R-:W0:Y:S04]  /*2f370*/  LDS.128 R20, [R12+0x4000] ;  /* 0x004000000c147984 */ /* 0x000e280000000c00 */
[----:B------:R-:W-:Y:S04]  /*2f380*/  STL.64 [R1+0xc8], R18 ;  /* 0x0000c81201007387 */ /* 0x000fe80000100a00 */
[----:B------:R-:W1:Y:S01]  /*2f390*/  LDS.128 R16, [R12+0x6000] ;  /* 0x006000000c107984 */ /* 0x000e620000000c00 */
[----:B------:R-:W-:Y:S01]  /*2f3a0*/  VIADD R0, R0, UR15 ;  /* 0x0000000f00007c36 */ /* 0x000fe20008000000 */
[----:B------:R-:W-:Y:S06]  /*2f3b0*/  BAR.SYNC.DEFER_BLOCKING 0x0 ;  /* 0x0000000000007b1d */ /* 0x000fec0000010000 */
[----:B------:R0:W-:Y:S04]  /*2f3c0*/  STL [R1+0x1074], R0 ;  /* 0x0010740001007387 */ /* 0x0001e80000100800 */
[----:B------:R0:W-:Y:S02]  /*2f3d0*/  STL [R1+0x1330], R13 ;  /* 0x0013300d01007387 */ /* 0x0001e40000100800 */
[----:B0-----:R-:W-:Y:S01]  /*2f3e0*/  VIADD R0, R0, UR5 ;  /* 0x0000000500007c36 */ /* 0x001fe20008000000 */
[----:B------:R-:W0:Y:S01]  /*2f3f0*/  LDCU UR5, c[0x0][0x3b8] ;  /* 0x00007700ff0577ac */ /* 0x000e220008000800 */
[----:B------:R-:W-:Y:S04]  /*2f400*/  STL.64 [R1+0xb0], R20 ;  /* 0x0000b01401007387 */ /* 0x000fe80000100a00 */
[----:B------:R-:W-:Y:S04]  /*2f410*/  STL.64 [R1+0xb8], R22 ;  /* 0x0000b81601007387 */ /* 0x000fe80000100a00 */
[----:B-1----:R-:W-:Y:S04]  /*2f420*/  STL.64 [R1+0xa0], R16 ;  /* 0x0000a01001007387 */ /* 0x002fe80000100a00 */
[----:B------:R-:W-:Y:S04]  /*2f430*/  STL.64 [R1+0xa8], R18 ;  /* 0x0000a81201007387 */ /* 0x000fe80000100a00 */
[----:B------:R1:W-:Y:S04]  /*2f440*/  STL [R1+0x1084], R0 ;  /* 0x0010840001007387 */ /* 0x0003e80000100800 */
[----:B------:R-:W4:Y:S04]  /*2f450*/  LDL.LU R13, [R1+0x1088] ;  /* 0x00108800010d7983 */ /* 0x000f280000300800 */
[----:B------:R-:W4:Y:S01]  /*2f460*/  LDL.LU R15, [R1+0x10a0] ;  /* 0x0010a000010f7983 */ /* 0x000f220000300800 */
[----:B-1----:R-:W-:Y:S01]  /*2f470*/  VIADD R0, R0, UR6 ;  /* 0x0000000600007c36 */ /* 0x002fe20008000000 */
[----:B------:R-:W1:Y:S04]  /*2f480*/  LDCU UR6, c[0x0][0x3b8] ;  /* 0x00007700ff0677ac */ /* 0x000e680008000800 */
[----:B------:R0:W-:Y:S04]  /*2f490*/  STL [R1+0x1070], R0 ;  /* 0x0010700001007387 */ /* 0x0001e80000100800 */
[----:B------:R-:W4:Y:S04]  /*2f4a0*/  LDL.LU R29, [R1+0x940] ;  /* 0x00094000011d7983 */ /* 0x000f280000300800 */
[----:B------:R-:W4:Y:S01]  /*2f4b0*/  LDL.LU R18, [R1+0x950] ;  /* 0x0009500001127983 */ /* 0x000f220000300800 */
[----:B0-----:R-:W-:Y:S01]  /*2f4c0*/  VIADD R0, R0, UR7 ;  /* 0x0000000700007c36 */ /* 0x001fe20008000000 */
[----:B------:R-:W0:Y:S02]  /*2f4d0*/  LDCU UR7, c[0x0][0x3b8] ;  /* 0x00007700ff0777ac */ /* 0x000e240008000800 */
[----:B------:R-:W4:Y:S04]  /*2f4e0*/  LDL.LU R16, [R1+0x93c] ;  /* 0x00093c0001107983 */ /* 0x000f280000300800 */
[----:B------:R-:W4:Y:S04]  /*2f4f0*/  LDL.LU R17, [R1+0x94c] ;  /* 0x00094c0001117983 */ /* 0x000f280000300800 */
[----:B------:R2:W-:Y:S04]  /*2f500*/  STSM.16.M88.4 [R26], R8 ;  /* 0x000000081a007844 */ /* 0x0005e80000000200 */
[----:B------:R-:W4:Y:S04]  /*2f510*/  LDL.LU R19, [R1+0x87c] ;  /* 0x00087c0001137983 */ /* 0x000f280000300800 */
[----:B------:R-:W4:Y:S01]  /*2f520*/  LDL.LU R20, [R1+0x884] ;  /* 0x0008840001147983 */ /* 0x000f220000300800 */
[----:B--2---:R-:W-:-:S03]  /*2f530*/  PRMT R8, R5, 0x5410, R4 ;  /* 0x0000541005087816 */ /* 0x004fc60000000004 */
[----:B------:R-:W2:Y:S04]  /*2f540*/  LDL.LU R4, [R1+0x878] ;  /* 0x0008780001047983 */ /* 0x000ea80000300800 */
[----:B------:R0:W-:Y:S04]  /*2f550*/  STL [R1+0x109c], R0 ;  /* 0x00109c0001007387 */ /* 0x0001e80000100800 */
[----:B------:R-:W2:Y:S01]  /*2f560*/  LDL.LU R5, [R1+0x880] ;  /* 0x0008800001057983 */ /* 0x000ea20000300800 */
[----:B0-----:R-:W-:Y:S01]  /*2f570*/  VIADD R0, R0, UR8 ;  /* 0x0000000800007c36 */ /* 0x001fe20008000000 */
[----:B------:R-:W0:Y:S01]  /*2f580*/  LDCU UR8, c[0x0][0x3b8] ;  /* 0x00007700ff0877ac */ /* 0x000e220008000800 */
[----:B---3--:R-:W-:-:S02]  /*2f590*/  PRMT R9, R7, 0x5410, R6 ;  /* 0x0000541007097816 */ /* 0x008fc40000000006 */
[----:B------:R-:W3:Y:S04]  /*2f5a0*/  LDL.LU R6, [R1+0x82c] ;  /* 0x00082c0001067983 */ /* 0x000ee80000300800 */
[----:B------:R-:W3:Y:S04]  /*2f5b0*/  LDL.LU R7, [R1+0x834] ;  /* 0x0008340001077983 */ /* 0x000ee80000300800 */
[----:B------:R-:W2:Y:S04]  /*2f5c0*/  LDL.LU R21, [R1+0x828] ;  /* 0x0008280001157983 */ /* 0x000ea80000300800 */
[----:B------:R-:W2:Y:S01]  /*2f5d0*/  LDL.LU R22, [R1+0x830] ;  /* 0x0008300001167983 */ /* 0x000ea20000300800 */
[----:B----4-:R-:W-:-:S03]  /*2f5e0*/  PRMT R10, R14, 0x5410, R28 ;  /* 0x000054100e0a7816 */ /* 0x010fc6000000001c */
[----:B------:R-:W4:Y:S04]  /*2f5f0*/  LDL.LU R23, [R1+0x1270] ;  /* 0x0012700001177983 */ /* 0x000f280000300800 */
[----:B------:R-:W-:Y:S04]  /*2f600*/  STL [R1+0x10ac], R0 ;  /* 0x0010ac0001007387 */ /* 0x000fe80000100800 */
[----:B------:R-:W4:Y:S01]  /*2f610*/  LDL.LU R24, [R1+0x1278] ;  /* 0x0012780001187983 */ /* 0x000f220000300800 */
[----:B------:R-:W-:-:S03]  /*2f620*/  PRMT R11, R2, 0x5410, R27 ;  /* 0x00005410020b7816 */ /* 0x000fc6000000001b */
[----:B------:R-:W2:Y:S04]  /*2f630*/  LDL.LU R25, [R1+0x126c] ;  /* 0x00126c0001197983 */ /* 0x000ea80000300800 */
        /* <DEDUP_REMOVED lines=13> */
[----:B------:R0:W-:Y:S01]  /*2f710*/  STL [R1+0x10bc], R0 ;  /* 0x0010bc0001007387 */ /* 0x0001e20000100800 */
[----:B------:R-:W-:Y:S01]  /*2f720*/  PRMT R9, R15, 0x5410, R13 ;  /* 0x000054100f097816 */ /* 0x000fe2000000000d */
[----:B0-----:R-:W-:Y:S01]  /*2f730*/  VIADD R0, R0, UR11 ;  /* 0x0000000b00007c36 */ /* 0x001fe20008000000 */
[----:B------:R-:W0:Y:S04]  /*2f740*/  LDCU UR11, c[0x0][0x3b8] ;  /* 0x00007700ff0b77ac */ /* 0x000e280008000800 */
[----:B------:R1:W-:Y:S02]  /*2f750*/  STL [R1+0x1088], R0 ;  /* 0x0010880001007387 */ /* 0x0003e40000100800 */
[----:B-1----:R-:W-:Y:S01]  /*2f760*/  VIADD R0, R0, UR12 ;  /* 0x0000000c00007c36 */ /* 0x002fe20008000000 */
[----:B------:R-:W1:Y:S01]  /*2f770*/  LDCU UR12, c[0x0][0x3b8] ;  /* 0x00007700ff0c77ac */ /* 0x000e620008000800 */
[----:B--2---:R-:W-:-:S02]  /*2f780*/  PRMT R8, R11, 0x5410, R10 ;  /* 0x000054100b087816 */ /* 0x004fc4000000000a */
[----:B------:R-:W-:Y:S02]  /*2f790*/  PRMT R10, R18, 0x5410, R29 ;  /* 0x00005410120a7816 */ /* 0x000fe4000000001d */
[----:B------:R-:W-:-:S05]  /*2f7a0*/  PRMT R11, R17, 0x5410, R16 ;  /* 0x00005410110b7816 */ /* 0x000fca0000000010 */
[----:B------:R2:W-:Y:S02]  /*2f7b0*/  STSM.16.M88.4 [R26+0x1000], R8 ;  /* 0x001000081a007844 */ /* 0x0005e40000000200 */
[----:B--2---:R-:W-:Y:S02]  /*2f7c0*/  PRMT R8, R20, 0x5410, R19 ;  /* 0x0000541014087816 */ /* 0x004fe40000000013 */
[----:B------:R-:W-:Y:S02]  /*2f7d0*/  PRMT R9, R5, 0x5410, R4 ;  /* 0x0000541005097816 */ /* 0x000fe40000000004 */
[----:B---3--:R-:W-:Y:S01]  /*2f7e0*/  PRMT R10, R7, 0x5410, R6 ;  /* 0x00005410070a7816 */ /* 0x008fe20000000006 */
[----:B------:R-:W2:Y:S01]  /*2f7f0*/  LDL.LU R4, [R1+0x114c] ;  /* 0x00114c0001047983 */ /* 0x000ea20000300800 */
[----:B------:R-:W-:-:S03]  /*2f800*/  PRMT R11, R22, 0x5410, R21 ;  /* 0x00005410160b7816 */ /* 0x000fc60000000015 */
[----:B------:R-:W2:Y:S04]  /*2f810*/  LDL.LU R5, [R1+0x11a0] ;  /* 0x0011a00001057983 */ /* 0x000ea80000300800 */
[----:B------:R-:W-:Y:S01]  /*2f820*/  STSM.16.M88.4 [R26+0x1800], R8 ;  /* 0x001800081a007844 */ /* 0x000fe20000000200 */
[----:B------:R-:W-:Y:S06]  /*2f830*/  BAR.SYNC.DEFER_BLOCKING 0x0 ;  /* 0x0000000000007b1d */ /* 0x000fec0000010000 */
[----:B------:R-:W3:Y:S04]  /*2f840*/  LDS.128 R16, [R12] ;  /* 0x000000000c107984 */ /* 0x000ee80000000c00 */
[----:B------:R0:W-:Y:S04]  /*2f850*/  STL [R1+0x10a0], R0 ;  /* 0x0010a00001007387 */ /* 0x0001e80000100800 */
[----:B------:R-:W2:Y:S04]  /*2f860*/  LDL.LU R6, [R1+0x1148] ;  /* 0x0011480001067983 */ /* 0x000ea80000300800 */
[----:B------:R-:W2:Y:S01]  /*2f870*/  LDL.LU R7, [R1+0x119c] ;  /* 0x00119c0001077983 */ /* 0x000ea20000300800 */
[----:B0-----:R-:W-:Y:S01]  /*2f880*/  VIADD R0, R0, UR13 ;  /* 0x0000000d00007c36 */ /* 0x001fe20008000000 */
[----:B------:R-:W-:Y:S01]  /*2f890*/  PRMT R11, R2, 0x5410, R27 ;  /* 0x00005410020b7816 */ /* 0x000fe2000000001b */
[----:B------:R-:W0:Y:S03]  /*2f8a0*/  LDCU UR13, c[0x0][0x3b8] ;  /* 0x00007700ff0d77ac */ /* 0x000e260008000800 */
[----:B------:R1:W-:Y:S02]  /*2f8b0*/  STL [R1+0x10c4], R0 ;  /* 0x0010c40001007387 */ /* 0x0003e40000100800 */
[----:B-1----:R-:W-:-:S05]  /*2f8c0*/  VIADD R0, R0, UR14 ;  /* 0x0000000e00007c36 */ /* 0x002fca0008000000 */
[----:B------:R1:W-:Y:S01]  /*2f8d0*/  STL [R1+0x10a4], R0 ;  /* 0x0010a40001007387 */ /* 0x0003e20000100800 */
[----:B------:R-:W-:-:S03]  /*2f8e0*/  PRMT R10, R14, 0x5410, R28 ;  /* 0x000054100e0a7816 */ /* 0x000fc6000000001c */
[----:B------:R-:W2:Y:S04]  /*2f8f0*/  LDL.LU R27, [R1+0x1128] ;  /* 0x00112800011b7983 */ /* 0x000ea80000300800 */
[----:B------:R-:W2:Y:S01]  /*2f900*/  LDL.LU R2, [R1+0x1138] ;  /* 0x0011380001027983 */ /* 0x000ea20000300800 */
[----:B-1----:R-:W-:Y:S01]  /*2f910*/  VIADD R0, R0, UR5 ;  /* 0x0000000500007c36 */ /* 0x002fe20008000000 */
[----:B----4-:R-:W-:Y:S01]  /*2f920*/  PRMT R8, R24, 0x5410, R23 ;  /* 0x0000541018087816 */ /* 0x010fe20000000017 */
[----:B---3--:R-:W-:Y:S01]  /*2f930*/  IMAD.MOV.U32 R14, RZ, RZ, R18 ;  /* 0x000000ffff0e7224 */ /* 0x008fe200078e0012 */
[----:B------:R-:W-:Y:S01]  /*2f940*/  LDS.128 R20, [R12+0x4000] ;  /* 0x004000000c147984 */ /* 0x000fe20000000c00 */
[----:B------:R-:W-:Y:S01]  /*2f950*/  PRMT R9, R3, 0x5410, R25 ;  /* 0x0000541003097816 */ /* 0x000fe20000000019 */
[----:B------:R-:W1:Y:S02]  /*2f960*/  LDCU UR5, c[0x0][0x3b8] ;  /* 0x00007700ff0577ac */ /* 0x000e640008000800 */
[----:B------:R3:W-:Y:S04]  /*2f970*/  STL [R1+0x10d8], R0 ;  /* 0x0010d80001007387 */ /* 0x0007e80000100800 */
[----:B------:R-:W-:Y:S04]  /*2f980*/  STL.64 [R1+0x120], R16 ;  /* 0x0001201001007387 */ /* 0x000fe80000100a00 */
[----:B------:R-:W-:Y:S04]  /*2f990*/  STL.64 [R1+0x128], R18 ;  /* 0x0001281201007387 */ /* 0x000fe80000100a00 */
[----:B------:R-:W4:Y:S01]  /*2f9a0*/  LDS.128 R16, [R12+0x2000] ;  /* 0x002000000c107984 */ /* 0x000f220000000c00 */
[----:B---3--:R-:W-:Y:S01]  /*2f9b0*/  VIADD R0, R0, UR6 ;  /* 0x0000000600007c36 */ /* 0x008fe20008000000 */
[----:B------:R-:W3:Y:S04]  /*2f9c0*/  LDCU UR6, c[0x0][0x3b8] ;  /* 0x00007700ff0677ac */ /* 0x000ee80008000800 */
[----:B------:R0:W-:Y:S04]  /*2f9d0*/  STL [R1+0x10dc], R0 ;  /* 0x0010dc0001007387 */ /* 0x0001e80000100800 */
[----:B----4-:R-:W-:Y:S04]  /*2f9e0*/  STL.64 [R1+0x110], R16 ;  /* 0x0001101001007387 */ /* 0x010fe80000100a00 */
[----:B------:R-:W-:Y:S04]  /*2f9f0*/  STL.64 [R1+0x118], R18 ;  /* 0x0001181201007387 */ /* 0x000fe80000100a00 */
[----:B------:R-:W4:Y:S01]  /*2fa00*/  LDS.128 R16, [R12+0x6000] ;  /* 0x006000000c107984 */ /* 0x000f220000000c00 */
[----:B------:R-:W-:Y:S01]  /*2fa10*/  BAR.SYNC.DEFER_BLOCKING 0x0 ;  /* 0x0000000000007b1d */ /* 0x000fe20000010000 */
[----:B0-----:R-:W-:-:S05]  /*2fa20*/  VIADD R0, R0, UR7 ;  /* 0x0000000700007c36 */ /* 0x001fca0008000000 */
[----:B------:R-:W0:Y:S01]  /*2fa30*/  LDCU UR7, c[0x0][0x3b8] ;  /* 0x00007700ff0777ac */ /* 0x000e220008000800 */
[----:B------:R-:W-:Y:S04]  /*2fa40*/  STL.64 [R1+0x100], R20 ;  /* 0x0001001401007387 */ /* 0x000fe80000100a00 */
[----:B------:R-:W-:Y:S04]  /*2fa50*/  STL.64 [R1+0x108], R22 ;  /* 0x0001081601007387 */ /* 0x000fe80000100a00 */
[----:B------:R-:W3:Y:S04]  /*2fa60*/  LDL.LU R13, [R1+0x110c] ;  /* 0x00110c00010d7983 */ /* 0x000ee80000300800 */
[----:B------:R0:W-:Y:S04]  /*2fa70*/  STSM.16.M88.4 [R26], R8 ;  /* 0x000000081a007844 */ /* 0x0001e80000000200 */
[----:B----4-:R-:W-:Y:S04]  /*2fa80*/  STL.64 [R1+0xf0], R16 ;  /* 0x0000f01001007387 */ /* 0x010fe80000100a00 */
[----:B------:R-:W-:Y:S04]  /*2fa90*/  STL.64 [R1+0xf8], R18 ;  /* 0x0000f81201007387 */ /* 0x000fe80000100a00 */
[----:B------:R4:W-:Y:S04]  /*2faa0*/  STL [R1+0x10e4], R0 ;  /* 0x0010e40001007387 */ /* 0x0009e80000100800 */
[----:B0-----:R-:W3:Y:S01]  /*2fab0*/  LDL.LU R11, [R1+0x112c] ;  /* 0x00112c00010b7983 */ /* 0x001ee20000300800 */
[----:B----4-:R-:W-:Y:S01]  /*2fac0*/  VIADD R0, R0, UR8 ;  /* 0x0000000800007c36 */ /* 0x010fe20008000000 */
[----:B------:R-:W0:Y:S04]  /*2fad0*/  LDCU UR8, c[0x0][0x3b8] ;  /* 0x00007700ff0877ac */ /* 0x000e280008000800 */
[----:B------:R4:W-:Y:S04]  /*2fae0*/  STL [R1+0x10ec], R0 ;  /* 0x0010ec0001007387 */ /* 0x0009e80000100800 */
[----:B------:R-:W3:Y:S04]  /*2faf0*/  LDL.LU R15, [R1+0x10f4] ;  /* 0x0010f400010f7983 */ /* 0x000ee80000300800 */
[----:B------:R-:W3:Y:S01]  /*2fb00*/  LDL.LU R29, [R1+0x1104] ;  /* 0x00110400011d7983 */ /* 0x000ee20000300800 */
[----:B----4-:R-:W-:Y:S01]  /*2fb10*/  VIADD R0, R0, UR9 ;  /* 0x0000000900007c36 */ /* 0x010fe20008000000 */
[----:B------:R-:W4:Y:S02]  /*2fb20*/  LDCU UR9, c[0x0][0x3b8] ;  /* 0x00007700ff0977ac */ /* 0x000f240008000800 */
[----:B------:R-:W4:Y:S04]  /*2fb30*/  LDL.LU R18, [R1+0x998] ;  /* 0x0009980001127983 */ /* 0x000f280000300800 */
[----:B------:R-:W4:Y:S04]  /*2fb40*/  LDL.LU R16, [R1+0x98c] ;  /* 0x00098c0001107983 */ /* 0x000f280000300800 */
        /* <DEDUP_REMOVED lines=13> */
[----:B--2---:R-:W-:-:S02]  /*2fc20*/  PRMT R8, R5, 0x5410, R4 ;  /* 0x0000541005087816 */ /* 0x004fc40000000004 */
[----:B------:R-:W2:Y:S04]  /*2fc30*/  LDL.LU R4, [R1+0x1290] ;  /* 0x0012900001047983 */ /* 0x000ea80000300800 */
[----:B------:R-:W2:Y:S01]  /*2fc40*/  LDL.LU R5, [R1+0x12a0] ;  /* 0x0012a00001057983 */ /* 0x000ea20000300800 */
[----:B------:R-:W-:-:S03]  /*2fc50*/  PRMT R9, R7, 0x5410, R6 ;  /* 0x0000541007097816 */ /* 0x000fc60000000006 */
[----:B------:R-:W2:Y:S04]  /*2fc60*/  LDL.LU R6, [R1+0x1250] ;  /* 0x0012500001067983 */ /* 0x000ea80000300800 */
[----:B------:R-:W2:Y:S01]  /*2fc70*/  LDL.LU R7, [R1+0x1258] ;  /* 0x0012580001077983 */ /* 0x000ea20000300800 */
[----:B------:R-:W-:-:S03]  /*2fc80*/  PRMT R10, R2, 0x5410, R27 ;  /* 0x00005410020a7816 */ /* 0x000fc6000000001b */
[----:B------:R-:W2:Y:S04]  /*2fc90*/  LDL.LU R27, [R1+0x124c] ;  /* 0x00124c00011b7983 */ /* 0x000ea80000300800 */
[----:B------:R-:W2:Y:S01]  /*2fca0*/  LDL.LU R2, [R1+0x1254] ;  /* 0x0012540001027983 */ /* 0x000ea20000300800 */
[----:B---3--:R-:W-:-:S03]  /*2fcb0*/  PRMT R11, R11, 0x5410, R13 ;  /* 0x000054100b0b7816 */ /* 0x008fc6000000000d */
[----:B------:R-:W3:Y:S04]  /*2fcc0*/  LDL.LU R13, [R1+0x1330] ;  /* 0x00133000010d7983 */ /* 0x000ee80000300800 */
[----:B------:R0:W-:Y:S04]  /*2fcd0*/  STSM.16.M88.4 [R26+0x800], R8 ;  /* 0x000800081a007844 */ /* 0x0001e80000000200 */
[----:B0-----:R-:W2:Y:S04]  /*2fce0*/  LDL.LU R8, [R1+0x1114] ;  /* 0x0011140001087983 */ /* 0x001ea80000300800 */
[----:B------:R-:W3:Y:S04]  /*2fcf0*/  LDL.LU R9, [R1+0x1110] ;  /* 0x0011100001097983 */ /* 0x000ee80000300800 */
[----:B------:R-:W4:Y:S04]  /*2fd00*/  LDL.LU R10, [R1+0x1100] ;  /* 0x00110000010a7983 */ /* 0x000f280000300800 */
[----:B------:R0:W-:Y:S04]  /*2fd10*/  STL [R1+0x110c], R0 ;  /* 0x00110c0001007387 */ /* 0x0001e80000100800 */
[----:B------:R-:W4:Y:S01]  /*2fd20*/  LDL.LU R11, [R1+0x10f0] ;  /* 0x0010f000010b7983 */ /* 0x000f220000300800 */
[----:B0-----:R-:W-:Y:S01]  /*2fd30*/  VIADD R0, R0, UR11 ;  /* 0x0000000b00007c36 */ /* 0x001fe20008000000 */
[----:B------:R-:W0:Y:S01]  /*2fd40*/  LDCU UR11, c[0x0][0x3b8] ;  /* 0x00007700ff0b77ac */ /* 0x000e220008000800 */
[----:B--2---:R-:W-:-:S02]  /*2fd50*/  PRMT R8, R8, 0x5410, R15 ;  /* 0x0000541008087816 */ /* 0x004fc4000000000f */
[----:B------:R-:W2:Y:S01]  /*2fd60*/  LDL.LU R15, [R1+0x132c] ;  /* 0x00132c00010f7983 */ /* 0x000ea20000300800 */
[----:B---3--:R-:W-:-:S03]  /*2fd70*/  PRMT R9, R9, 0x5410, R29 ;  /* 0x0000541009097816 */ /* 0x008fc6000000001d */
[----:B------:R-:W3:Y:S01]  /*2fd80*/  LDL.LU R29, [R1+0x1328] ;  /* 0x00132800011d7983 */ /* 0x000ee20000300800 */
[----:B----4-:R-:W-:-:S03]  /*2fd90*/  PRMT R10, R10, 0x5410, R18 ;  /* 0x000054100a0a7816 */ /* 0x010fc60000000012 */
[----:B------:R-:W4:Y:S01]  /*2fda0*/  LDL.LU R18, [R1+0x1324] ;  /* 0x0013240001127983 */ /* 0x000f220000300800 */
[----:B------:R-:W-:-:S05]  /*2fdb0*/  PRMT R11, R11, 0x5410, R16 ;  /* 0x000054100b0b7816 */ /* 0x000fca0000000010 */
[----:B------:R0:W-:Y:S02]  /*2fdc0*/  STSM.16.M88.4 [R26+0x1000], R8 ;  /* 0x001000081a007844 */ /* 0x0001e40000000200 */
[----:B0-----:R-:W-:Y:S02]  /*2fdd0*/  PRMT R8, R19, 0x5410, R17 ;  /* 0x0000541013087816 */ /* 0x001fe40000000011 */
[----:B------:R-:W-:Y:S02]  /*2fde0*/  PRMT R9, R21, 0x5410, R20 ;  /* 0x0000541015097816 */ /* 0x000fe40000000014 */
[----:B------:R-:W-:Y:S02]  /*2fdf0*/  PRMT R10, R23, 0x5410, R22 ;  /* 0x00005410170a7816 */ /* 0x000fe40000000016 */
[----:B------:R-:W-:-:S05]  /*2fe00*/  PRMT R11, R25, 0x5410, R24 ;  /* 0x00005410190b7816 */ /* 0x000fca0000000018 */
[----:B------:R-:W-:Y:S01]  /*2fe10*/  STSM.16.M88.4 [R26+0x1800], R8 ;  /* 0x001800081a007844 */ /* 0x000fe20000000200 */
[----:B------:R-:W-:Y:S06]  /*2fe20*/  BAR.SYNC.DEFER_BLOCKING 0x0 ;  /* 0x0000000000007b1d */ /* 0x000fec0000010000 */
[----:B------:R0:W-:Y:S04]  /*2fe30*/  STL [R1+0x10f4], R0 ;  /* 0x0010f40001007387 */ /* 0x0001e80000100800 */
[----:B------:R-:W2:Y:S01]  /*2fe40*/  LDL.LU R16, [R1+0x1320] ;  /* 0x0013200001107983 */ /* 0x000ea20000300800 */
[----:B0-----:R-:W-:-:S03]  /*2fe50*/  VIADD R0, R0, UR12 ;  /* 0x0000000c00007c36 */ /* 0x001fc60008000000 */
[----:B------:R-:W0:Y:S04]  /*2fe60*/  LDS.128 R20, [R12] ;  /* 0x000000000c147984 */ /* 0x000e280000000c00 */
[----:B------:R1:W-:Y:S02]  /*2fe70*/  STL [R1+0x1110], R0 ;  /* 0x0011100001007387 */ /* 0x0003e40000100800 */
[----:B-1----:R-:W-:-:S05]  /*2fe80*/  VIADD R0, R0, UR13 ;  /* 0x0000000d00007c36 */ /* 0x002fca0008000000 */
[----:B------:R1:W-:Y:S02]  /*2fe90*/  STL [R1+0x10f0], R0 ;  /* 0x0010f00001007387 */ /* 0x0003e40000100800 */
[----:B-1----:R-:W-:Y:S01]  /*2fea0*/  VIADD R0, R0, UR5 ;  /* 0x0000000500007c36 */ /* 0x002fe20008000000 */
[----:B------:R-:W-:Y:S01]  /*2feb0*/  PRMT R9, R5, 0x5410, R4 ;  /* 0x0000541005097816 */ /* 0x000fe20000000004 */
[----:B------:R-:W1:Y:S03]  /*2fec0*/  LDCU UR5, c[0x0][0x3b8] ;  /* 0x00007700ff0577ac */ /* 0x000e660008000800 */
[----:B------:R0:W-:Y:S02]  /*2fed0*/  STL [R1+0x1104], R0 ;  /* 0x0011040001007387 */ /* 0x0001e40000100800 */
[----:B0-----:R-:W-:Y:S01]  /*2fee0*/  VIADD R0, R0, UR6 ;  /* 0x0000000600007c36 */ /* 0x001fe20008000000 */
[----:B------:R-:W-:Y:S01]  /*2fef0*/  PRMT R8, R28, 0x5410, R3 ;  /* 0x000054101c087816 */ /* 0x000fe20000000003 */
[----:B------:R-:W0:Y:S03]  /*2ff00*/  LDCU UR6, c[0x0][0x3b8] ;  /* 0x00007700ff0677ac */ /* 0x000e260008000800 */
[----:B------:R1:W-:Y:S02]  /*2ff10*/  STL [R1+0x1128], R0 ;  /* 0x0011280001007387 */ /* 0x0003e40000100800 */
[----:B-1----:R-:W-:Y:S01]  /*2ff20*/  VIADD R0, R0, UR7 ;  /* 0x0000000700007c36 */ /* 0x002fe20008000000 */
[----:B------:R-:W-:Y:S01]  /*2ff30*/  PRMT R11, R2, 0x5410, R27 ;  /* 0x00005410020b7816 */ /* 0x000fe2000000001b */
[----:B------:R-:W1:Y:S03]  /*2ff40*/  LDCU UR7, c[0x0][0x3b8] ;  /* 0x00007700ff0777ac */ /* 0x000e660008000800 */
[----:B------:R0:W-:Y:S04]  /*2ff50*/  STL [R1+0x1100], R0 ;  /* 0x0011000001007387 */ /* 0x0001e80000100800 */
[----:B------:R-:W2:Y:S04]  /*2ff60*/  LDL.LU R17, [R1+0x1210] ;  /* 0x0012100001117983 */ /* 0x000ea80000300800 */
[----:B------:R-:W2:Y:S01]  /*2ff70*/  LDL.LU R19, [R1+0x1200] ;  /* 0x0012000001137983 */ /* 0x000ea20000300800 */
[----:B0-----:R-:W-:Y:S01]  /*2ff80*/  VIADD R0, R0, UR8 ;  /* 0x0000000800007c36 */ /* 0x001fe20008000000 */
[----:B------:R-:W-:Y:S01]  /*2ff90*/  PRMT R10, R7, 0x5410, R6 ;  /* 0x00005410070a7816 */ /* 0x000fe20000000006 */
[----:B------:R-:W0:Y:S03]  /*2ffa0*/  LDCU UR8, c[0x0][0x3b8] ;  /* 0x00007700ff0877ac */ /* 0x000e260008000800 */
[----:B------:R-:W-:Y:S04]  /*2ffb0*/  STL [R1+0x1114], R0 ;  /* 0x0011140001007387 */ /* 0x000fe80000100800 */
[----:B------:R-:W2:Y:S04]  /*2ffc0*/  LDL.LU R24, [R1+0x1190] ;  /* 0x0011900001187983 */ /* 0x000ea80000300800 */
[----:B------:R-:W2:Y:S04]  /*2ffd0*/  LDL.LU R25, [R1+0x118c] ;  /* 0x00118c0001197983 */ /* 0x000ea80000300800 */
[----:B------:R-:W-:Y:S04]  /*2ffe0*/  STL.64 [R1+0xe0], R20 ;  /* 0x0000e01401007387 */ /* 0x000fe80000100a00 */
[----:B------:R-:W-:Y:S04]  /*2fff0*/  STL.64 [R1+0xe8], R22 ;  /* 0x0000e81601007387 */ /* 0x000fe80000100a00 */
[----:B------:R-:W0:Y:S01]  /*30000*/  LDS.128 R20, [R12+0x2000] ;  /* 0x002000000c147984 */ /* 0x000e220000000c00 */
[----:B------:R-:W-:Y:S01]  /*30010*/  VIADD R4, R0, UR9 ;  /* 0x0000000900047c36 */ /* 0x000fe20008000000 */
[----:B------:R-:W0:Y:S02]  /*30020*/  LDCU UR9, c[0x0][0x3b8] ;  /* 0x00007700ff0977ac */ /* 0x000e240008000800 */
[----:B0-----:R-:W-:Y:S04]  /*30030*/  STL.64 [R1+0x170], R20 ;  /* 0x0001701401007387 */ /* 0x001fe80000100a00 */
[----:B------:R-:W-:Y:S04]  /*30040*/  STL.64 [R1+0x178], R22 ;  /* 0x0001781601007387 */ /* 0x000fe80000100a00 */
[----:B------:R-:W0:Y:S04]  /*30050*/  LDS.128 R20, [R12+0x4000] ;  /* 0x004000000c147984 */ /* 0x000e280000000c00 */
[----:B------:R0:W-:Y:S04]  /*30060*/  STL [R1+0x1138], R4 ;  /* 0x0011380401007387 */ /* 0x0001e80000100800 */
[----:B------:R-:W2:Y:S04]  /*30070*/  LDL.LU R3, [R1+0x113c] ;  /* 0x00113c0001037983 */ /* 0x000ea80000300800 */
[----:B0-----:R-:W-:Y:S04]  /*30080*/  STL.64 [R1+0x160], R20 ;  /* 0x0001601401007387 */ /* 0x001fe80000100a00 */
[----:B------:R-:W-:Y:S04]  /*30090*/  STL.64 [R1+0x168], R22 ;  /* 0x0001681601007387 */ /* 0x000fe80000100a00 */
[----:B------:R-:W0:Y:S01]  /*300a0*/  LDS.128 R20, [R12+0x6000] ;  /* 0x006000000c147984 */ /* 0x000e220000000c00 */
[----:B------:R-:W-:Y:S01]  /*300b0*/  BAR.SYNC.DEFER_BLOCKING 0x0 ;  /* 0x0000000000007b1d */ /* 0x000fe20000010000 */
[----:B------:R-:W-:-:S05]  /*300c0*/  VIADD R4, R4, UR10 ;  /* 0x0000000a04047c36 */ /* 0x000fca0008000000 */
[----:B------:R-:W2:Y:S04]  /*300d0*/  LDL.LU R27, [R1+0x1180] ;  /* 0x00118000011b7983 */ /* 0x000ea80000300800 */
[----:B------:R-:W2:Y:S04]  /*300e0*/  LDL.LU R2, [R1+0x1154] ;  /* 0x0011540001027983 */ /* 0x000ea80000300800 */
[----:B------:R-:W2:Y:S04]  /*300f0*/  LDL.LU R0, [R1+0x1150] ;  /* 0x0011500001007983 */ /* 0x000ea80000300800 */
[----:B------:R0:W-:Y:S04]  /*30100*/  STSM.16.M88.4 [R26], R8 ;  /* 0x000000081a007844 */ /* 0x0001e80000000200 */
[----:B0-----:R-:W-:Y:S04]  /*30110*/  STL.64 [R1+0x150], R20 ;  /* 0x0001501401007387 */ /* 0x001fe80000100a00 */
[----:B------:R-:W-:Y:S04]  /*30120*/  STL.64 [R1+0x158], R22 ;  /* 0x0001581601007387 */ /* 0x000fe80000100a00 */
[----:B------:R0:W-:Y:S04]  /*30130*/  STL [R1+0x114c], R4 ;  /* 0x00114c0401007387 */ /* 0x0001e80000100800 */
[----:B------:R-:W2:Y:S04]  /*30140*/  LDL.LU R8, [R1+0x1218] ;  /* 0x0012180001087983 */ /* 0x000ea80000300800 */
[----:B------:R-:W3:Y:S04]  /*30150*/  LDL.LU R9, [R1+0x1214] ;  /* 0x0012140001097983 */ /* 0x000ee80000300800 */
[----:B------:R-:W4:Y:S04]  /*30160*/  LDL.LU R10, [R1+0x1198] ;  /* 0x00119800010a7983 */ /* 0x000f280000300800 */
[----:B------:R-:W4:Y:S01]  /*30170*/  LDL.LU R11, [R1+0x1194] ;  /* 0x00119400010b7983 */ /* 0x000f220000300800 */
[----:B0-----:R-:W-:-:S03]  /*30180*/  VIADD R4, R4, UR11 ;  /* 0x0000000b04047c36 */ /* 0x001fc60008000000 */
[----:B------:R-:W4:Y:S04]  /*30190*/  LDL.LU R20, [R1+0x888] ;  /* 0x0008880001147983 */ /* 0x000f280000300800 */
[----:B------:R-:W4:Y:S04]  /*301a0*/  LDL.LU R21, [R1+0x898] ;  /* 0x0008980001157983 */ /* 0x000f280000300800 */
[----:B------:R-:W4:Y:S04]  /*301b0*/  LDL.LU R22, [R1+0x12b0] ;  /* 0x0012b00001167983 */ /* 0x000f280000300800 */
[----:B------:R0:W-:Y:S04]  /*301c0*/  STL [R1+0x112c], R4 ;  /* 0x00112c0401007387 */ /* 0x0001e80000100800 */
[----:B------:R-:W4:Y:S04]  /*301d0*/  LDL.LU R23, [R1+0x12b8] ;  /* 0x0012b80001177983 */ /* 0x000f280000300800 */
[----:B------:R-:W4:Y:S01]  /*301e0*/  LDL.LU R28, [R1+0x12ac] ;  /* 0x0012ac00011c7983 */ /* 0x000f220000300800 */
[----:B0-----:R-:W-:Y:S01]  /*301f0*/  VIADD R4, R4, UR5 ;  /* 0x0000000504047c36 */ /* 0x001fe20008000000 */
[----:B------:R-:W0:Y:S02]  /*30200*/  LDCU UR5, c[0x0][0x3b8] ;  /* 0x00007700ff0577ac */ /* 0x000e240008000800 */
[----:B------:R-:W4:Y:S04]  /*30210*/  LDL.LU R5, [R1+0x12b4] ;  /* 0x0012b40001057983 */ /* 0x000f280000300800 */
[----:B------:R-:W4:Y:S04]  /*30220*/  LDL.LU R6, [R1+0x1280] ;  /* 0x0012800001067983 */ /* 0x000f280000300800 */
[----:B------:R-:W4:Y:S01]  /*30230*/  LDL.LU R7, [R1+0x1288] ;  /* 0x0012880001077983 */ /* 0x000f220000300800 */
[----:B--2---:R-:W-:-:S03]  /*30240*/  PRMT R8, R8, 0x5410, R17 ;  /* 0x0000541008087816 */ /* 0x004fc60000000011 */
[----:B------:R-:W2:Y:S01]  /*30250*/  LDL.LU R17, [R1+0x131c] ;  /* 0x00131c0001117983 */ /* 0x000ea20000300800 */
[----:B---3--:R-:W-:-:S03]  /*30260*/  PRMT R9, R9, 0x5410, R19 ;  /* 0x0000541009097816 */ /* 0x008fc60000000013 */
[----:B------:R-:W3:Y:S01]  /*30270*/  LDL.LU R19, [R1+0x1318] ;  /* 0x0013180001137983 */ /* 0x000ee20000300800 */
[----:B----4-:R-:W-:-:S03]  /*30280*/  PRMT R10, R10, 0x5410, R24 ;  /* 0x000054100a0a7816 */ /* 0x010fc60000000018 */
[----:B------:R-:W4:Y:S01]  /*30290*/  LDL.LU R24, [R1+0x1314] ;  /* 0x0013140001187983 */ /* 0x000f220000300800 */
[----:B------:R-:W-:-:S03]  /*302a0*/  PRMT R11, R11, 0x5410, R25 ;  /* 0x000054100b0b7816 */ /* 0x000fc60000000019 */
[----:B------:R-:W4:Y:S04]  /*302b0*/  LDL.LU R25, [R1+0x1310] ;  /* 0x0013100001197983 */ /* 0x000f280000300800 */
[----:B------:R0:W-:Y:S04]  /*302c0*/  STL [R1+0x1148], R4 ;  /* 0x0011480401007387 */ /* 0x0001e80000100800 */
[----:B------:R1:W-:Y:S01]  /*302d0*/  STSM.16.M88.4 [R26+0x800], R8 ;  /* 0x000800081a007844 */ /* 0x0003e20000000200 */
[----:B0-----:R-:W-:Y:S01]  /*302e0*/  VIADD R4, R4, UR6 ;  /* 0x0000000604047c36 */ /* 0x001fe20008000000 */
[----:B------:R-:W0:Y:S02]  /*302f0*/  LDCU UR6, c[0x0][0x3b8] ;  /* 0x00007700ff0677ac */ /* 0x000e240008000800 */
[----:B-1----:R-:W2:Y:S04]  /*30300*/  LDL.LU R8, [R1+0x1188] ;  /* 0x0011880001087983 */ /* 0x002ea80000300800 */
[----:B------:R-:W3:Y:S04]  /*30310*/  LDL.LU R9, [R1+0x1184] ;  /* 0x0011840001097983 */ /* 0x000ee80000300800 */
[----:B------:R-:W4:Y:S04]  /*30320*/  LDL.LU R10, [R1+0x115c] ;  /* 0x00115c00010a7983 */ /* 0x000f280000300800 */
[----:B------:R1:W-:Y:S04]  /*30330*/  STL [R1+0x119c], R4 ;  /* 0x00119c0401007387 */ /* 0x0003e80000100800 */
[----:B------:R-:W4:Y:S01]  /*30340*/  LDL.LU R11, [R1+0x1158] ;  /* 0x00115800010b7983 */ /* 0x000f220000300800 */
[----:B-1----:R-:W-:Y:S01]  /*30350*/  VIADD R4, R4, UR7 ;  /* 0x0000000704047c36 */ /* 0x002fe20008000000 */
[----:B------:R-:W1:Y:S01]  /*30360*/  LDCU UR7, c[0x0][0x3b8] ;  /* 0x00007700ff0777ac */ /* 0x000e620008000800 */
[----:B--2---:R-:W-:-:S02]  /*30370*/  PRMT R8, R8, 0x5410, R3 ;  /* 0x0000541008087816 */ /* 0x004fc40000000003 */
[----:B------:R-:W2:Y:S01]  /*30380*/  LDL.LU R3, [R1+0x130c] ;  /* 0x00130c0001037983 */ /* 0x000ea20000300800 */
[----:B---3--:R-:W-:-:S03]  /*30390*/  PRMT R9, R9, 0x5410, R27 ;  /* 0x0000541009097816 */ /* 0x008fc6000000001b */
[----:B------:R-:W3:Y:S01]  /*303a0*/  LDL.LU R27, [R1+0x1308] ;  /* 0x00130800011b7983 */ /* 0x000ee20000300800 */
[----:B----4-:R-:W-:-:S03]  /*303b0*/  PRMT R10, R10, 0x5410, R2 ;  /* 0x000054100a0a7816 */ /* 0x010fc60000000002 */
[----:B------:R-:W4:Y:S04]  /*303c0*/  LDL.LU R2, [R1+0x1304] ;  /* 0x0013040001027983 */ /* 0x000f280000300800 */
[----:B------:R0:W-:Y:S01]  /*303d0*/  STL [R1+0x113c], R4 ;  /* 0x00113c0401007387 */ /* 0x0001e20000100800 */
[----:B------:R-:W-:-:S03]  /*303e0*/  PRMT R11, R11, 0x5410, R0 ;  /* 0x000054100b0b7816 */ /* 0x000fc60000000000 */
[----:B------:R-:W4:Y:S01]  /*303f0*/  LDL.LU R0, [R1+0x1300] ;  /* 0x0013000001007983 */ /* 0x000f220000300800 */
[----:B0-----:R-:W-:-:S03]  /*30400*/  VIADD R4, R4, UR8 ;  /* 0x0000000804047c36 */ /* 0x001fc60008000000 */
[----:B------:R0:W-:Y:S01]  /*30410*/  STSM.16.M88.4 [R26+0x1000], R8 ;  /* 0x001000081a007844 */ /* 0x0001e20000000200 */
[----:B------:R-:W1:Y:S03]  /*30420*/  LDCU UR8, c[0x0][0x3b8] ;  /* 0x00007700ff0877ac */ /* 0x000e660008000800 */
[----:B------:R0:W-:Y:S04]  /*30430*/  STL [R1+0x1198], R4 ;  /* 0x0011980401007387 */ /* 0x0001e80000100800 */
[----:B0-----:R-:W2:Y:S04]  /*30440*/  LDL.LU R8, [R1+0x960] ;  /* 0x0009600001087983 */ /* 0x001ea80000300800 */
[----:B------:R-:W2:Y:S04]  /*30450*/  LDL.LU R9, [R1+0x970] ;  /* 0x0009700001097983 */ /* 0x000ea80000300800 */
[----:B------:R-:W3:Y:S04]  /*30460*/  LDL.LU R10, [R1+0x88c] ;  /* 0x00088c00010a7983 */ /* 0x000ee80000300800 */
[----:B------:R-:W3:Y:S01]  /*30470*/  LDL.LU R11, [R1+0x89c] ;  /* 0x00089c00010b7983 */ /* 0x000ee20000300800 */
[----:B------:R-:W-:Y:S01]  /*30480*/  VIADD R4, R4, UR9 ;  /* 0x0000000904047c36 */ /* 0x000fe20008000000 */
[----:B------:R-:W0:Y:S01]  /*30490*/  LDCU UR9, c[0x0][0x3b8] ;  /* 0x00007700ff0977ac */ /* 0x000e220008000800 */
[----:B--2---:R-:W-:-:S02]  /*304a0*/  PRMT R8, R9, 0x5410, R8 ;  /* 0x0000541009087816 */ /* 0x004fc40000000008 */
[----:B----4-:R-:W-:Y:S02]  /*304b0*/  PRMT R9, R0, 0x5410, R2 ;  /* 0x0000541000097816 */ /* 0x010fe40000000002 */
[----:B------:R-:W2:Y:S04]  /*304c0*/  LDL.LU R2, [R1+0x12fc] ;  /* 0x0012fc0001027983 */ /* 0x000ea80000300800 */
[----:B------:R-:W2:Y:S01]  /*304d0*/  LDL.LU R0, [R1+0x12f8] ;  /* 0x0012f80001007983 */ /* 0x000ea20000300800 */
[----:B---3--:R-:W-:Y:S02]  /*304e0*/  PRMT R10, R11, 0x5410, R10 ;  /* 0x000054100b0a7816 */ /* 0x008fe4000000000a */
[----:B------:R-:W-:-:S05]  /*304f0*/  PRMT R11, R21, 0x5410, R20 ;  /* 0x00005410150b7816 */ /* 0x000fca0000000014 */
[----:B------:R3:W-:Y:S02]  /*30500*/  STSM.16.M88.4 [R26+0x1800], R8 ;  /* 0x001800081a007844 */ /* 0x0007e40000000200 */
[----:B---3--:R-:W-:Y:S01]  /*30510*/  PRMT R8, R23, 0x5410, R22 ;  /* 0x0000541017087816 */ /* 0x008fe20000000016 */
[----:B------:R-:W-:Y:S06]  /*30520*/  BAR.SYNC.DEFER_BLOCKING 0x0 ;  /* 0x0000000000007b1d */ /* 0x000fec0000010000 */
[----:B------:R-:W3:Y:S04]  /*30530*/  LDS.128 R20, [R12] ;  /* 0x000000000c147984 */ /* 0x000ee80000000c00 */
[----:B------:R4:W-:Y:S02]  /*30540*/  STL [R1+0x118c], R4 ;  /* 0x00118c0401007387 */ /* 0x0009e40000100800 */
[----:B----4-:R-:W-:-:S05]  /*30550*/  VIADD R4, R4, UR5 ;  /* 0x0000000504047c36 */ /* 0x010fca0008000000 */
[----:B------:R4:W-:Y:S02]  /*30560*/  STL [R1+0x1194], R4 ;  /* 0x0011940401007387 */ /* 0x0009e40000100800 */
[----:B----4-:R-:W-:-:S05]  /*30570*/  VIADD R4, R4, UR6 ;  /* 0x0000000604047c36 */ /* 0x010fca0008000000 */
[----:B------:R1:W-:Y:S01]  /*30580*/  STL [R1+0x1188], R4 ;  /* 0x0011880401007387 */ /* 0x0003e20000100800 */
[----:B------:R-:W-:Y:S02]  /*30590*/  PRMT R9, R5, 0x5410, R28 ;  /* 0x0000541005097816 */ /* 0x000fe4000000001c */
[----:B------:R-:W-:Y:S01]  /*305a0*/  PRMT R10, R7, 0x5410, R6 ;  /* 0x00005410070a7816 */ /* 0x000fe20000000006 */
[----:B-1----:R-:W-:-:S04]  /*305b0*/  VIADD R4, R4, UR7 ;  /* 0x0000000704047c36 */ /* 0x002fc80008000000 */
[----:B------:R-:W-:Y:S01]  /*305c0*/  VIADD R28, R4, UR8 ;  /* 0x00000008041c7c36 */ /* 0x000fe20008000000 */
[----:B--2---:R-:W-:Y:S02]  /*305d0*/  PRMT R11, R0, 0x5410, R2 ;  /* 0x00005410000b7816 */ /* 0x004fe40000000002 */
[----:B------:R-:W2:Y:S04]  /*305e0*/  LDL.LU R2, [R1+0x12f4] ;  /* 0x0012f40001027983 */ /* 0x000ea80000300800 */
[----:B------:R-:W4:Y:S04]  /*305f0*/  LDL.LU R0, [R1+0x12f0] ;  /* 0x0012f00001007983 */ /* 0x000f280000300800 */
[----:B---3--:R-:W-:Y:S04]  /*30600*/  STL.64 [R1+0x140], R20 ;  /* 0x0001401401007387 */ /* 0x008fe80000100a00 */
[----:B------:R1:W-:Y:S04]  /*30610*/  STL.64 [R1+0x148], R22 ;  /* 0x0001481601007387 */ /* 0x0003e80000100a00 */
[----:B-1----:R-:W3:Y:S04]  /*30620*/  LDL.LU.64 R22, [R1+0x12e8] ;  /* 0x0012e80001167983 */ /* 0x002ee80000300a00 */
[----:B------:R-:W2:Y:S04]  /*30630*/  LDL.LU.64 R20, [R1+0x12e0] ;  /* 0x0012e00001147983 */ /* 0x000ea80000300a00 */
[----:B------:R-:W-:Y:S04]  /*30640*/  STL [R1+0x1190], R4 ;  /* 0x0011900401007387 */ /* 0x000fe80000100800 */
[----:B------:R-:W1:Y:S04]  /*30650*/  LDS.128 R4, [R12+0x2000] ;  /* 0x002000000c047984 */ /* 0x000e680000000c00 */
[----:B-1----:R-:W-:Y:S04]  /*30660*/  STL.64 [R1+0x130], R4 ;  /* 0x0001300401007387 */ /* 0x002fe80000100a00 */
[----:B------:R-:W-:Y:S04]  /*30670*/  STL.64 [R1+0x138], R6 ;  /* 0x0001380601007387 */ /* 0x000fe80000100a00 */
[----:B------:R-:W1:Y:S04]  /*30680*/  LDS.128 R4, [R12+0x4000] ;  /* 0x004000000c047984 */ /* 0x000e680000000c00 */
[----:B-1----:R-:W-:Y:S04]  /*30690*/  STL.64 [R1+0x190], R4 ;  /* 0x0001900401007387 */ /* 0x002fe80000100a00 */
[----:B------:R-:W-:Y:S04]  /*306a0*/  STL.64 [R1+0x198], R6 ;  /* 0x0001980601007387 */ /* 0x000fe80000100a00 */
[----:B------:R-:W1:Y:S04]  /*306b0*/  LDS.128 R4, [R12+0x6000] ;  /* 0x006000000c047984 */ /* 0x000e680000000c00 */
[----:B-1----:R-:W-:Y:S04]  /*306c0*/  STL.64 [R1+0x180], R4 ;  /* 0x0001800401007387 */ /* 0x002fe80000100a00 */
[----:B------:R1:W-:Y:S04]  /*306d0*/  STL.64 [R1+0x188], R6 ;  /* 0x0001880601007387 */ /* 0x0003e80000100a00 */
[----:B-1----:R-:W2:Y:S04]  /*306e0*/  LDL.LU.64 R6, [R1+0x12d8] ;  /* 0x0012d80001067983 */ /* 0x002ea80000300a00 */
[----:B------:R-:W2:Y:S04]  /*306f0*/  LDL.LU.64 R4, [R1+0x12d0] ;  /* 0x0012d00001047983 */ /* 0x000ea80000300a00 */
[----:B------:R0:W-:Y:S02]  /*30700*/  STL [R1+0x11a0], R28 ;  /* 0x0011a01c01007387 */ /* 0x0001e40000100800 */
[----:B0-----:R-:W-:-:S05]  /*30710*/  VIADD R28, R28, UR9 ;  /* 0x000000091c1c7c36 */ /* 0x001fca0008000000 */
[----:B------:R-:W-:Y:S04]  /*30720*/  STL [R1+0x11a4], R28 ;  /* 0x0011a41c01007387 */ /* 0x000fe80000100800 */
[----:B------:R0:W-:Y:S04]  /*30730*/  STL [R1+0x1720], R12 ;  /* 0x0017200c01007387 */ /* 0x0001e80000100800 */
[----:B------:R-:W-:Y:S04]  /*30740*/  STL [R1+0x171c], R14 ;  /* 0x00171c0e01007387 */ /* 0x000fe80000100800 */
[----:B------:R-:W-:Y:S01]  /*30750*/  STL [R1+0x1718], R13 ;  /* 0x0017180d01007387 */ /* 0x000fe20000100800 */
[----:B------:R-:W-:Y:S01]  /*30760*/  LOP3.LUT R27, R27, 0xbfffffff, RZ, 0xc0, !PT ;  /* 0xbfffffff1b1b7812 */ /* 0x000fe200078ec0ff */
[----:B0-----:R-:W-:-:S02]  /*30770*/  IMAD.MOV.U32 R12, RZ, RZ, R15 ;  /* 0x000000ffff0c7224 */ /* 0x001fc400078e000f */
[----:B------:R0:W-:Y:S01]  /*30780*/  STL [R1+0x1714], R17 ;  /* 0x0017141101007387 */ /* 0x0001e20000100800 */
[----:B------:R-:W-:Y:S06]  /*30790*/  BAR.SYNC.DEFER_BLOCKING 0x0 ;  /* 0x0000000000007b1d */ /* 0x000fec0000010000 */
[----:B0-----:R-:W2:Y:S01]  /*307a0*/  LDL.LU R17, [R1+0x11b4] ;  /* 0x0011b40001117983 */ /* 0x001ea20000300800 */
[----:B------:R-:W-:-:S04]  /*307b0*/  @P3 LOP3.LUT R27, R27, 0x40000000, RZ, 0xfc, !PT ;  /* 0x400000001b1b3812 */ /* 0x000fc800078efcff */
[----:B------:R-:W-:-:S04]  /*307c0*/  LOP3.LUT R27, R27, 0xdfffffff, RZ, 0xc0, !PT ;  /* 0xdfffffff1b1b7812 */ /* 0x000fc800078ec0ff */
        /* <DEDUP_REMOVED lines=8> */
[----:B------:R-:W-:Y:S02]  /*30850*/  @P5 LOP3.LUT R27, R27, 0x2000000, RZ, 0xfc, !PT ;  /* 0x020000001b1b5812 */ /* 0x000fe400078efcff */
[----:B------:R-:W-:Y:S01]  /*30860*/  LOP3.LUT P3, RZ, R18, 0x1, RZ, 0xc0, !PT ;  /* 0x0000000112ff7812 */ /* 0x000fe2000786c0ff */
[----:B------:R-:W-:Y:S04]  /*30870*/  STSM.16.M88.4 [R26], R8 ;  /* 0x000000081a007844 */ /* 0x000fe80000000200 */
[----:B--2---:R0:W-:Y:S04]  /*30880*/  STL [R1+0x1724], R17 ;  /* 0x0017241101007387 */ /* 0x0041e80000100800 */
[----:B------:R-:W2:Y:S04]  /*30890*/  LDL.LU R15, [R1+0x12c8] ;  /* 0x0012c800010f7983 */ /* 0x000ea80000300800 */
[----:B------:R-:W2:Y:S04]  /*308a0*/  LDL.LU R28, [R1+0x129c] ;  /* 0x00129c00011c7983 */ /* 0x000ea80000300800 */
[----:B----4-:R1:W-:Y:S04]  /*308b0*/  STL [R1+0x16f8], R0 ;  /* 0x0016f80001007387 */ /* 0x0103e80000100800 */
[----:B0-----:R-:W4:Y:S01]  /*308c0*/  LDL.LU R17, [R1+0x1238] ;  /* 0x0012380001117983 */ /* 0x001f220000300800 */
[----:B-1----:R-:W-:-:S03]  /*308d0*/  IMAD.MOV.U32 R0, RZ, RZ, R12 ;  /* 0x000000ffff007224 */ /* 0x002fc600078e000c */
[----:B------:R-:W2:Y:S04]  /*308e0*/  LDL.LU R12, [R1+0x1234] ;  /* 0x00123400010c7983 */ /* 0x000ea80000300800 */
[----:B------:R-:W2:Y:S04]  /*308f0*/  LDL.LU R14, [R1+0x11d8] ;  /* 0x0011d800010e7983 */ /* 0x000ea80000300800 */
[----:B------:R-:W2:Y:S04]  /*30900*/  LDL.LU R13, [R1+0x11d4] ;  /* 0x0011d400010d7983 */ /* 0x000ea80000300800 */
[----:B------:R0:W-:Y:S04]  /*30910*/  STL [R1+0x16f4], R2 ;  /* 0x0016f40201007387 */ /* 0x0001e80000100800 */
[----:B0-----:R-:W2:Y:S04]  /*30920*/  LDL.LU R2, [R1+0x128c] ;  /* 0x00128c0001027983 */ /* 0x001ea80000300800 */
        /* <DEDUP_REMOVED lines=12> */
[----:B------:R0:W-:Y:S04]  /*309f0*/  STL.64 [R1+0x1538], R24 ;  /* 0x0015381801007387 */ /* 0x0001e80000100a00 */
[----:B0-----:R-:W2:Y:S04]  /*30a00*/  LDL.LU R24, [R1+0x928] ;  /* 0x0009280001187983 */ /* 0x001ea80000300800 */
[----:B------:R-:W2:Y:S04]  /*30a10*/  LDL.LU R25, [R1+0x910] ;  /* 0x0009100001197983 */ /* 0x000ea80000300800 */
[----:B---3--:R0:W-:Y:S04]  /*30a20*/  STL [R1+0x14d4], R23 ;  /* 0x0014d41701007387 */ /* 0x0081e80000100800 */
[----:B0-----:R-:W3:Y:S04]  /*30a30*/  LDL.LU R23, [R1+0x918] ;  /* 0x0009180001177983 */ /* 0x001ee80000300800 */
        /* <DEDUP_REMOVED lines=14> */
[----:B------:R-:W4:Y:S04]  /*30b20*/  LDL.LU R8, [R1+0x1248] ;  /* 0x0012480001087983 */ /* 0x000f280000300800 */
[----:B------:R-:W2:Y:S04]  /*30b30*/  LDL.LU R9, [R1+0x1244] ;  /* 0x0012440001097983 */ /* 0x000ea80000300800 */
[----:B------:R-:W3:Y:S04]  /*30b40*/  LDL.LU R10, [R1+0x11e8] ;  /* 0x0011e800010a7983 */ /* 0x000ee80000300800 */
[----:B------:R-:W3:Y:S01]  /*30b50*/  LDL.LU R11, [R1+0x11e4] ;  /* 0x0011e400010b7983 */ /* 0x000ee20000300800 */
[----:B----4-:R-:W-:-:S03]  /*30b60*/  PRMT R8, R8, 0x5410, R17 ;  /* 0x0000541008087816 */ /* 0x010fc60000000011 */
[----:B------:R-:W4:Y:S01]  /*30b70*/  LDL.LU R17, [R1+0x1724] ;  /* 0x0017240001117983 */ /* 0x000f220000300800 */
[----:B--2---:R-:W-:-:S03]  /*30b80*/  PRMT R9, R9, 0x5410, R12 ;  /* 0x0000541009097816 */ /* 0x004fc6000000000c */
[----:B------:R-:W2:Y:S01]  /*30b90*/  LDL.LU R12, [R1+0x1720] ;  /* 0x00172000010c7983 */ /* 0x000ea20000300800 */
[----:B---3--:R-:W-:-:S03]  /*30ba0*/  PRMT R10, R10, 0x5410, R14 ;  /* 0x000054100a0a7816 */ /* 0x008fc6000000000e */
[----:B------:R-:W3:Y:S01]  /*30bb0*/  LDL.LU R14, [R1+0x171c] ;  /* 0x00171c00010e7983 */ /* 0x000ee20000300800 */
[----:B------:R-:W-:-:S03]  /*30bc0*/  PRMT R11, R11, 0x5410, R13 ;  /* 0x000054100b0b7816 */ /* 0x000fc6000000000d */
[----:B------:R-:W2:Y:S04]  /*30bd0*/  LDL.LU R13, [R1+0x1718] ;  /* 0x00171800010d7983 */ /* 0x000ea80000300800 */
[----:B------:R0:W-:Y:S04]  /*30be0*/  STSM.16.M88.4 [R26+0x800], R8 ;  /* 0x000800081a007844 */ /* 0x0001e80000000200 */
[----:B0-----:R-:W4:Y:S04]  /*30bf0*/  LDL.LU R8, [R1+0x11bc] ;  /* 0x0011bc0001087983 */ /* 0x001f280000300800 */
[----:B------:R-:W2:Y:S04]  /*30c00*/  LDL.LU R9, [R1+0x11b0] ;  /* 0x0011b00001097983 */ /* 0x000ea80000300800 */
[----:B------:R-:W2:Y:S04]  /*30c10*/  LDL.LU R10, [R1+0x11b8] ;  /* 0x0011b800010a7983 */ /* 0x000ea80000300800 */
[----:B------:R-:W3:Y:S01]  /*30c20*/  LDL.LU R11, [R1+0x1164] ;  /* 0x00116400010b7983 */ /* 0x000ee20000300800 */
[----:B----4-:R-:W-:-:S03]  /*30c30*/  PRMT R8, R8, 0x5410, R17 ;  /* 0x0000541008087816 */ /* 0x010fc60000000011 */
[----:B------:R-:W4:Y:S01]  /*30c40*/  LDL.LU R17, [R1+0x1714] ;  /* 0x0017140001117983 */ /* 0x000f220000300800 */
[----:B--2---:R-:W-:Y:S02]  /*30c50*/  PRMT R9, R10, 0x5410, R9 ;  /* 0x000054100a097816 */ /* 0x004fe40000000009 */
[----:B---3--:R-:W-:Y:S02]  /*30c60*/  PRMT R10, R27, 0x5410, R11 ;  /* 0x000054101b0a7816 */ /* 0x008fe4000000000b */
[----:B------:R-:W-:-:S05]  /*30c70*/  PRMT R11, R16, 0x5410, R18 ;  /* 0x00005410100b7816 */ /* 0x000fca0000000012 */
[----:B------:R0:W-:Y:S02]  /*30c80*/  STSM.16.M88.4 [R26+0x1000], R8 ;  /* 0x001000081a007844 */ /* 0x0001e40000000200 */
[----:B0-----:R-:W-:Y:S02]  /*30c90*/  PRMT R8, R20, 0x5410, R19 ;  /* 0x0000541014087816 */ /* 0x001fe40000000013 */
[----:B------:R-:W-:Y:S02]  /*30ca0*/  PRMT R9, R22, 0x5410, R21 ;  /* 0x0000541016097816 */ /* 0x000fe40000000015 */
[----:B------:R-:W-:Y:S02]  /*30cb0*/  PRMT R10, R24, 0x5410, R23 ;  /* 0x00005410180a7816 */ /* 0x000fe40000000017 */
[----:B------:R-:W-:-:S05]  /*30cc0*/  PRMT R11, R4, 0x5410, R25 ;  /* 0x00005410040b7816 */ /* 0x000fca0000000019 */
[----:B------:R0:W-:Y:S02]  /*30cd0*/  STSM.16.M88.4 [R26+0x1800], R8 ;  /* 0x001800081a007844 */ /* 0x0001e40000000200 */
[----:B0-----:R-:W-:-:S05]  /*30ce0*/  PRMT R8, R6, 0x5410, R7 ;  /* 0x0000541006087816 */ /* 0x001fca0000000007 */
[----:B------:R-:W-:Y:S01]  /*30cf0*/  STL [R1+0x1710], R8 ;  /* 0x0017100801007387 */ /* 0x000fe20000100800 */
[----:B------:R-:W-:Y:S06]  /*30d00*/  BAR.SYNC.DEFER_BLOCKING 0x0 ;  /* 0x0000000000007b1d */ /* 0x000fec0000010000 */
[----:B------:R-:W0:Y:S01]  /*30d10*/  LDS.128 R8, [R12] ;  /* 0x000000000c087984 */ /* 0x000e220000000c00 */
[----:B------:R-:W-:-:S03]  /*30d20*/  PRMT R4, R28, 0x5410, R2 ;  /* 0x000054101c047816 */ /* 0x000fc60000000002 */
[----:B0-----:R-:W-:Y:S04]  /*30d30*/  STL [R1+0x90], R8 ;  /* 0x0000900801007387 */ /* 0x001fe80000100800 */
[----:B------:R-:W-:Y:S04]  /*30d40*/  STL.64 [R1+0x98], R10 ;  /* 0x0000980a01007387 */ /* 0x000fe80000100a00 */
[----:B------:R-:W2:Y:S01]  /*30d50*/  LDL.LU R28, [R1+0x958] ;  /* 0x00095800011c7983 */ /* 0x000ea20000300800 */
[----:B------:R-:W-:Y:S02]  /*30d60*/  IMAD.MOV.U32 R19, RZ, RZ, R9 ;  /* 0x000000ffff137224 */ /* 0x000fe400078e0009 */
[----:B------:R-:W-:-:S02]  /*30d70*/  IMAD.MOV.U32 R18, RZ, RZ, R11 ;  /* 0x000000ffff127224 */ /* 0x000fc400078e000b */
[----:B------:R-:W0:Y:S01]  /*30d80*/  LDS.128 R8, [R12+0x2000] ;  /* 0x002000000c087984 */ /* 0x000e220000000c00 */
[----:B------:R-:W-:Y:S02]  /*30d90*/  PRMT R7, R3, 0x5410, R29 ;  /* 0x0000541003077816 */ /* 0x000fe4000000001d */
[----:B------:R-:W-:Y:S01]  /*30da0*/  PRMT R15, R15, 0x5410, R5 ;  /* 0x000054100f0f7816 */ /* 0x000fe20000000005 */
[----:B------:R-:W-:Y:S01]  /*30db0*/  IMAD.MOV.U32 R5, RZ, RZ, R0 ;  /* 0x000000ffff057224 */ /* 0x000fe200078e0000 */
[----:B--2---:R-:W-:Y:S04]  /*30dc0*/  STL [R1+0x16fc], R28 ;  /* 0x0016fc1c01007387 */ /* 0x004fe80000100800 */
[----:B------:R-:W2:Y:S04]  /*30dd0*/  LDL.LU R27, [R1+0x954] ;  /* 0x00095400011b7983 */ /* 0x000ea80000300800 */
[----:B------:R-:W3:Y:S04]  /*30de0*/  LDL R23, [R1+0x40] ;  /* 0x0000400001177983 */ /* 0x000ee80000100800 */
[----:B------:R1:W-:Y:S04]  /*30df0*/  STL [R1+0x13b8], R18 ;  /* 0x0013b81201007387 */ /* 0x0003e80000100800 */
[----:B-1----:R-:W2:Y:S04]  /*30e00*/  LDL.LU R18, [R1+0x944] ;  /* 0x0009440001127983 */ /* 0x002ea80000300800 */
[----:B------:R1:W-:Y:S04]  /*30e10*/  STL [R1+0x1488], R19 ;  /* 0x0014881301007387 */ /* 0x0003e80000100800 */
[----:B-1----:R-:W2:Y:S04]  /*30e20*/  LDL.LU R19, [R1+0x948] ;  /* 0x0009480001137983 */ /* 0x002ea80000300800 */
[----:B0-----:R0:W-:Y:S04]  /*30e30*/  STL.64 [R1], R8 ;  /* 0x0000000801007387 */ /* 0x0011e80000100a00 */
[----:B------:R-:W-:Y:S04]  /*30e40*/  STL [R1+0x8], R10 ;  /* 0x0000080a01007387 */ /* 0x000fe80000100800 */
[----:B0-----:R-:W2:Y:S04]  /*30e50*/  LDL.LU R8, [R1+0x1710] ;  /* 0x0017100001087983 */ /* 0x001ea80000300800 */
[----:B------:R-:W2:Y:S04]  /*30e60*/  LDL.LU R29, [R1+0x11c4] ;  /* 0x0011c400011d7983 */ /* 0x000ea80000300800 */
[----:B------:R-:W2:Y:S04]  /*30e70*/  LDL.LU R6, [R1+0x11c0] ;  /* 0x0011c00001067983 */ /* 0x000ea80000300800 */
[----:B------:R-:W2:Y:S04]  /*30e80*/  LDL.LU R28, [R1+0x1260] ;  /* 0x00126000011c7983 */ /* 0x000ea80000300800 */
[----:B------:R-:W2:Y:S04]  /*30e90*/  LDL.LU R0, [R1+0x125c] ;  /* 0x00125c0001007983 */ /* 0x000ea80000300800 */
[----:B------:R-:W2:Y:S04]  /*30ea0*/  LDL.LU R2, [R1+0x11f8] ;  /* 0x0011f80001027983 */ /* 0x000ea80000300800 */
[----:B------:R-:W2:Y:S04]  /*30eb0*/  LDL.LU R3, [R1+0x11ec] ;  /* 0x0011ec0001037983 */ /* 0x000ea80000300800 */
[----:B------:R-:W2:Y:S04]  /*30ec0*/  LDL.LU.64 R20, [R1+0x8c0] ;  /* 0x0008c00001147983 */ /* 0x000ea80000300a00 */
[----:B------:R-:W3:Y:S04]  /*30ed0*/  LDL.LU R22, [R1+0x8d0] ;  /* 0x0008d00001167983 */ /* 0x000ee80000300800 */
[----:B---3--:R0:W-:Y:S04]  /*30ee0*/  STL.64 [R1+0x16e8], R22 ;  /* 0x0016e81601007387 */ /* 0x0081e80000100a00 */
[----:B0-----:R-:W3:Y:S04]  /*30ef0*/  LDL.LU R22, [R1+0x120c] ;  /* 0x00120c0001167983 */ /* 0x001ee80000300800 */
[----:B------:R-:W3:Y:S04]  /*30f00*/  LDL.LU R23, [R1+0x11fc] ;  /* 0x0011fc0001177983 */ /* 0x000ee80000300800 */
[----:B--2---:R0:W-:Y:S04]  /*30f10*/  STL.64 [R1+0x16e0], R20 ;  /* 0x0016e01401007387 */ /* 0x0041e80000100a00 */
[----:B0-----:R-:W2:Y:S04]  /*30f20*/  LDL.LU R20, [R1+0x1268] ;  /* 0x0012680001147983 */ /* 0x001ea80000300800 */
[----:B------:R-:W2:Y:S01]  /*30f30*/  LDL.LU R21, [R1+0x1264] ;  /* 0x0012640001157983 */ /* 0x000ea20000300800 */
[----:B------:R-:W-:-:S03]  /*30f40*/  IMAD.MOV.U32 R16, RZ, RZ, R11 ;  /* 0x000000ffff107224 */ /* 0x000fc600078e000b */
[----:B---3--:R0:W-:Y:S02]  /*30f50*/  STL.64 [R1+0x1708], R22 ;  /* 0x0017081601007387 */ /* 0x0081e40000100a00 */
[----:B0-----:R-:W-:Y:S02]  /*30f60*/  IMAD.MOV.U32 R22, RZ, RZ, R7 ;  /* 0x000000ffff167224 */ /* 0x001fe400078e0007 */
[----:B------:R-:W-:Y:S01]  /*30f70*/  IMAD.MOV.U32 R23, RZ, RZ, R4 ;  /* 0x000000ffff177224 */ /* 0x000fe200078e0004 */
[----:B--2---:R0:W-:Y:S01]  /*30f80*/  STL.64 [R1+0x1700], R20 ;  /* 0x0017001401007387 */ /* 0x0041e20000100a00 */
[----:B------:R-:W-:Y:S02]  /*30f90*/  IMAD.MOV.U32 R4, RZ, RZ, R14 ;  /* 0x000000ffff047224 */ /* 0x000fe400078e000e */
[----:B------:R-:W-:Y:S01]  /*30fa0*/  IMAD.MOV.U32 R7, RZ, RZ, R13 ;  /* 0x000000ffff077224 */ /* 0x000fe200078e000d */
[----:B------:R-:W2:Y:S01]  /*30fb0*/  LDL.LU.64 R24, [R1+0x8c8] ;  /* 0x0008c80001187983 */ /* 0x000ea20000300a00 */
[----:B0-----:R-:W-:-:S03]  /*30fc0*/  IMAD.MOV.U32 R21, RZ, RZ, R8 ;  /* 0x000000ffff157224 */ /* 0x001fc600078e0008 */
[----:B------:R-:W0:Y:S01]  /*30fd0*/  LDS.128 R8, [R12+0x4000] ;  /* 0x004000000c087984 */ /* 0x000e220000000c00 */
[----:B------:R-:W-:-:S03]  /*30fe0*/  IMAD.MOV.U32 R20, RZ, RZ, R15 ;  /* 0x000000ffff147224 */ /* 0x000fc600078e000f */
[----:B------:R-:W1:Y:S01]  /*30ff0*/  LDS.128 R12, [R12+0x6000] ;  /* 0x006000000c0c7984 */ /* 0x000e620000000c00 */
[----:B------:R-:W-:Y:S06]  /*31000*/  BAR.SYNC.DEFER_BLOCKING 0x0 ;  /* 0x0000000000007b1d */ /* 0x000fec0000010000 */
[----:B----4-:R3:W-:Y:S04]  /*31010*/  STL.64 [R1+0x1378], R16 ;  /* 0x0013781001007387 */ /* 0x0107e80000100a00 */
[----:B---3--:R-:W3:Y:S04]  /*31020*/  LDL.LU R16, [R1+0x1130] ;  /* 0x0011300001107983 */ /* 0x008ee80000300800 */
[----:B------:R-:W3:Y:S04]  /*31030*/  LDL.LU R17, [R1+0x1140] ;  /* 0x0011400001117983 */ /* 0x000ee80000300800 */
[----:B0-----:R0:W-:Y:S04]  /*31040*/  STL.64 [R1+0x1370], R8 ;  /* 0x0013700801007387 */ /* 0x0011e80000100a00 */
[----:B0-----:R-:W4:Y:S04]  /*31050*/  LDL.LU R8, [R1+0x1134] ;  /* 0x0011340001087983 */ /* 0x001f280000300800 */
[----:B------:R-:W4:Y:S04]  /*31060*/  LDL.LU R9, [R1+0x1144] ;  /* 0x0011440001097983 */ /* 0x000f280000300800 */
[----:B------:R0:W-:Y:S04]  /*31070*/  STL.64 [R1+0x1368], R10 ;  /* 0x0013680a01007387 */ /* 0x0001e80000100a00 */
[----:B------:R-:W-:Y:S04]  /*31080*/  STSM.16.M88.4 [R26], R20 ;  /* 0x000000141a007844 */ /* 0x000fe80000000200 */
[----:B0-----:R-:W2:Y:S04]  /*31090*/  LDL.LU R10, [R1+0x1170] ;  /* 0x00117000010a7983 */ /* 0x001ea80000300800 */
[----:B------:R-:W2:Y:S04]  /*310a0*/  LDL.LU R11, [R1+0x1178] ;  /* 0x00117800010b7983 */ /* 0x000ea80000300800 */
[----:B-1----:R0:W-:Y:S04]  /*310b0*/  STL.64 [R1+0x1360], R12 ;  /* 0x0013600c01007387 */ /* 0x0021e80000100a00 */
[----:B0-----:R-:W2:Y:S04]  /*310c0*/  LDL.LU R12, [R1+0x11cc] ;  /* 0x0011cc00010c7983 */ /* 0x001ea80000300800 */
[----:B------:R-:W2:Y:S04]  /*310d0*/  LDL.LU R13, [R1+0x11c8] ;  /* 0x0011c800010d7983 */ /* 0x000ea80000300800 */
[----:B------:R0:W-:Y:S04]  /*310e0*/  STL.64 [R1+0x1358], R14 ;  /* 0x0013580e01007387 */ /* 0x0001e80000100a00 */
[----:B0-----:R-:W2:Y:S04]  /*310f0*/  LDL.LU R14, [R1+0x1174] ;  /* 0x00117400010e7983 */ /* 0x001ea80000300800 */
[----:B------:R-:W2:Y:S04]  /*31100*/  LDL.LU R15, [R1+0x117c] ;  /* 0x00117c00010f7983 */ /* 0x000ea80000300800 */
[----:B------:R-:W2:Y:S04]  /*31110*/  LDL.LU.64 R22, [R1+0x1708] ;  /* 0x0017080001167983 */ /* 0x000ea80000300a00 */
[----:B------:R-:W2:Y:S02]  /*31120*/  LDL.LU.64 R20, [R1+0x1700] ;  /* 0x0017000001147983 */ /* 0x000ea40000300a00 */
[----:B--2---:R-:W-:-:S02]  /*31130*/  PRMT R20, R20, 0x5410, R28 ;  /* 0x0000541014147816 */ /* 0x004fc4000000001c */
[----:B------:R-:W2:Y:S01]  /*31140*/  LDL.LU R28, [R1+0x16fc] ;  /* 0x0016fc00011c7983 */ /* 0x000ea20000300800 */
[----:B------:R-:W-:Y:S02]  /*31150*/  PRMT R21, R21, 0x5410, R0 ;  /* 0x0000541015157816 */ /* 0x000fe40000000000 */
[----:B------:R-:W-:Y:S01]  /*31160*/  PRMT R22, R22, 0x5410, R2 ;  /* 0x0000541016167816 */ /* 0x000fe20000000002 */
[----:B------:R-:W2:Y:S01]  /*31170*/  LDL.LU R0, [R1+0x16f8] ;  /* 0x0016f80001007983 */ /* 0x000ea20000300800 */
[----:B------:R-:W-:-:S03]  /*31180*/  PRMT R23, R23, 0x5410, R3 ;  /* 0x0000541017177816 */ /* 0x000fc60000000003 */
[----:B------:R-:W2:Y:S04]  /*31190*/  LDL.LU R2, [R1+0x16f4] ;  /* 0x0016f40001027983 */ /* 0x000ea80000300800 */
[----:B------:R-:W2:Y:S04]  /*311a0*/  LDL.LU R3, [R1+0x16f0] ;  /* 0x0016f00001037983 */ /* 0x000ea80000300800 */
[----:B------:R0:W-:Y:S04]  /*311b0*/  STSM.16.M88.4 [R26+0x800], R20 ;  /* 0x000800141a007844 */ /* 0x0001e80000000200 */
[----:B0-----:R-:W2:Y:S04]  /*311c0*/  LDL.LU.64 R22, [R1+0x16e8] ;  /* 0x0016e80001167983 */ /* 0x001ea80000300a00 */
[----:B------:R-:W2:Y:S01]  /*311d0*/  LDL.LU.64 R20, [R1+0x16e0] ;  /* 0x0016e00001147983 */ /* 0x000ea20000300a00 */
[----:B------:R-:W-:-:S02]  /*311e0*/  PRMT R12, R12, 0x5410, R29 ;  /* 0x000054100c0c7816 */ /* 0x000fc4000000001d */
[----:B------:R-:W-:Y:S01]  /*311f0*/  PRMT R14, R15, 0x5410, R14 ;  /* 0x000054100f0e7816 */ /* 0x000fe2000000000e */
[----:B------:R-:W2:Y:S01]  /*31200*/  LDL.LU R29, [R1+0x16dc] ;  /* 0x0016dc00011d7983 */ /* 0x000ea20000300800 */
[----:B------:R-:W-:Y:S02]  /*31210*/  PRMT R13, R13, 0x5410, R6 ;  /* 0x000054100d0d7816 */ /* 0x000fe40000000006 */
[----:B------:R-:W-:Y:S01]  /*31220*/  PRMT R15, R11, 0x5410, R10 ;  /* 0x000054100b0f7816 */ /* 0x000fe2000000000a */
[----:B------:R-:W2:Y:S01]  /*31230*/  LDL.LU R6, [R1+0x16d8] ;  /* 0x0016d80001067983 */ /* 0x000ea20000300800 */
[----:B----4-:R-:W-:Y:S02]  /*31240*/  PRMT R8, R9, 0x5410, R8 ;  /* 0x0000541009087816 */ /* 0x010fe40000000008 */
[----:B---3--:R-:W-:Y:S02]  /*31250*/  PRMT R9, R17, 0x5410, R16 ;  /* 0x0000541011097816 */ /* 0x008fe40000000010 */
[----:B------:R-:W-:-:S02]  /*31260*/  PRMT R11, R27, 0x5410, R18 ;  /* 0x000054101b0b7816 */ /* 0x000fc40000000012 */
[----:B------:R-:W3:Y:S04]  /*31270*/  LDL.LU R27, [R1+0x46c] ;  /* 0x00046c00011b7983 */ /* 0x000ee80000300800 */
[----:B------:R-:W4:Y:S04]  /*31280*/  LDL.LU R17, [R1+0x8d4] ;  /* 0x0008d40001117983 */ /* 0x000f280000300800 */
[----:B------:R-:W-:Y:S01]  /*31290*/  STSM.16.M88.4 [R26+0x1000], R12 ;  /* 0x0010000c1a007844 */ /* 0x000fe20000000200 */
[----:B--2---:R-:W-:-:S03]  /*312a0*/  PRMT R10, R28, 0x5410, R19 ;  /* 0x000054101c0a7816 */ /* 0x004fc60000000013 */
[----:B------:R-:W2:Y:S04]  /*312b0*/  LDL.LU R19, [R1+0x8d8] ;  /* 0x0008d80001137983 */ /* 0x000ea80000300800 */
[----:B------:R-:W-:Y:S04]  /*312c0*/  STSM.16.M88.4 [R26+0x1800], R8 ;  /* 0x001800081a007844 */ /* 0x000fe80000000200 */
[----:B------:R-:W3:Y:S01]  /*312d0*/  LDL.LU R18, [R1+0x8dc] ;  /* 0x0008dc0001127983 */ /* 0x000ee20000300800 */
[C---:B------:R-:W-:Y:S01]  /*312e0*/  PRMT R28, R23.reuse, 0x7770, RZ ;  /* 0x00007770171c7816 */ /* 0x040fe200000000ff */
[----:B------:R-:W-:Y:S06]  /*312f0*/  BAR.SYNC.DEFER_BLOCKING 0x0 ;  /* 0x0000000000007b1d */ /* 0x000fec0000010000 */
[----:B------:R0:W-:Y:S02]  /*31300*/  @P4 STG.E.U8 desc[UR40][R20.64], R28 ;  /* 0x0000001c14004986 */ /* 0x0001e4000c101128 */
[----:B0-----:R-:W-:-:S02]  /*31310*/  PRMT R28, R23, 0x7771, RZ ;  /* 0x00007771171c7816 */ /* 0x001fc400000000ff */
[----:B------:R-:W3:Y:S01]  /*31320*/  LDL.LU R23, [R1+0x8e0] ;  /* 0x0008e00001177983 */ /* 0x000ee20000300800 */
[----:B------:R-:W-:-:S04]  /*31330*/  IADD3 R8, P4, PT, R22, R0, RZ ;  /* 0x0000000016087210 */ /* 0x000fc80007f9e0ff */
[----:B------:R-:W-:Y:S02]  /*31340*/  LEA.HI.X.SX32 R9, R22, R2, 0x1, P4 ;  /* 0x0000000216097211 */ /* 0x000fe400020f0eff */
[----:B------:R-:W3:Y:S04]  /*31350*/  LDL.LU R22, [R1+0x8e4] ;  /* 0x0008e40001167983 */ /* 0x000ee80000300800 */
[----:B------:R-:W3:Y:S04]  /*31360*/  LDL.LU R20, [R1+0x8e8] ;  /* 0x0008e80001147983 */ /* 0x000ee80000300800 */
[----:B------:R0:W-:Y:S04]  /*31370*/  @P3 STG.E.U8 desc[UR40][R24.64], R28 ;  /* 0x0000001c18003986 */ /* 0x0001e8000c101128 */
[----:B0-----:R-:W3:Y:S04]  /*31380*/  LDL.LU R24, [R1+0x8ec] ;  /* 0x0008ec0001187983 */ /* 0x001ee80000300800 */
[----:B------:R-:W3:Y:S04]  /*31390*/  LDL.LU R25, [R1+0x8f0] ;  /* 0x0008f00001197983 */ /* 0x000ee80000300800 */
[----:B------:R-:W3:Y:S04]  /*313a0*/  LDL.LU R21, [R1+0x8f4] ;  /* 0x0008f40001157983 */ /* 0x000ee80000300800 */
[----:B------:R-:W3:Y:S01]  /*313b0*/  LDL.LU R16, [R1+0x8f8] ;  /* 0x0008f80001107983 */ /* 0x000ee20000300800 */
[----:B----4-:R-:W-:-:S04]  /*313c0*/  IADD3 R10, P4, PT, R17, R0, RZ ;  /* 0x00000000110a7210 */ /* 0x010fc80007f9e0ff */
[----:B------:R-:W-:Y:S02]  /*313d0*/  LEA.HI.X.SX32 R11, R17, R2, 0x1, P4 ;  /* 0x00000002110b7211 */ /* 0x000fe400020f0eff */
[----:B------:R-:W4:Y:S04]  /*313e0*/  LDL.LU R17, [R1+0x8fc] ;  /* 0x0008fc0001117983 */ /* 0x000f280000300800 */
[----:B------:R2:W-:Y:S02]  /*313f0*/  STL.64 [R1+0x988], R10 ;  /* 0x0009880a01007387 */ /* 0x0005e40000100a00 */
[----:B--2---:R-:W-:-:S04]  /*31400*/  IADD3 R10, P4, PT, R19, R0, RZ ;  /* 0x00000000130a7210 */ /* 0x004fc80007f9e0ff */
[----:B------:R-:W-:Y:S02]  /*31410*/  LEA.HI.X.SX32 R11, R19, R2, 0x1, P4 ;  /* 0x00000002130b7211 */ /* 0x000fe400020f0eff */
[----:B------:R-:W2:Y:S04]  /*31420*/  LDL.LU R19, [R1+0x900] ;  /* 0x0009000001137983 */ /* 0x000ea80000300800 */
[----:B------:R3:W-:Y:S02]  /*31430*/  STL.64 [R1+0x980], R10 ;  /* 0x0009800a01007387 */ /* 0x0007e40000100a00 */
[----:B---3--:R-:W-:-:S04]  /*31440*/  IADD3 R10, P4, PT, R18, R0, RZ ;  /* 0x00000000120a7210 */ /* 0x008fc80007f9e0ff */
[----:B------:R-:W-:Y:S02]  /*31450*/  LEA.HI.X.SX32 R11, R18, R2, 0x1, P4 ;  /* 0x00000002120b7211 */ /* 0x000fe400020f0eff */
[----:B------:R-:W3:Y:S04]  /*31460*/  LDL.LU R18, [R1+0x904] ;  /* 0x0009040001127983 */ /* 0x000ee80000300800 */
[----:B------:R0:W-:Y:S02]  /*31470*/  STL.64 [R1+0x978], R10 ;  /* 0x0009780a01007387 */ /* 0x0001e40000100a00 */
[----:B0-----:R-:W-:-:S04]  /*31480*/  IADD3 R10, P4, PT, R23, R0, RZ ;  /* 0x00000000170a7210 */ /* 0x001fc80007f9e0ff */
[----:B------:R-:W-:-:S05]  /*31490*/  LEA.HI.X.SX32 R11, R23, R2, 0x1, P4 ;  /* 0x00000002170b7211 */ /* 0x000fca00020f0eff */
[----:B------:R0:W-:Y:S04]  /*314a0*/  STL.64 [R1+0x970], R10 ;  /* 0x0009700a01007387 */ /* 0x0001e80000100a00 */
[----:B------:R-:W3:Y:S01]  /*314b0*/  LDL.LU R23, [R1+0x908] ;  /* 0x0009080001177983 */ /* 0x000ee20000300800 */
[----:B0-----:R-:W-:-:S04]  /*314c0*/  IADD3 R10, P4, PT, R22, R0, RZ ;  /* 0x00000000160a7210 */ /* 0x001fc80007f9e0ff */
[----:B------:R-:W-:Y:S02]  /*314d0*/  LEA.HI.X.SX32 R11, R22, R2, 0x1, P4 ;  /* 0x00000002160b7211 */ /* 0x000fe400020f0eff */
[----:B------:R-:W3:Y:S04]  /*314e0*/  LDL.LU R22, [R1+0x90c] ;  /* 0x00090c0001167983 */ /* 0x000ee80000300800 */
[----:B------:R0:W-:Y:S02]  /*314f0*/  STL.64 [R1+0x968], R10 ;  /* 0x0009680a01007387 */ /* 0x0001e40000100a00 */
        /* <DEDUP_REMOVED lines=145> */
[----:B------:R-:W-:-:S05]  /*31e10*/  LEA.HI.X.SX32 R11, R19, R2, 0x1, P4 ;  /* 0x00000002130b7211 */ /* 0x000fca00020f0eff */
[----:B------:R3:W-:Y:S04]  /*31e20*/  STL.64 [R1+0x840], R10 ;  /* 0x0008400a01007387 */ /* 0x0007e80000100a00 */
[----:B------:R-:W2:Y:S01]  /*31e30*/  LDL.LU R19, [R1+0xa24] ;  /* 0x000a240001137983 */ /* 0x000ea20000300800 */
        /* <DEDUP_REMOVED lines=73> */
[----:B------:R-:W-:-:S05]  /*322d0*/  LEA.HI.X.SX32 R11, R17, R2, 0x1, P4 ;  /* 0x00000002110b7211 */ /* 0x000fca00020f0eff */
[----:B------:R2:W-:Y:S04]  /*322e0*/  STL.64 [R1+0x7a8], R10 ;  /* 0x0007a80a01007387 */ /* 0x0005e80000100a00 */
[----:B------:R-:W4:Y:S01]  /*322f0*/  LDL.LU R17, [R1+0xa70] ;  /* 0x000a700001117983 */ /* 0x000f220000300800 */
        /* <DEDUP_REMOVED lines=73> */
[----:B------:R-:W-:-:S05]  /*32790*/  LEA.HI.X.SX32 R11, R16, R2, 0x1, P4 ;  /* 0x00000002100b7211 */ /* 0x000fca00020f0eff */
[----:B------:R4:W-:Y:S04]  /*327a0*/  STL.64 [R1+0x710], R10 ;  /* 0x0007100a01007387 */ /* 0x0009e80000100a00 */
        /* <DEDUP_REMOVED lines=316> */
[----:B------:R0:W-:Y:S04]  /*33b70*/  STL.64 [R1+0x498], R10 ;  /* 0x0004980a01007387 */ /* 0x0001e80000100a00 */
[----:B------:R-:W3:Y:S01]  /*33b80*/  LDL.LU R13, [R1+0xc00] ;  /* 0x000c0000010d7983 */ /* 0x000ee20000300800 */
[----:B0-----:R-:W-:-:S04]  /*33b90*/  IADD3 R10, P4, PT, R16, R0, RZ ;  /* 0x00000000100a7210 */ /* 0x001fc80007f9e0ff */
[----:B------:R-:W-:-:S05]  /*33ba0*/  LEA.HI.X.SX32 R11, R16, R2, 0x1, P4 ;  /* 0x00000002100b7211 */ /* 0x000fca00020f0eff */
[----:B------:R4:W-:Y:S04]  /*33bb0*/  STL.64 [R1+0x490], R10 ;  /* 0x0004900a01007387 */ /* 0x0009e80000100a00 */
[----:B------:R-:W3:Y:S01]  /*33bc0*/  LDL.LU R16, [R1+0xc04] ;  /* 0x000c040001107983 */ /* 0x000ee20000300800 */
[----:B----4-:R-:W-:-:S04]  /*33bd0*/  IADD3 R10, P4, PT, R17, R0, RZ ;  /* 0x00000000110a7210 */ /* 0x010fc80007f9e0ff */
[----:B------:R-:W-:-:S05]  /*33be0*/  LEA.HI.X.SX32 R11, R17, R2, 0x1, P4 ;  /* 0x00000002110b7211 */ /* 0x000fca00020f0eff */
        /* <DEDUP_REMOVED lines=11> */
[----:B------:R-:W4:Y:S04]  /*33ca0*/  LDL.LU R23, [R1+0xc10] ;  /* 0x000c100001177983 */ /* 0x000f280000300800 */
[----:B------:R0:W-:Y:S04]  /*33cb0*/  STL.64 [R1+0x470], R10 ;  /* 0x0004700a01007387 */ /* 0x0001e80000100a00 */
[----:B------:R-:W4:Y:S01]  /*33cc0*/  LDL.LU R17, [R1+0xc14] ;  /* 0x000c140001117983 */ /* 0x000f220000300800 */
[----:B0-----:R-:W-:-:S04]  /*33cd0*/  IADD3 R10, P4, PT, R22, R0, RZ ;  /* 0x00000000160a7210 */ /* 0x001fc80007f9e0ff */
[----:B------:R-:W-:-:S05]  /*33ce0*/  LEA.HI.X.SX32 R11, R22, R2, 0x1, P4 ;  /* 0x00000002160b7211 */ /* 0x000fca00020f0eff */
[----:B------:R0:W-:Y:S04]  /*33cf0*/  STL.64 [R1+0x460], R10 ;  /* 0x0004600a01007387 */ /* 0x0001e80000100a00 */
[----:B------:R-:W4:Y:S01]  /*33d00*/  LDL.LU R22, [R1+0xc18] ;  /* 0x000c180001167983 */ /* 0x000f220000300800 */
[----:B0-----:R-:W-:-:S04]  /*33d10*/  IADD3 R10, P4, PT, R20, R0, RZ ;  /* 0x00000000140a7210 */ /* 0x001fc80007f9e0ff */
[----:B------:R-:W-:Y:S02]  /*33d20*/  LEA.HI.X.SX32 R11, R20, R2, 0x1, P4 ;  /* 0x00000002140b7211 */ /* 0x000fe400020f0eff */
[----:B------:R-:W4:Y:S04]  /*33d30*/  LDL.LU R20, [R1+0xc1c] ;  /* 0x000c1c0001147983 */ /* 0x000f280000300800 */
[----:B------:R0:W-:Y:S02]  /*33d40*/  STL.64 [R1+0x458], R10 ;  /* 0x0004580a01007387 */ /* 0x0001e40000100a00 */
        /* <DEDUP_REMOVED lines=13> */
[----:B------:R-:W-:-:S05]  /*33e20*/  LEA.HI.X.SX32 R11, R13, R2, 0x1, P4 ;  /* 0x000000020d0b7211 */ /* 0x000fca00020f0eff */
[----:B------:R0:W-:Y:S04]  /*33e30*/  STL.64 [R1+0x438], R10 ;  /* 0x0004380a01007387 */ /* 0x0001e80000100a00 */
[----:B------:R-:W4:Y:S01]  /*33e40*/  LDL.LU R12, [R1+0xc2c] ;  /* 0x000c2c00010c7983 */ /* 0x000f220000300800 */
[----:B0-----:R-:W-:-:S04]  /*33e50*/  IADD3 R10, P4, PT, R16, R0, RZ ;  /* 0x00000000100a7210 */ /* 0x001fc80007f9e0ff */
        /* <DEDUP_REMOVED lines=10> */
[----:B----4-:R-:W-:-:S04]  /*33f00*/  IADD3 R10, P4, PT, R23, R0, RZ ;  /* 0x00000000170a7210 */ /* 0x010fc80007f9e0ff */
[----:B------:R-:W-:Y:S02]  /*33f10*/  LEA.HI.X.SX32 R11, R23, R2, 0x1, P4 ;  /* 0x00000002170b7211 */ /* 0x000fe400020f0eff */
[----:B------:R-:W4:Y:S04]  /*33f20*/  LDL.LU R23, [R1+0xc38] ;  /* 0x000c380001177983 */ /* 0x000f280000300800 */
[----:B------:R0:W-:Y:S02]  /*33f30*/  STL.64 [R1+0x418], R10 ;  /* 0x0004180a01007387 */ /* 0x0001e40000100a00 */
[----:B0-----:R-:W-:-:S04]  /*33f40*/  IADD3 R10, P4, PT, R17, R0, RZ ;  /* 0x00000000110a7210 */ /* 0x001fc80007f9e0ff */
[----:B------:R-:W-:-:S05]  /*33f50*/  LEA.HI.X.SX32 R11, R17, R2, 0x1, P4 ;  /* 0x00000002110b7211 */ /* 0x000fca00020f0eff */
        /* <DEDUP_REMOVED lines=16> */
[----:B------:R-:W-:-:S03]  /*34060*/  IADD3 R24, P4, PT, R21, R0, RZ ;  /* 0x0000000015187210 */ /* 0x000fc60007f9e0ff */
[----:B------:R0:W-:Y:S01]  /*34070*/  STL.64 [R1+0x3f0], R10 ;  /* 0x0003f00a01007387 */ /* 0x0001e20000100a00 */
[----:B------:R-:W-:-:S03]  /*34080*/  LEA.HI.X.SX32 R25, R21, R2, 0x1, P4 ;  /* 0x0000000215197211 */ /* 0x000fc600020f0eff */
[----:B------:R-:W4:Y:S04]  /*34090*/  LDL.LU R21, [R1+0xc4c] ;  /* 0x000c4c0001157983 */ /* 0x000f280000300800 */
[----:B------:R-:W4:Y:S04]  /*340a0*/  LDL.LU R16, [R1+0xc50] ;  /* 0x000c500001107983 */ /* 0x000f280000300800 */
[----:B------:R-:W-:Y:S01]  /*340b0*/  STL.64 [R1+0x1540], R24 ;  /* 0x0015401801007387 */ /* 0x000fe20000100a00 */
[----:B0-----:R-:W-:-:S04]  /*340c0*/  IADD3 R10, P4, PT, R12, R0, RZ ;  /* 0x000000000c0a7210 */ /* 0x001fc80007f9e0ff */
        /* <DEDUP_REMOVED lines=12> */
[----:B------:R-:W-:Y:S01]  /*34190*/  LEA.HI.X.SX32 R11, R23, R2, 0x1, P4 ;  /* 0x00000002170b7211 */ /* 0x000fe200020f0eff */
[----:B------:R-:W-:Y:S02]  /*341a0*/  IMAD.MOV.U32 R23, RZ, RZ, R4 ;  /* 0x000000ffff177224 */ /* 0x000fe400078e0004 */
[----:B------:R-:W-:Y:S02]  /*341b0*/  IMAD.MOV.U32 R4, RZ, RZ, R7 ;  /* 0x000000ffff047224 */ /* 0x000fe400078e0007 */
[----:B------:R0:W-:Y:S01]  /*341c0*/  STL.64 [R1+0x3c8], R10 ;  /* 0x0003c80a01007387 */ /* 0x0001e20000100a00 */
[----:B------:R-:W-:-:S03]  /*341d0*/  IMAD.MOV.U32 R7, RZ, RZ, R29 ;  /* 0x000000ffff077224 */ /* 0x000fc600078e001d */
        /* <DEDUP_REMOVED lines=61> */
[----:B------:R-:W-:-:S04]  /*345b0*/  IADD3 R20, P4, PT, R16, R0, RZ ;  /* 0x0000000010147210 */ /* 0x000fc80007f9e0ff */
[----:B------:R-:W-:Y:S02]  /*345c0*/  LEA.HI.X.SX32 R21, R16, R2, 0x1, P4 ;  /* 0x0000000210157211 */ /* 0x000fe400020f0eff */
[----:B------:R-:W4:Y:S04]  /*345d0*/  LDL.LU R16, [R1+0xca0] ;  /* 0x000ca00001107983 */ /* 0x000f280000300800 */
[----:B------:R-:W-:Y:S01]  /*345e0*/  STL.64 [R1+0x1510], R20 ;  /* 0x0015101401007387 */ /* 0x000fe20000100a00 */
        /* <DEDUP_REMOVED lines=8> */
[----:B----4-:R-:W-:-:S04]  /*34670*/  IADD3 R10, P4, PT, R29, R0, RZ ;  /* 0x000000001d0a7210 */ /* 0x010fc80007f9e0ff */
        /* <DEDUP_REMOVED lines=185> */
[----:B------:R0:W-:Y:S02]  /*35210*/  STL.64 [R1+0x1c0], R10 ;  /* 0x0001c00a01007387 */ /* 0x0001e40000100a00 */
[----:B0-----:R-:W-:-:S04]  /*35220*/  IADD3 R10, P4, PT, R16, R0, RZ ;  /* 0x00000000100a7210 */ /* 0x001fc80007f9e0ff */
[----:B------:R-:W-:-:S05]  /*35230*/  LEA.HI.X.SX32 R11, R16, R2, 0x1, P4 ;  /* 0x00000002100b7211 */ /* 0x000fca00020f0eff */
[----:B------:R0:W-:Y:S04]  /*35240*/  STL.64 [R1+0x1b8], R10 ;  /* 0x0001b80a01007387 */ /* 0x0001e80000100a00 */
[----:B0-----:R-:W4:Y:S04]  /*35250*/  LDL.LU R10, [R1+0xe80] ;  /* 0x000e8000010a7983 */ /* 0x001f280000300800 */
[----:B------:R-:W4:Y:S01]  /*35260*/  LDL.LU R11, [R1+0xe90] ;  /* 0x000e9000010b7983 */ /* 0x000f220000300800 */
[----:B--2---:R-:W-:-:S04]  /*35270*/  IADD3 R12, P4, PT, R19, R0, RZ ;  /* 0x00000000130c7210 */ /* 0x004fc80007f9e0ff */
[----:B------:R-:W-:-:S05]  /*35280*/  LEA.HI.X.SX32 R13, R19, R2, 0x1, P4 ;  /* 0x00000002130d7211 */ /* 0x000fca00020f0eff */
[----:B------:R3:W-:Y:S04]  /*35290*/  STL.64 [R1+0x1b0], R12 ;  /* 0x0001b00c01007387 */ /* 0x0007e80000100a00 */
[----:B------:R-:W2:Y:S01]  /*352a0*/  LDL.LU R16, [R1+0xea0] ;  /* 0x000ea00001107983 */ /* 0x000ea20000300800 */
[----:B---3--:R-:W-:-:S04]  /*352b0*/  IADD3 R12, P4, PT, R18, R0, RZ ;  /* 0x00000000120c7210 */ /* 0x008fc80007f9e0ff */
[----:B------:R-:W-:-:S05]  /*352c0*/  LEA.HI.X.SX32 R13, R18, R2, 0x1, P4 ;  /* 0x00000002120d7211 */ /* 0x000fca00020f0eff */
[----:B------:R4:W-:Y:S04]  /*352d0*/  STL.64 [R1+0x1a8], R12 ;  /* 0x0001a80c01007387 */ /* 0x0009e80000100a00 */
[----:B------:R-:W3:Y:S01]  /*352e0*/  LDL.LU R19, [R1+0xeb8] ;  /* 0x000eb80001137983 */ /* 0x000ee20000300800 */
[----:B----4-:R-:W-:-:S04]  /*352f0*/  IADD3 R12, P4, PT, R29, R0, RZ ;  /* 0x000000001d0c7210 */ /* 0x010fc80007f9e0ff */
[----:B------:R-:W-:-:S05]  /*35300*/  LEA.HI.X.SX32 R13, R29, R2, 0x1, P4 ;  /* 0x000000021d0d7211 */ /* 0x000fca00020f0eff */
[----:B------:R0:W-:Y:S01]  /*35310*/  STL.64 [R1+0x1a0], R12 ;  /* 0x0001a00c01007387 */ /* 0x0001e20000100a00 */
[----:B------:R-:W-:-:S04]  /*35320*/  IADD3 R28, P4, PT, R22, R0, RZ ;  /* 0x00000000161c7210 */ /* 0x000fc80007f9e0ff */
[----:B------:R-:W-:Y:S02]  /*35330*/  LEA.HI.X.SX32 R29, R22, R2, 0x1, P4 ;  /* 0x00000002161d7211 */ /* 0x000fe400020f0eff */
[----:B------:R-:W4:Y:S04]  /*35340*/  LDL.LU R22, [R1+0xec8] ;  /* 0x000ec80001167983 */ /* 0x000f280000300800 */
[----:B------:R-:W4:Y:S04]  /*35350*/  LDL.LU R18, [R1+0xee0] ;  /* 0x000ee00001127983 */ /* 0x000f280000300800 */
[----:B------:R-:W-:Y:S01]  /*35360*/  STL.64 [R1+0x14a8], R28 ;  /* 0x0014a81c01007387 */ /* 0x000fe20000100a00 */
        /* <DEDUP_REMOVED lines=66> */
[----:B0-----:R-:W2:Y:S01]  /*35790*/  LDL.LU R12, [R1+0xfb4] ;  /* 0x000fb400010c7983 */ /* 0x001ea20000300800 */
[----:B---3--:R-:W-:-:S03]  /*357a0*/  IADD3 R14, P4, PT, R19, R0, RZ ;  /* 0x00000000130e7210 */ /* 0x008fc60007f9e0ff */
[----:B------:R-:W3:Y:S01]  /*357b0*/  LDL.LU R13, [R1+0xfbc] ;  /* 0x000fbc00010d7983 */ /* 0x000ee20000300800 */
[----:B------:R-:W-:-:S05]  /*357c0*/  LEA.HI.X.SX32 R15, R19, R2, 0x1, P4 ;  /* 0x00000002130f7211 */ /* 0x000fca00020f0eff */
[----:B------:R4:W-:Y:S02]  /*357d0*/  STL.64 [R1+0xa20], R14 ;  /* 0x000a200e01007387 */ /* 0x0009e40000100a00 */
[----:B----4-:R-:W-:-:S04]  /*357e0*/  IADD3 R14, P4, PT, R22, R0, RZ ;  /* 0x00000000160e7210 */ /* 0x010fc80007f9e0ff */
[----:B------:R-:W-:Y:S02]  /*357f0*/  LEA.HI.X.SX32 R15, R22, R2, 0x1, P4 ;  /* 0x00000002160f7211 */ /* 0x000fe400020f0eff */
[----:B------:R-:W4:Y:S04]  /*35800*/  LDL.LU R22, [R1+0xfc4] ;  /* 0x000fc40001167983 */ /* 0x000f280000300800 */
[----:B------:R0:W-:Y:S04]  /*35810*/  STL.64 [R1+0xa28], R14 ;  /* 0x000a280e01007387 */ /* 0x0001e80000100a00 */
[----:B------:R-:W4:Y:S01]  /*35820*/  LDL.LU R16, [R1+0xfec] ;  /* 0x000fec0001107983 */ /* 0x000f220000300800 */
[----:B0-----:R-:W-:-:S04]  /*35830*/  IADD3 R14, P4, PT, R18, R0, RZ ;  /* 0x00000000120e7210 */ /* 0x001fc80007f9e0ff */
        /* <DEDUP_REMOVED lines=443> */
[----:B------:R-:W-:-:S04]  /*373f0*/  IADD3 R16, P4, PT, R21, R0, RZ ;  /* 0x0000000015107210 */ /* 0x000fc80007f9e0ff */
        /* <DEDUP_REMOVED lines=26> */
[----:B------:R-:W-:Y:S02]  /*375a0*/  IMAD.MOV.U32 R28, RZ, RZ, R8 ;  /* 0x000000ffff1c7224 */ /* 0x000fe400078e0008 */
[----:B------:R-:W-:Y:S01]  /*375b0*/  IMAD.MOV.U32 R29, RZ, RZ, R9 ;  /* 0x000000ffff1d7224 */ /* 0x000fe200078e0009 */
[----:B----4-:R-:W-:-:S04]  /*375c0*/  IADD3 R16, P4, PT, R22, R0, RZ ;  /* 0x0000000016107210 */ /* 0x010fc80007f9e0ff */
[----:B------:R-:W-:Y:S02]  /*375d0*/  LEA.HI.X.SX32 R17, R22, R2, 0x1, P4 ;  /* 0x0000000216117211 */ /* 0x000fe400020f0eff */
[----:B------:R-:W4:Y:S04]  /*375e0*/  LDL.LU R22, [R1+0xe44] ;  /* 0x000e440001167983 */ /* 0x000f280000300800 */
[----:B------:R-:W-:Y:S01]  /*375f0*/  STL.64 [R1+0x1388], R16 ;  /* 0x0013881001007387 */ /* 0x000fe20000100a00 */
[----:B------:R-:W-:-:S04]  /*37600*/  IADD3 R8, P4, PT, R14, R0, RZ ;  /* 0x000000000e087210 */ /* 0x000fc80007f9e0ff */
[----:B------:R-:W-:-:S05]  /*37610*/  LEA.HI.X.SX32 R9, R14, R2, 0x1, P4 ;  /* 0x000000020e097211 */ /* 0x000fca00020f0eff */
[----:B------:R0:W-:Y:S04]  /*37620*/  STL.64 [R1+0xe00], R8 ;  /* 0x000e000801007387 */ /* 0x0001e80000100a00 */
[----:B------:R-:W4:Y:S01]  /*37630*/  LDL.LU R14, [R1+0xe4c] ;  /* 0x000e4c00010e7983 */ /* 0x000f220000300800 */
[----:B0-----:R-:W-:-:S04]  /*37640*/  IADD3 R8, P4, PT, R15, R0, RZ ;  /* 0x000000000f087210 */ /* 0x001fc80007f9e0ff */
[----:B------:R-:W-:Y:S02]  /*37650*/  LEA.HI.X.SX32 R9, R15, R2, 0x1, P4 ;  /* 0x000000020f097211 */ /* 0x000fe400020f0eff */
[----:B------:R-:W4:Y:S01]  /*37660*/  LDL.LU R15, [R1+0xe54] ;  /* 0x000e5400010f7983 */ /* 0x000f220000300800 */
[----:B------:R-:W-:-:S03]  /*37670*/  IADD3 R16, P4, PT, R24, R0, RZ ;  /* 0x0000000018107210 */ /* 0x000fc60007f9e0ff */
[----:B------:R0:W-:Y:S01]  /*37680*/  STL.64 [R1+0x1390], R8 ;  /* 0x0013900801007387 */ /* 0x0001e20000100a00 */
[----:B------:R-:W-:-:S03]  /*37690*/  LEA.HI.X.SX32 R17, R24, R2, 0x1, P4 ;  /* 0x0000000218117211 */ /* 0x000fc600020f0eff */
[----:B------:R-:W4:Y:S04]  /*376a0*/  LDL.LU R20, [R1+0xe5c] ;  /* 0x000e5c0001147983 */ /* 0x000f280000300800 */
[----:B------:R1:W-:Y:S01]  /*376b0*/  STL.64 [R1+0xe10], R16 ;  /* 0x000e101001007387 */ /* 0x0003e20000100a00 */
[----:B0-----:R-:W-:-:S04]  /*376c0*/  IADD3 R8, P4, PT, R25, R0, RZ ;  /* 0x0000000019087210 */ /* 0x001fc80007f9e0ff */
[----:B------:R-:W-:-:S05]  /*376d0*/  LEA.HI.X.SX32 R9, R25, R2, 0x1, P4 ;  /* 0x0000000219097211 */ /* 0x000fca00020f0eff */
[----:B------:R0:W-:Y:S04]  /*376e0*/  STL.64 [R1+0xe18], R8 ;  /* 0x000e180801007387 */ /* 0x0001e80000100a00 */
[----:B-1----:R-:W4:Y:S01]  /*376f0*/  LDL.LU R16, [R1+0xe64] ;  /* 0x000e640001107983 */ /* 0x002f220000300800 */
[----:B0-----:R-:W-:-:S04]  /*37700*/  IADD3 R8, P4, PT, R10, R0, RZ ;  /* 0x000000000a087210 */ /* 0x001fc80007f9e0ff */
[----:B------:R-:W-:-:S05]  /*37710*/  LEA.HI.X.SX32 R9, R10, R2, 0x1, P4 ;  /* 0x000000020a097211 */ /* 0x000fca00020f0eff */
[----:B------:R0:W-:Y:S04]  /*37720*/  STL.64 [R1+0xe20], R8 ;  /* 0x000e200801007387 */ /* 0x0001e80000100a00 */
[----:B------:R-:W4:Y:S01]  /*37730*/  LDL.LU R21, [R1+0xe6c] ;  /* 0x000e6c0001157983 */ /* 0x000f220000300800 */
[----:B0-----:R-:W-:-:S04]  /*37740*/  IADD3 R8, P4, PT, R11, R0, RZ ;  /* 0x000000000b087210 */ /* 0x001fc80007f9e0ff */
[----:B------:R-:W-:-:S05]  /*37750*/  LEA.HI.X.SX32 R9, R11, R2, 0x1, P4 ;  /* 0x000000020b097211 */ /* 0x000fca00020f0eff */
[----:B------:R3:W-:Y:S04]  /*37760*/  STL.64 [R1+0xe28], R8 ;  /* 0x000e280801007387 */ /* 0x0007e80000100a00 */
[----:B------:R-:W4:Y:S04]  /*37770*/  LDL.LU R25, [R1+0xe74] ;  /* 0x000e740001197983 */ /* 0x000f280000300800 */
[----:B------:R-:W4:Y:S01]  /*37780*/  LDL.LU R24, [R1+0xe7c] ;  /* 0x000e7c0001187983 */ /* 0x000f220000300800 */
[----:B--2---:R-:W-:-:S04]  /*37790*/  IADD3 R10, P4, PT, R12, R0, RZ ;  /* 0x000000000c0a7210 */ /* 0x004fc80007f9e0ff */
[----:B------:R-:W-:-:S05]  /*377a0*/  LEA.HI.X.SX32 R11, R12, R2, 0x1, P4 ;  /* 0x000000020c0b7211 */ /* 0x000fca00020f0eff */
[----:B------:R-:W-:Y:S04]  /*377b0*/  STL.64 [R1+0x1398], R10 ;  /* 0x0013980a01007387 */ /* 0x000fe80000100a00 */
[----:B------:R-:W2:Y:S01]  /*377c0*/  LDL.LU R17, [R1+0xe84] ;  /* 0x000e840001117983 */ /* 0x000ea20000300800 */
[----:B---3--:R-:W-:-:S04]  /*377d0*/  IADD3 R8, P4, PT, R13, R0, RZ ;  /* 0x000000000d087210 */ /* 0x008fc80007f9e0ff */
[----:B------:R-:W-:-:S05]  /*377e0*/  LEA.HI.X.SX32 R9, R13, R2, 0x1, P4 ;  /* 0x000000020d097211 */ /* 0x000fca00020f0eff */
[----:B------:R0:W-:Y:S01]  /*377f0*/  STL.64 [R1+0xe38], R8 ;  /* 0x000e380801007387 */ /* 0x0001e20000100a00 */
[----:B------:R-:W-:Y:S02]  /*37800*/  IMAD.MOV.U32 R18, RZ, RZ, R28 ;  /* 0x000000ffff127224 */ /* 0x000fe400078e001c */
[----:B------:R-:W-:Y:S01]  /*37810*/  IMAD.MOV.U32 R19, RZ, RZ, R29 ;  /* 0x000000ffff137224 */ /* 0x000fe200078e001d */
[----:B----4-:R-:W-:-:S04]  /*37820*/  IADD3 R12, P4, PT, R22, R0, RZ ;  /* 0x00000000160c7210 */ /* 0x010fc80007f9e0ff */
[----:B------:R-:W-:Y:S02]  /*37830*/  LEA.HI.X.SX32 R13, R22, R2, 0x1, P4 ;  /* 0x00000002160d7211 */ /* 0x000fe400020f0eff */
[----:B------:R-:W3:Y:S04]  /*37840*/  LDL.LU R22, [R1+0xe8c] ;  /* 0x000e8c0001167983 */ /* 0x000ee80000300800 */
[----:B------:R-:W-:Y:S04]  /*37850*/  STL.64 [R1+0x13a0], R12 ;  /* 0x0013a00c01007387 */ /* 0x000fe80000100a00 */
        /* <DEDUP_REMOVED lines=35> */
[----:B------:R4:W-:Y:S04]  /*37a90*/  STL.64 [R1+0xe88], R8 ;  /* 0x000e880801007387 */ /* 0x0009e80000100a00 */
[----:B------:R-:W3:Y:S01]  /*37aa0*/  LDL.LU R16, [R1+0xeec] ;  /* 0x000eec0001107983 */ /* 0x000ee20000300800 */
        /* <DEDUP_REMOVED lines=70> */
[----:B------:R3:W-:Y:S04]  /*37f10*/  STL.64 [R1+0xf38], R8 ;  /* 0x000f380801007387 */ /* 0x0007e80000100a00 */
[----:B------:R-:W2:Y:S01]  /*37f20*/  LDL.LU R11, [R1+0xd84] ;  /* 0x000d8400010b7983 */ /* 0x000ea20000300800 */
[----:B---3--:R-:W-:-:S04]  /*37f30*/  IADD3 R8, P4, PT, R22, R0, RZ ;  /* 0x0000000016087210 */ /* 0x008fc80007f9e0ff */
[----:B------:R-:W-:Y:S02]  /*37f40*/  LEA.HI.X.SX32 R9, R22, R2, 0x1, P4 ;  /* 0x0000000216097211 */ /* 0x000fe400020f0eff */
[----:B------:R-:W3:Y:S04]  /*37f50*/  LDL.LU R22, [R1+0xeb0] ;  /* 0x000eb00001167983 */ /* 0x000ee80000300800 */
[----:B------:R0:W-:Y:S02]  /*37f60*/  STL.64 [R1+0xf48], R8 ;  /* 0x000f480801007387 */ /* 0x0001e40000100a00 */
[----:B0-----:R-:W-:-:S04]  /*37f70*/  IADD3 R8, P4, PT, R16, R0, RZ ;  /* 0x0000000010087210 */ /* 0x001fc80007f9e0ff */
        /* <DEDUP_REMOVED lines=31> */
[----:B0-----:R-:W-:-:S04]  /*38170*/  IADD3 R8, P4, PT, R11, R0, RZ ;  /* 0x000000000b087210 */ /* 0x001fc80007f9e0ff */
        /* <DEDUP_REMOVED lines=35> */
[----:B--2---:R-:W-:-:S04]  /*383b0*/  IADD3 R8, P4, PT, R17, R0, RZ ;  /* 0x0000000011087210 */ /* 0x004fc80007f9e0ff */
[----:B------:R-:W-:Y:S02]  /*383c0*/  LEA.HI.X.SX32 R9, R17, R2, 0x1, P4 ;  /* 0x0000000211097211 */ /* 0x000fe400020f0eff */
[----:B------:R-:W2:Y:S04]  /*383d0*/  LDL.LU R17, [R1+0x100c] ;  /* 0x00100c0001117983 */ /* 0x000ea80000300800 */
[----:B------:R0:W-:Y:S02]  /*383e0*/  STL.64 [R1+0xfb0], R8 ;  /* 0x000fb00801007387 */ /* 0x0001e40000100a00 */
[----:B0-----:R-:W-:-:S04]  /*383f0*/  IADD3 R8, P4, PT, R11, R0, RZ ;  /* 0x000000000b087210 */ /* 0x001fc80007f9e0ff */
[----:B------:R-:W-:-:S05]  /*38400*/  LEA.HI.X.SX32 R9, R11, R2, 0x1, P4 ;  /* 0x000000020b097211 */ /* 0x000fca00020f0eff */
        /* <DEDUP_REMOVED lines=194> */
[----:B------:R-:W-:-:S05]  /*39030*/  LEA.HI.X.SX32 R9, R22, R2, 0x1, P4 ;  /* 0x0000000216097211 */ /* 0x000fca00020f0eff */
[----:B------:R0:W-:Y:S01]  /*39040*/  STL.64 [R1+0x1180], R8 ;  /* 0x0011800801007387 */ /* 0x0001e20000100a00 */
[----:B------:R-:W-:Y:S02]  /*39050*/  IMAD.MOV.U32 R22, RZ, RZ, R4 ;  /* 0x000000ffff167224 */ /* 0x000fe400078e0004 */
[----:B------:R-:W-:Y:S02]  /*39060*/  IMAD.MOV.U32 R4, RZ, RZ, R7 ;  /* 0x000000ffff047224 */ /* 0x000fe400078e0007 */
[----:B------:R-:W3:Y:S01]  /*39070*/  LDL.LU R7, [R1+0x1190] ;  /* 0x0011900001077983 */ /* 0x000ee20000300800 */
[----:B0-----:R-:W-:-:S04]  /*39080*/  IADD3 R8, P4, PT, R16, R0, RZ ;  /* 0x0000000010087210 */ /* 0x001fc80007f9e0ff */
[----:B------:R-:W-:-:S05]  /*39090*/  LEA.HI.X.SX32 R9, R16, R2, 0x1, P4 ;  /* 0x0000000210097211 */ /* 0x000fca00020f0eff */
[----:B------:R4:W-:Y:S04]  /*390a0*/  STL.64 [R1+0x1178], R8 ;  /* 0x0011780801007387 */ /* 0x0009e80000100a00 */
[----:B------:R-:W2:Y:S01]  /*390b0*/  LDL.LU R10, [R1+0x48] ;  /* 0x00004800010a7983 */ /* 0x000ea20000300800 */
[----:B----4-:R-:W-:-:S04]  /*390c0*/  IADD3 R8, P4, PT, R28, R0, RZ ;  /* 0x000000001c087210 */ /* 0x010fc80007f9e0ff */
[----:B------:R-:W-:-:S05]  /*390d0*/  LEA.HI.X.SX32 R9, R28, R2, 0x1, P4 ;  /* 0x000000021c097211 */ /* 0x000fca00020f0eff */
[----:B------:R0:W-:Y:S04]  /*390e0*/  STL.64 [R1+0x1160], R8 ;  /* 0x0011600801007387 */ /* 0x0001e80000100a00 */
[----:B------:R-:W4:Y:S01]  /*390f0*/  LDL.LU R28, [R1+0x11a0] ;  /* 0x0011a000011c7983 */ /* 0x000f220000300800 */
[----:B0-----:R-:W-:-:S04]  /*39100*/  IADD3 R8, P4, PT, R29, R0, RZ ;  /* 0x000000001d087210 */ /* 0x001fc80007f9e0ff */
[----:B------:R-:W-:-:S05]  /*39110*/  LEA.HI.X.SX32 R9, R29, R2, 0x1, P4 ;  /* 0x000000021d097211 */ /* 0x000fca00020f0eff */
[----:B------:R0:W-:Y:S04]  /*39120*/  STL.64 [R1+0x1148], R8 ;  /* 0x0011480801007387 */ /* 0x0001e80000100a00 */
[----:B------:R-:W2:Y:S04]  /*39130*/  LDL.LU R29, [R1+0x11a4] ;  /* 0x0011a400011d7983 */ /* 0x000ea80000300800 */
[----:B------:R-:W2:Y:S01]  /*39140*/  LDL.LU R11, [R1+0x4c] ;  /* 0x00004c00010b7983 */ /* 0x000ea20000300800 */
[----:B------:R-:W-:Y:S02]  /*39150*/  LOP3.LUT P5, RZ, R3, 0x8000, RZ, 0xc0, !PT ;  /* 0x0000800003ff7812 */ /* 0x000fe400078ac0ff */
[----:B------:R-:W-:-:S11]  /*39160*/  LOP3.LUT R26, R26, 0xefffffff, RZ, 0xc0, !PT ;  /* 0xefffffff1a1a7812 */ /* 0x000fd600078ec0ff */
[----:B------:R-:W-:Y:S02]  /*39170*/  @P5 LOP3.LUT R26, R26, 0x10000000, RZ, 0xfc, !PT ;  /* 0x100000001a1a5812 */ /* 0x000fe400078efcff */
[----:B------:R-:W-:Y:S02]  /*39180*/  LOP3.LUT P5, RZ, R3, 0x2000, RZ, 0xc0, !PT ;  /* 0x0000200003ff7812 */ /* 0x000fe400078ac0ff */
[----:B------:R-:W-:-:S11]  /*39190*/  LOP3.LUT R26, R26, 0xdfffffff, RZ, 0xc0, !PT ;  /* 0xdfffffff1a1a7812 */ /* 0x000fd600078ec0ff */
[----:B------:R-:W-:Y:S02]  /*391a0*/  @P5 LOP3.LUT R26, R26, 0x20000000, RZ, 0xfc, !PT ;  /* 0x200000001a1a5812 */ /* 0x000fe400078efcff */
[----:B------:R-:W-:Y:S02]  /*391b0*/  LOP3.LUT P5, RZ, R3, 0x1000, RZ, 0xc0, !PT ;  /* 0x0000100003ff7812 */ /* 0x000fe400078ac0ff */
[----:B------:R-:W-:Y:S02]  /*391c0*/  LOP3.LUT R26, R26, 0xbfffffff, RZ, 0xc0, !PT ;  /* 0xbfffffff1a1a7812 */ /* 0x000fe400078ec0ff */
[----:B0-----:R-:W-:-:S04]  /*391d0*/  IADD3 R8, P4, PT, R20, R0, RZ ;  /* 0x0000000014087210 */ /* 0x001fc80007f9e0ff */
[----:B------:R-:W-:-:S05]  /*391e0*/  LEA.HI.X.SX32 R9, R20, R2, 0x1, P4 ;  /* 0x0000000214097211 */ /* 0x000fca00020f0eff */
[----:B------:R-:W-:Y:S02]  /*391f0*/  @P5 LOP3.LUT R26, R26, 0x40000000, RZ, 0xfc, !PT ;  /* 0x400000001a1a5812 */ /* 0x000fe400078efcff */
[----:B------:R-:W-:Y:S02]  /*39200*/  LOP3.LUT P5, RZ, R3, 0x800, RZ, 0xc0, !PT ;  /* 0x0000080003ff7812 */ /* 0x000fe400078ac0ff */
[----:B------:R-:W-:-:S11]  /*39210*/  LOP3.LUT R26, R26, 0x7fffffff, RZ, 0xc0, !PT ;  /* 0x7fffffff1a1a7812 */ /* 0x000fd600078ec0ff */
[----:B------:R-:W-:Y:S02]  /*39220*/  @P5 LOP3.LUT R26, R26, 0x80000000, RZ, 0xfc, !PT ;  /* 0x800000001a1a5812 */ /* 0x000fe400078efcff */
[----:B------:R-:W-:Y:S02]  /*39230*/  LOP3.LUT P5, RZ, R3, 0x400, RZ, 0xc0, !PT ;  /* 0x0000040003ff7812 */ /* 0x000fe400078ac0ff */
[----:B------:R-:W-:-:S11]  /*39240*/  LOP3.LUT R27, R27, 0xfffffffe, RZ, 0xc0, !PT ;  /* 0xfffffffe1b1b7812 */ /* 0x000fd600078ec0ff */
[----:B------:R-:W-:Y:S01]  /*39250*/  @P5 LOP3.LUT R27, R27, 0x1, RZ, 0xfc, !PT ;  /* 0x000000011b1b5812 */ /* 0x000fe200078efcff */
[----:B--2---:R-:W-:Y:S04]  /*39260*/  STL.64 [R1+0x16d0], R10 ;  /* 0x0016d00a01007387 */ /* 0x004fe80000100a00 */
[----:B------:R0:W-:Y:S02]  /*39270*/  STL.64 [R1+0x1138], R8 ;  /* 0x0011380801007387 */ /* 0x0001e40000100a00 */
[----:B0-----:R-:W-:-:S04]  /*39280*/  IADD3 R8, P4, PT, R21, R0, RZ ;  /* 0x0000000015087210 */ /* 0x001fc80007f9e0ff */
[----:B------:R-:W-:-:S05]  /*39290*/  LEA.HI.X.SX32 R9, R21, R2, 0x1, P4 ;  /* 0x0000000215097211 */ /* 0x000fca00020f0eff */
[----:B------:R0:W-:Y:S02]  /*392a0*/  STL.64 [R1+0x1128], R8 ;  /* 0x0011280801007387 */ /* 0x0001e40000100a00 */
[----:B0-----:R-:W-:-:S04]  /*392b0*/  IADD3 R8, P4, PT, R25, R0, RZ ;  /* 0x0000000019087210 */ /* 0x001fc80007f9e0ff */
[----:B------:R-:W-:Y:S02]  /*392c0*/  LEA.HI.X.SX32 R9, R25, R2, 0x1, P4 ;  /* 0x0000000219097211 */ /* 0x000fe400020f0eff */
[----:B------:R-:W2:Y:S04]  /*392d0*/  LDL R25, [R1+0x44] ;  /* 0x0000440001197983 */ /* 0x000ea80000100800 */
[----:B------:R0:W-:Y:S04]  /*392e0*/  STL.64 [R1+0x1110], R8 ;  /* 0x0011100801007387 */ /* 0x0001e80000100a00 */
[----:B------:R-:W2:Y:S01]  /*392f0*/  LDL.LU.64 R20, [R1+0x11a8] ;  /* 0x0011a80001147983 */ /* 0x000ea20000300a00 */
[----:B0-----:R-:W-:-:S04]  /*39300*/  IADD3 R8, P4, PT, R24, R0, RZ ;  /* 0x0000000018087210 */ /* 0x001fc80007f9e0ff */
[----:B------:R-:W-:Y:S01]  /*39310*/  LEA.HI.X.SX32 R9, R24, R2, 0x1, P4 ;  /* 0x0000000218097211 */ /* 0x000fe200020f0eff */
[----:B------:R-:W-:Y:S02]  /*39320*/  IMAD.MOV.U32 R24, RZ, RZ, R27 ;  /* 0x000000ffff187224 */ /* 0x000fe400078e001b */
        /* <DEDUP_REMOVED lines=8> */
[----:B---3--:R0:W-:Y:S04]  /*393b0*/  STL.64 [R1+0x16b8], R6 ;  /* 0x0016b80601007387 */ /* 0x0081e80000100a00 */
[----:B0-----:R-:W3:Y:S04]  /*393c0*/  LDL.LU.64 R6, [R1+0x978] ;  /* 0x0009780001067983 */ /* 0x001ee80000300a00 */
[----:B------:R-:W-:Y:S04]  /*393d0*/  STL.64 [R1+0x1070], R8 ;  /* 0x0010700801007387 */ /* 0x000fe80000100a00 */
[----:B---3--:R0:W-:Y:S04]  /*393e0*/  STL.64 [R1+0x16c0], R6 ;  /* 0x0016c00601007387 */ /* 0x0081e80000100a00 */
[----:B0-----:R-:W3:Y:S01]  /*393f0*/  LDL.LU.64 R6, [R1+0x980] ;  /* 0x0009800001067983 */ /* 0x001ee20000300a00 */
[----:B----4-:R-:W-:-:S04]  /*39400*/  IADD3 R8, P4, PT, R28, R0, RZ ;  /* 0x000000001c087210 */ /* 0x010fc80007f9e0ff */
[----:B------:R-:W-:Y:S02]  /*39410*/  LEA.HI.X.SX32 R9, R28, R2, 0x1, P4 ;  /* 0x000000021c097211 */ /* 0x000fe400020f0eff */
[----:B------:R-:W-:Y:S01]  /*39420*/  LOP3.LUT P5, RZ, R3, 0x200, RZ, 0xc0, !PT ;  /* 0x0000020003ff7812 */ /* 0x000fe200078ac0ff */
[----:B------:R-:W-:Y:S02]  /*39430*/  IMAD.MOV.U32 R10, RZ, RZ, R18 ;  /* 0x000000ffff0a7224 */ /* 0x000fe400078e0012 */
[----:B------:R-:W-:Y:S01]  /*39440*/  IMAD.MOV.U32 R11, RZ, RZ, R19 ;  /* 0x000000ffff0b7224 */ /* 0x000fe200078e0013 */
[----:B---3--:R0:W-:Y:S04]  /*39450*/  STL.64 [R1+0x16c8], R6 ;  /* 0x0016c80601007387 */ /* 0x0081e80000100a00 */
[----:B0-----:R-:W3:Y:S04]  /*39460*/  LDL.LU.64 R6, [R1+0x988] ;  /* 0x0009880001067983 */ /* 0x001ee80000300a00 */
[----:B------:R-:W4:Y:S04]  /*39470*/  LDL.LU.64 R14, [R1+0x970] ;  /* 0x00097000010e7983 */ /* 0x000f280000300a00 */
[----:B------:R-:W3:Y:S04]  /*39480*/  LDL.LU.64 R12, [R1+0x968] ;  /* 0x00096800010c7983 */ /* 0x000ee80000300a00 */
[----:B------:R0:W-:Y:S04]  /*39490*/  STL.64 [R1+0x1050], R8 ;  /* 0x0010500801007387 */ /* 0x0001e80000100a00 */
[----:B------:R1:W-:Y:S01]  /*394a0*/  STL [R1+0x1688], R0 ;  /* 0x0016880001007387 */ /* 0x0003e20000100800 */
[----:B0-----:R-:W-:-:S03]  /*394b0*/  IADD3 R8, P4, PT, R29, R0, RZ ;  /* 0x000000001d087210 */ /* 0x001fc60007f9e0ff */
[----:B-1----:R-:W3:Y:S01]  /*394c0*/  LDL.LU R0, [R1+0x30] ;  /* 0x0000300001007983 */ /* 0x002ee20000300800 */
[----:B------:R-:W-:-:S03]  /*394d0*/  LEA.HI.X.SX32 R9, R29, R2, 0x1, P4 ;  /* 0x000000021d097211 */ /* 0x000fc600020f0eff */
[----:B------:R-:W3:Y:S04]  /*394e0*/  LDL.LU.64 R16, [R1+0x960] ;  /* 0x0009600001107983 */ /* 0x000ee80000300a00 */
[----:B------:R-:W3:Y:S04]  /*394f0*/  LDL.LU.64 R18, [R1+0x958] ;  /* 0x0009580001127983 */ /* 0x000ee80000300a00 */
[----:B------:R-:W3:Y:S04]  /*39500*/  LDL.LU.64 R28, [R1+0x950] ;  /* 0x00095000011c7983 */ /* 0x000ee80000300a00 */
[----:B------:R2:W-:Y:S02]  /*39510*/  STL.64 [R1+0x1048], R8 ;  /* 0x0010480801007387 */ /* 0x0005e40000100a00 */
[----:B--2---:R-:W-:-:S05]  /*39520*/  PRMT R8, R25, 0x7770, RZ ;  /* 0x0000777019087816 */ /* 0x004fca00000000ff */
[----:B------:R0:W-:Y:S01]  /*39530*/  @P5 STG.E.U8 desc[UR40][R20.64], R8 ;  /* 0x0000000814005986 */ /* 0x0001e2000c101128 */
[----:B------:R-:W-:Y:S02]  /*39540*/  LOP3.LUT P5, RZ, R24, 0x1, RZ, 0xc0, !PT ;  /* 0x0000000118ff7812 */ /* 0x000fe400078ac0ff */
[----:B0-----:R-:W-:Y:S01]  /*39550*/  PRMT R8, R25, 0x7771, RZ ;  /* 0x0000777119087816 */ /* 0x001fe200000000ff */
[----:B------:R-:W2:Y:S04]  /*39560*/  LDL.LU.64 R20, [R1+0x948] ;  /* 0x0009480001147983 */ /* 0x000ea80000300a00 */
[----:B------:R-:W2:Y:S06]  /*39570*/  LDL.LU.64 R24, [R1+0x940] ;  /* 0x0009400001187983 */ /* 0x000eac0000300a00 */
[----:B------:R0:W-:Y:S04]  /*39580*/  @P5 STG.E.U8 desc[UR40][R10.64], R8 ;  /* 0x000000080a005986 */ /* 0x0001e8000c101128 */
[----:B0-----:R-:W2:Y:S01]  /*39590*/  LDL.LU.64 R10, [R1+0x16d0] ;  /* 0x0016d000010a7983 */ /* 0x001ea20000300a00 */
[----:B------:R-:W-:-:S02]  /*395a0*/  LOP3.LUT P5, RZ, R26, 0x80000000, RZ, 0xc0, !PT ;  /* 0x800000001aff7812 */ /* 0x000fc400078ac0ff */
[----:B--2---:R-:W-:-:S11]  /*395b0*/  PRMT R8, R10, 0x7770, RZ ;  /* 0x000077700a087816 */ /* 0x004fd600000000ff */
[----:B---3--:R0:W-:Y:S04]  /*395c0*/  @P5 STG.E.U8 desc[UR40][R6.64], R8 ;  /* 0x0000000806005986 */ /* 0x0081e8000c101128 */
[----:B0-----:R-:W2:Y:S01]  /*395d0*/  LDL.LU.64 R6, [R1+0x16c8] ;  /* 0x0016c80001067983 */ /* 0x001ea20000300a00 */
[----:B------:R-:W-:Y:S02]  /*395e0*/  LOP3.LUT P5, RZ, R26, 0x40000000, RZ, 0xc0, !PT ;  /* 0x400000001aff7812 */ /* 0x000fe400078ac0ff */
[----:B------:R-:W-:-:S11]  /*395f0*/  PRMT R8, R10, 0x7771, RZ ;  /* 0x000077710a087816 */ /* 0x000fd600000000ff */
[----:B--2---:R0:W-:Y:S04]  /*39600*/  @P5 STG.E.U8 desc[UR40][R6.64], R8 ;  /* 0x0000000806005986 */ /* 0x0041e8000c101128 */
[----:B0-----:R-:W2:Y:S01]  /*39610*/  LDL.LU.64 R6, [R1+0x16c0] ;  /* 0x0016c00001067983 */ /* 0x001ea20000300a00 */
[----:B------:R-:W-:Y:S02]  /*39620*/  LOP3.LUT P5, RZ, R26, 0x20000000, RZ, 0xc0, !PT ;  /* 0x200000001aff7812 */ /* 0x000fe400078ac0ff */
[----:B------:R-:W-:Y:S02]  /*39630*/  LOP3.LUT P4, RZ, R3, 0x4000, RZ, 0xc0, !PT ;  /* 0x0000400003ff7812 */ /* 0x000fe4000788c0ff */
[----:B------:R-:W-:Y:S02]  /*39640*/  PRMT R8, R11, 0x7770, RZ ;  /* 0x000077700b087816 */ /* 0x000fe400000000ff */
[----:B------:R-:W-:-:S02]  /*39650*/  LOP3.LUT P6, RZ, R3, 0x10000, RZ, 0xc0, !PT ;  /* 0x0001000003ff7812 */ /* 0x000fc400078cc0ff */
[C---:B------:R-:W-:Y:S02]  /*39660*/  LOP3.LUT P0, RZ, R3.reuse, 0x20000, RZ, 0xc0, !PT ;  /* 0x0002000003ff7812 */ /* 0x040fe4000780c0ff */
[----:B------:R-:W-:-:S03]  /*39670*/  LOP3.LUT P1, RZ, R3, 0x40000, RZ, 0xc0, !PT ;  /* 0x0004000003ff7812 */ /* 0x000fc6000782c0ff */
[----:B--2---:R0:W-:Y:S01]  /*39680*/  @P5 STG.E.U8 desc[UR40][R6.64], R8 ;  /* 0x0000000806005986 */ /* 0x0041e2000c101128 */
[----:B------:R-:W-:Y:S02]  /*39690*/  LOP3.LUT P5, RZ, R26, 0x10000000, RZ, 0xc0, !PT ;  /* 0x100000001aff7812 */ /* 0x000fe400078ac0ff */
[----:B0-----:R-:W-:Y:S01]  /*396a0*/  PRMT R8, R11, 0x7771, RZ ;  /* 0x000077710b087816 */ /* 0x001fe200000000ff */
[----:B------:R-:W2:Y:S04]  /*396b0*/  LDL.LU.64 R6, [R1+0x16b8] ;  /* 0x0016b80001067983 */ /* 0x000ea80000300a00 */
[----:B----4-:R0:W-:Y:S02]  /*396c0*/  @P4 STG.E.U8 desc[UR40][R14.64], R8 ;  /* 0x000000080e004986 */ /* 0x0101e4000c101128 */
[----:B0-----:R-:W-:-:S05]  /*396d0*/  PRMT R8, R0, 0x7770, RZ ;  /* 0x0000777000087816 */ /* 0x001fca00000000ff */
[----:B------:R0:W-:Y:S02]  /*396e0*/  @P5 STG.E.U8 desc[UR40][R12.64], R8 ;  /* 0x000000080c005986 */ /* 0x0001e4000c101128 */
[----:B0-----:R-:W-:-:S05]  /*396f0*/  PRMT R8, R0, 0x7771, RZ ;  /* 0x0000777100087816 */ /* 0x001fca00000000ff */
[----:B------:R0:W-:Y:S04]  /*39700*/  @P6 STG.E.U8 desc[UR40][R16.64], R8 ;  /* 0x0000000810006986 */ /* 0x0001e8000c101128 */
[----:B------:R-:W-:Y:S04]  /*39710*/  STL.64 [R1+0x1690], R10 ;  /* 0x0016900a01007387 */ /* 0x000fe80000100a00 */
[----:B------:R-:W3:Y:S01]  /*39720*/  LDL.LU.64 R14, [R1+0x938] ;  /* 0x00093800010e7983 */ /* 0x000ee20000300a00 */
[----:B0-----:R-:W-:-:S03]  /*39730*/  PRMT R8, R27, 0x7770, RZ ;  /* 0x000077701b087816 */ /* 0x001fc600000000ff */
[----:B------:R-:W4:Y:S04]  /*39740*/  LDL.LU.64 R12, [R1+0x930] ;  /* 0x00093000010c7983 */ /* 0x000f280000300a00 */
[----:B------:R0:W-:Y:S04]  /*39750*/  @P0 STG.E.U8 desc[UR40][R18.64], R8 ;  /* 0x0000000812000986 */ /* 0x0001e8000c101128 */
[----:B------:R-:W3:Y:S01]  /*39760*/  LDL.LU.64 R16, [R1+0x928] ;  /* 0x0009280001107983 */ /* 0x000ee20000300a00 */
[----:B0-----:R-:W-:-:S05]  /*39770*/  PRMT R8, R27, 0x7771, RZ ;  /* 0x000077711b087816 */ /* 0x001fca00000000ff */
[----:B------:R0:W-:Y:S04]  /*39780*/  @P1 STG.E.U8 desc[UR40][R28.64], R8 ;  /* 0x000000081c001986 */ /* 0x0001e8000c101128 */
[----:B0-----:R-:W3:Y:S04]  /*39790*/  LDL.LU.64 R28, [R1+0x920] ;  /* 0x00092000011c7983 */ /* 0x001ee80000300a00 */
[----:B------:R-:W3:Y:S04]  /*397a0*/  LDL.LU.64 R10, [R1+0x918] ;  /* 0x00091800010a7983 */ /* 0x000ee80000300a00 */
[----:B------:R-:W3:Y:S04]  /*397b0*/  LDL.LU R9, [R1+0x3c] ;  /* 0x00003c0001097983 */ /* 0x000ee80000300800 */
[----:B------:R-:W4:Y:S01]  /*397c0*/  LDL.LU R18, [R1+0x20] ;  /* 0x0000200001127983 */ /* 0x000f220000300800 */
[----:B------:R-:W-:-:S02]  /*397d0*/  LOP3.LUT P2, RZ, R3, 0x80000, RZ, 0xc0, !PT ;  /* 0x0008000003ff7812 */ /* 0x000fc4000784c0ff */
[C---:B------:R-:W-:Y:S01]  /*397e0*/  LOP3.LUT P3, RZ, R3.reuse, 0x100000, RZ, 0xc0, !PT ;  /* 0x0010000003ff7812 */ /* 0x040fe2000786c0ff */
[----:B------:R-:W4:Y:S01]  /*397f0*/  LDL.LU R19, [R1+0x24] ;  /* 0x0000240001137983 */ /* 0x000f220000300800 */
[C---:B------:R-:W-:Y:S02]  /*39800*/  LOP3.LUT P0, RZ, R3.reuse, 0x200000, RZ, 0xc0, !PT ;  /* 0x0020000003ff7812 */ /* 0x040fe4000780c0ff */
[----:B------:R-:W-:Y:S02]  /*39810*/  LOP3.LUT P1, RZ, R3, 0x400000, RZ, 0xc0, !PT ;  /* 0x0040000003ff7812 */ /* 0x000fe4000782c0ff */
[----:B--2---:R-:W-:-:S05]  /*39820*/  PRMT R8, R7, 0x7770, RZ ;  /* 0x0000777007087816 */ /* 0x004fca00000000ff */
[----:B------:R0:W-:Y:S01]  /*39830*/  @P2 STG.E.U8 desc[UR40][R20.64], R8 ;  /* 0x0000000814002986 */ /* 0x0001e2000c101128 */
[----:B------:R-:W-:Y:S02]  /*39840*/  LOP3.LUT P2, RZ, R3, 0x800000, RZ, 0xc0, !PT ;  /* 0x0080000003ff7812 */ /* 0x000fe4000784c0ff */
[----:B0-----:R-:W-:Y:S01]  /*39850*/  PRMT R8, R7, 0x7771, RZ ;  /* 0x0000777107087816 */ /* 0x001fe200000000ff */
[----:B------:R-:W2:Y:S04]  /*39860*/  LDL.LU R20, [R1+0x28] ;  /* 0x0000280001147983 */ /* 0x000ea80000300800 */
[----:B------:R0:W-:Y:S01]  /*39870*/  @P3 STG.E.U8 desc[UR40][R24.64], R8 ;  /* 0x0000000818003986 */ /* 0x0001e2000c101128 */
[----:B------:R-:W-:Y:S01]  /*39880*/  LOP3.LUT P3, RZ, R3, 0x1000000, RZ, 0xc0, !PT ;  /* 0x0100000003ff7812 */ /* 0x000fe2000786c0ff */
[----:B0-----:R-:W-:-:S02]  /*39890*/  IMAD.MOV.U32 R25, RZ, RZ, R4 ;  /* 0x000000ffff197224 */ /* 0x001fc400078e0004 */
[----:B------:R-:W2:Y:S04]  /*398a0*/  LDL.LU R24, [R1+0x2c] ;  /* 0x00002c0001187983 */ /* 0x000ea80000300800 */
[----:B------:R0:W-:Y:S01]  /*398b0*/  STL.64 [R1+0x1588], R2 ;  /* 0x0015880201007387 */ /* 0x0001e20000100a00 */
[----:B------:R-:W-:Y:S02]  /*398c0*/  IMAD.MOV.U32 R21, RZ, RZ, R25 ;  /* 0x000000ffff157224 */ /* 0x000fe400078e0019 */
[----:B------:R-:W-:Y:S01]  /*398d0*/  IMAD.MOV.U32 R25, RZ, RZ, R5 ;  /* 0x000000ffff197224 */ /* 0x000fe200078e0005 */
[C---:B---3--:R-:W-:Y:S02]  /*398e0*/  PRMT R4, R9.reuse, 0x7770, RZ ;  /* 0x0000777009047816 */ /* 0x048fe400000000ff */
[----:B0-----:R-:W-:-:S03]  /*398f0*/  PRMT R2, R9, 0x7771, RZ ;  /* 0x0000777109027816 */ /* 0x001fc600000000ff */
[----:B------:R0:W-:Y:S04]  /*39900*/  @P0 STG.E.U8 desc[UR40][R14.64], R4 ;  /* 0x000000040e000986 */ /* 0x0001e8000c101128 */
[----:B----4-:R1:W-:Y:S04]  /*39910*/  @P1 STG.E.U8 desc[UR40][R12.64], R2 ;  /* 0x000000020c001986 */ /* 0x0103e8000c101128 */
[----:B0-----:R-:W3:Y:S01]  /*39920*/  LDL.LU.64 R14, [R1+0x910] ;  /* 0x00091000010e7983 */ /* 0x001ee20000300a00 */
[----:B-1----:R-:W-:-:S03]  /*39930*/  PRMT R2, R18, 0x7770, RZ ;  /* 0x0000777012027816 */ /* 0x002fc600000000ff */
[----:B------:R-:W4:Y:S04]  /*39940*/  LDL.LU R4, [R1+0x10] ;  /* 0x0000100001047983 */ /* 0x000f280000300800 */
[----:B------:R0:W-:Y:S04]  /*39950*/  @P2 STG.E.U8 desc[UR40][R16.64], R2 ;  /* 0x0000000210002986 */ /* 0x0001e8000c101128 */
[----:B------:R-:W2:Y:S01]  /*39960*/  LDL.LU.64 R12, [R1+0x908] ;  /* 0x00090800010c7983 */ /* 0x000ea20000300a00 */
[----:B0-----:R-:W-:-:S03]  /*39970*/  PRMT R2, R18, 0x7771, RZ ;  /* 0x0000777112027816 */ /* 0x001fc600000000ff */
[----:B------:R-:W2:Y:S04]  /*39980*/  LDL.LU.64 R16, [R1+0x900] ;  /* 0x0009000001107983 */ /* 0x000ea80000300a00 */
[----:B------:R0:W-:Y:S04]  /*39990*/  @P3 STG.E.U8 desc[UR40][R28.64], R2 ;  /* 0x000000021c003986 */ /* 0x0001e8000c101128 */
[----:B0-----:R-:W2:Y:S04]  /*399a0*/  LDL.LU.64 R28, [R1+0x8f8] ;  /* 0x0008f800011c7983 */ /* 0x001ea80000300a00 */
[----:B------:R-:W4:Y:S04]  /*399b0*/  LDL.LU R5, [R1+0x18] ;  /* 0x0000180001057983 */ /* 0x000f280000300800 */
[----:B----4-:R0:W-:Y:S04]  /*399c0*/  STL.64 [R1+0x16b0], R4 ;  /* 0x0016b00401007387 */ /* 0x0101e80000100a00 */
[----:B------:R-:W-:Y:S04]  /*399d0*/  STL.64 [R1+0x1698], R6 ;  /* 0x0016980601007387 */ /* 0x000fe80000100a00 */
[----:B0-----:R-:W4:Y:S04]  /*399e0*/  LDL.LU.64 R4, [R1+0x8f0] ;  /* 0x0008f00001047983 */ /* 0x001f280000300a00 */
[----:B------:R-:W2:Y:S01]  /*399f0*/  LDL.LU R8, [R1+0x1c] ;  /* 0x00001c0001087983 */ /* 0x000ea20000300800 */
[----:B------:R-:W-:-:S02]  /*39a00*/  LOP3.LUT P4, RZ, R6, 0x2, RZ, 0xc0, !PT ;  /* 0x0000000206ff7812 */ /* 0x000fc4000788c0ff */
[----:B------:R-:W-:-:S11]  /*39a10*/  LOP3.LUT R26, R26, 0xffefffff, RZ, 0xc0, !PT ;  /* 0xffefffff1a1a7812 */ /* 0x000fd600078ec0ff */
[----:B------:R-:W-:Y:S02]  /*39a20*/  @P4 LOP3.LUT R26, R26, 0x100000, RZ, 0xfc, !PT ;  /* 0x001000001a1a4812 */ /* 0x000fe400078efcff */
[----:B------:R-:W-:Y:S02]  /*39a30*/  LOP3.LUT P4, RZ, R6, 0x1, RZ, 0xc0, !PT ;  /* 0x0000000106ff7812 */ /* 0x000fe4000788c0ff */
        /* <DEDUP_REMOVED lines=14> */
[----:B------:R-:W-:Y:S01]  /*39b20*/  LOP3.LUT P4, RZ, R3, 0x8000000, RZ, 0xc0, !PT ;  /* 0x0800000003ff7812 */ /* 0x000fe2000788c0ff */
[----:B--2---:R0:W-:Y:S04]  /*39b30*/  STL.64 [R1+0x16a0], R8 ;  /* 0x0016a00801007387 */ /* 0x0041e80000100a00 */
[----:B0-----:R-:W2:Y:S01]  /*39b40*/  LDL.LU.64 R8, [R1+0x8e0] ;  /* 0x0008e00001087983 */ /* 0x001ea20000300a00 */
[----:B------:R-:W-:-:S07]  /*39b50*/  LOP3.LUT R26, R26, 0xfbffffff, RZ, 0xc0, !PT ;  /* 0xfbffffff1a1a7812 */ /* 0x000fce00078ec0ff */
[----:B------:R-:W-:Y:S02]  /*39b60*/  @P4 LOP3.LUT R26, R26, 0x4000000, RZ, 0xfc, !PT ;  /* 0x040000001a1a4812 */ /* 0x000fe400078efcff */
[----:B------:R-:W-:Y:S02]  /*39b70*/  LOP3.LUT P4, RZ, R3, 0x4000000, RZ, 0xc0, !PT ;  /* 0x0400000003ff7812 */ /* 0x000fe4000788c0ff */
[----:B------:R-:W-:Y:S02]  /*39b80*/  LOP3.LUT R26, R26, 0xf7ffffff, RZ, 0xc0, !PT ;  /* 0xf7ffffff1a1a7812 */ /* 0x000fe400078ec0ff */
[----:B------:R-:W-:-:S09]  /*39b90*/  PRMT R2, R19, 0x7770, RZ ;  /* 0x0000777013027816 */ /* 0x000fd200000000ff */
[----:B------:R-:W-:Y:S02]  /*39ba0*/  @P4 LOP3.LUT R26, R26, 0x8000000, RZ, 0xfc, !PT ;  /* 0x080000001a1a4812 */ /* 0x000fe400078efcff */
[----:B------:R-:W-:-:S13]  /*39bb0*/  LOP3.LUT P4, RZ, R3, 0x2000000, RZ, 0xc0, !PT ;  /* 0x0200000003ff7812 */ /* 0x000fda000788c0ff */
[----:B------:R0:W-:Y:S01]  /*39bc0*/  @P4 STG.E.U8 desc[UR40][R10.64], R2 ;  /* 0x000000020a004986 */ /* 0x0001e2000c101128 */
[----:B------:R-:W-:Y:S02]  /*39bd0*/  LOP3.LUT P4, RZ, R26, 0x8000000, RZ, 0xc0, !PT ;  /* 0x080000001aff7812 */ /* 0x000fe4000788c0ff */
[----:B0-----:R-:W-:-:S11]  /*39be0*/  PRMT R2, R19, 0x7771, RZ ;  /* 0x0000777113027816 */ /* 0x001fd600000000ff */
[----:B---3--:R0:W-:Y:S01]  /*39bf0*/  @P4 STG.E.U8 desc[UR40][R14.64], R2 ;  /* 0x000000020e004986 */ /* 0x0081e2000c101128 */
[----:B------:R-:W-:Y:S02]  /*39c00*/  LOP3.LUT P4, RZ, R26, 0x4000000, RZ, 0xc0, !PT ;  /* 0x040000001aff7812 */ /* 0x000fe4000788c0ff */
[----:B0-----:R-:W-:-:S11]  /*39c10*/  PRMT R2, R20, 0x7770, RZ ;  /* 0x0000777014027816 */ /* 0x001fd600000000ff */
[----:B------:R-:W-:Y:S01]  /*39c20*/  @P4 STG.E.U8 desc[UR40][R12.64], R2 ;  /* 0x000000020c004986 */ /* 0x000fe2000c101128 */
[----:B------:R-:W-:Y:S02]  /*39c30*/  LOP3.LUT P4, RZ, R26, 0x2000000, RZ, 0xc0, !PT ;  /* 0x020000001aff7812 */ /* 0x000fe4000788c0ff */
[----:B------:R-:W-:-:S11]  /*39c40*/  PRMT R3, R20, 0x7771, RZ ;  /* 0x0000777114037816 */ /* 0x000fd600000000ff */
[----:B------:R0:W-:Y:S01]  /*39c50*/  @P4 STG.E.U8 desc[UR40][R16.64], R3 ;  /* 0x0000000310004986 */ /* 0x0001e2000c101128 */
[----:B------:R-:W-:Y:S02]  /*39c60*/  LOP3.LUT P4, RZ, R26, 0x1000000, RZ, 0xc0, !PT ;  /* 0x010000001aff7812 */ /* 0x000fe4000788c0ff */
[----:B0-----:R-:W-:-:S11]  /*39c70*/  PRMT R3, R24, 0x7770, RZ ;  /* 0x0000777018037816 */ /* 0x001fd600000000ff */
[----:B------:R0:W-:Y:S01]  /*39c80*/  @P4 STG.E.U8 desc[UR40][R28.64], R3 ;  /* 0x000000031c004986 */ /* 0x0001e2000c101128 */
[----:B------:R-:W-:Y:S02]  /*39c90*/  LOP3.LUT P4, RZ, R26, 0x800000, RZ, 0xc0, !PT ;  /* 0x008000001aff7812 */ /* 0x000fe4000788c0ff */
[C---:B------:R-:W-:Y:S02]  /*39ca0*/  LOP3.LUT P5, RZ, R6.reuse, 0x4, RZ, 0xc0, !PT ;  /* 0x0000000406ff7812 */ /* 0x040fe400078ac0ff */
[C---:B------:R-:W-:Y:S02]  /*39cb0*/  LOP3.LUT P6, RZ, R6.reuse, 0x8, RZ, 0xc0, !PT ;  /* 0x0000000806ff7812 */ /* 0x040fe400078cc0ff */
[C---:B------:R-:W-:Y:S02]  /*39cc0*/  LOP3.LUT P0, RZ, R6.reuse, 0x10, RZ, 0xc0, !PT ;  /* 0x0000001006ff7812 */ /* 0x040fe4000780c0ff */
[C---:B------:R-:W-:Y:S02]  /*39cd0*/  LOP3.LUT P1, RZ, R6.reuse, 0x20, RZ, 0xc0, !PT ;  /* 0x0000002006ff7812 */ /* 0x040fe4000782c0ff */
[----:B------:R-:W-:-:S02]  /*39ce0*/  LOP3.LUT P2, RZ, R6, 0x40, RZ, 0xc0, !PT ;  /* 0x0000004006ff7812 */ /* 0x000fc4000784c0ff */
[----:B------:R-:W-:Y:S02]  /*39cf0*/  LOP3.LUT P3, RZ, R6, 0x80, RZ, 0xc0, !PT ;  /* 0x0000008006ff7812 */ /* 0x000fe4000786c0ff */
[----:B0-----:R-:W-:-:S05]  /*39d00*/  PRMT R3, R24, 0x7771, RZ ;  /* 0x0000777118037816 */ /* 0x001fca00000000ff */
[----:B----4-:R-:W-:Y:S04]  /*39d10*/  @P4 STG.E.U8 desc[UR40][R4.64], R3 ;  /* 0x0000000304004986 */ /* 0x010fe8000c101128 */
[----:B--2---:R0:W-:Y:S04]  /*39d20*/  STL.64 [R1+0x16a8], R8 ;  /* 0x0016a80801007387 */ /* 0x0041e80000100a00 */
[----:B0-----:R-:W2:Y:S04]  /*39d30*/  LDL.LU.64 R8, [R1+0x8e8] ;  /* 0x0008e80001087983 */ /* 0x001ea80000300a00 */
[----:B------:R-:W3:Y:S04]  /*39d40*/  LDL.LU.64 R6, [R1+0x8d8] ;  /* 0x0008d80001067983 */ /* 0x000ee80000300a00 */
[----:B------:R-:W4:Y:S04]  /*39d50*/  LDL.LU.64 R10, [R1+0x8d0] ;  /* 0x0008d000010a7983 */ /* 0x000f280000300a00 */
[----:B------:R0:W-:Y:S04]  /*39d60*/  STL.64 [R1+0x1648], R18 ;  /* 0x0016481201007387 */ /* 0x0001e80000100a00 */
[----:B0-----:R-:W2:Y:S04]  /*39d70*/  LDL.LU.64 R18, [R1+0x8c8] ;  /* 0x0008c80001127983 */ /* 0x001ea80000300a00 */
[----:B------:R-:W2:Y:S04]  /*39d80*/  LDL.LU.64 R14, [R1+0x8c0] ;  /* 0x0008c000010e7983 */ /* 0x000ea80000300a00 */
[----:B------:R-:W2:Y:S04]  /*39d90*/  LDL.LU.64 R12, [R1+0x8b8] ;  /* 0x0008b800010c7983 */ /* 0x000ea80000300a00 */
[----:B------:R-:W2:Y:S04]  /*39da0*/  LDL.LU R2, [R1+0x40] ;  /* 0x0000400001027983 */ /* 0x000ea80000300800 */
[----:B------:R-:W2:Y:S04]  /*39db0*/  LDL.LU.64 R16, [R1+0x8b0] ;  /* 0x0008b00001107983 */ /* 0x000ea80000300a00 */
[----:B------:R-:W2:Y:S04]  /*39dc0*/  LDL.LU.64 R28, [R1+0x8a8] ;  /* 0x0008a800011c7983 */ /* 0x000ea80000300a00 */
[----:B------:R-:W2:Y:S01]  /*39dd0*/  LDL.LU.64 R4, [R1+0x16b0] ;  /* 0x0016b00001047983 */ /* 0x000ea20000300a00 */
[----:B------:R-:W-:-:S02]  /*39de0*/  LOP3.LUT P4, RZ, R26, 0x400000, RZ, 0xc0, !PT ;  /* 0x004000001aff7812 */ /* 0x000fc4000788c0ff */
[----:B--2---:R-:W-:-:S11]  /*39df0*/  PRMT R3, R4, 0x7770, RZ ;  /* 0x0000777004037816 */ /* 0x004fd600000000ff */
[----:B------:R0:W-:Y:S04]  /*39e00*/  @P4 STG.E.U8 desc[UR40][R8.64], R3 ;  /* 0x0000000308004986 */ /* 0x0001e8000c101128 */
[----:B0-----:R-:W2:Y:S01]  /*39e10*/  LDL.LU.64 R8, [R1+0x16a8] ;  /* 0x0016a80001087983 */ /* 0x001ea20000300a00 */
[----:B------:R-:W-:Y:S02]  /*39e20*/  LOP3.LUT P4, RZ, R26, 0x200000, RZ, 0xc0, !PT ;  /* 0x002000001aff7812 */ /* 0x000fe4000788c0ff */
[----:B------:R-:W-:-:S11]  /*39e30*/  PRMT R3, R4, 0x7771, RZ ;  /* 0x0000777104037816 */ /* 0x000fd600000000ff */
[----:B--2---:R0:W-:Y:S04]  /*39e40*/  @P4 STG.E.U8 desc[UR40][R8.64], R3 ;  /* 0x0000000308004986 */ /* 0x0041e8000c101128 */
[----:B0-----:R-:W2:Y:S01]  /*39e50*/  LDL.LU.64 R8, [R1+0x16a0] ;  /* 0x0016a00001087983 */ /* 0x001ea20000300a00 */
[----:B------:R-:W-:Y:S02]  /*39e60*/  LOP3.LUT P4, RZ, R26, 0x100000, RZ, 0xc0, !PT ;  /* 0x001000001aff7812 */ /* 0x000fe4000788c0ff */
[----:B------:R-:W-:-:S11]  /*39e70*/  PRMT R3, R21, 0x7770, RZ ;  /* 0x0000777015037816 */ /* 0x000fd600000000ff */
[----:B---3--:R0:W-:Y:S02]  /*39e80*/  @P4 STG.E.U8 desc[UR40][R6.64], R3 ;  /* 0x0000000306004986 */ /* 0x0081e4000c101128 */
[----:B0-----:R-:W-:Y:S02]  /*39e90*/  PRMT R3, R21, 0x7771, RZ ;  /* 0x0000777115037816 */ /* 0x001fe400000000ff */
[----:B------:R-:W3:Y:S04]  /*39ea0*/  LDL.LU.64 R6, [R1+0x1698] ;  /* 0x0016980001067983 */ /* 0x000ee80000300a00 */
[----:B----4-:R0:W-:Y:S02]  /*39eb0*/  @P5 STG.E.U8 desc[UR40][R10.64], R3 ;  /* 0x000000030a005986 */ /* 0x0101e4000c101128 */
[----:B0-----:R-:W-:-:S02]  /*39ec0*/  PRMT R3, R5, 0x7770, RZ ;  /* 0x0000777005037816 */ /* 0x001fc400000000ff */
[----:B------:R-:W4:Y:S04]  /*39ed0*/  LDL.LU.64 R10, [R1+0x1690] ;  /* 0x00169000010a7983 */ /* 0x000f280000300a00 */
[----:B------:R0:W-:Y:S02]  /*39ee0*/  @P6 STG.E.U8 desc[UR40][R18.64], R3 ;  /* 0x0000000312006986 */ /* 0x0001e4000c101128 */
[----:B0-----:R-:W-:-:S05]  /*39ef0*/  PRMT R3, R5, 0x7771, RZ ;  /* 0x0000777105037816 */ /* 0x001fca00000000ff */
[----:B------:R2:W-:Y:S04]  /*39f00*/  @P0 STG.E.U8 desc[UR40][R14.64], R3 ;  /* 0x000000030e000986 */ /* 0x0005e8000c101128 */
[----:B------:R-:W-:Y:S04]  /*39f10*/  STL.64 [R1+0x1650], R20 ;  /* 0x0016501401007387 */ /* 0x000fe80000100a00 */
[----:B------:R-:W-:Y:S01]  /*39f20*/  STL.64 [R1+0x1660], R4 ;  /* 0x0016600401007387 */ /* 0x000fe20000100a00 */
[----:B--2---:R-:W-:-:S05]  /*39f30*/  PRMT R3, R8, 0x7770, RZ ;  /* 0x0000777008037816 */ /* 0x004fca00000000ff */
[----:B------:R0:W-:Y:S02]  /*39f40*/  @P1 STG.E.U8 desc[UR40][R12.64], R3 ;  /* 0x000000030c001986 */ /* 0x0001e4000c101128 */
[----:B0-----:R-:W-:-:S05]  /*39f50*/  PRMT R3, R8, 0x7771, RZ ;  /* 0x0000777108037816 */ /* 0x001fca00000000ff */
[----:B------:R0:W-:Y:S04]  /*39f60*/  @P2 STG.E.U8 desc[UR40][R16.64], R3 ;  /* 0x0000000310002986 */ /* 0x0001e8000c101128 */
[----:B------:R-:W-:Y:S01]  /*39f70*/  STL.64 [R1+0x1668], R8 ;  /* 0x0016680801007387 */ /* 0x000fe20000100a00 */
[----:B0-----:R-:W-:-:S03]  /*39f80*/  PRMT R3, R2, 0x7772, RZ ;  /* 0x0000777202037816 */ /* 0x001fc600000000ff */
[----:B------:R-:W2:Y:S04]  /*39f90*/  LDL.LU.64 R16, [R1+0x8a0] ;  /* 0x0008a00001107983 */ /* 0x000ea80000300a00 */
[----:B------:R0:W-:Y:S04]  /*39fa0*/  @P3 STG.E.U8 desc[UR40][R28.64], R3 ;  /* 0x000000031c003986 */ /* 0x0001e8000c101128 */
[----:B0-----:R-:W4:Y:S04]  /*39fb0*/  LDL.LU.64 R28, [R1+0x898] ;  /* 0x00089800011c7983 */ /* 0x001f280000300a00 */
[----:B------:R-:W4:Y:S01]  /*39fc0*/  LDL.LU R3, [R1+0x44] ;  /* 0x0000440001037983 */ /* 0x000f220000300800 */
[----:B---3--:R-:W-:-:S02]  /*39fd0*/  LOP3.LUT P0, RZ, R6, 0x100, RZ, 0xc0, !PT ;  /* 0x0000010006ff7812 */ /* 0x008fc4000780c0ff */
[----:B------:R-:W-:Y:S01]  /*39fe0*/  LOP3.LUT P1, RZ, R6, 0x200, RZ, 0xc0, !PT ;  /* 0x0000020006ff7812 */ /* 0x000fe2000782c0ff */
[----:B------:R-:W3:Y:S01]  /*39ff0*/  LDL.LU.64 R20, [R1+0x890] ;  /* 0x0008900001147983 */ /* 0x000ee20000300a00 */
[----:B------:R-:W-:-:S03]  /*3a000*/  PRMT R2, R2, 0x7773, RZ ;  /* 0x0000777302027816 */ /* 0x000fc600000000ff */
[----:B------:R-:W3:Y:S04]  /*3a010*/  LDL.LU.64 R18, [R1+0x888] ;  /* 0x0008880001127983 */ /* 0x000ee80000300a00 */
[----:B------:R-:W3:Y:S04]  /*3a020*/  LDL.LU.64 R14, [R1+0x880] ;  /* 0x00088000010e7983 */ /* 0x000ee80000300a00 */
[----:B------:R-:W3:Y:S04]  /*3a030*/  LDL.LU.64 R12, [R1+0x878] ;  /* 0x00087800010c7983 */ /* 0x000ee80000300a00 */
[----:B--2---:R0:W-:Y:S04]  /*3a040*/  @P0 STG.E.U8 desc[UR40][R16.64], R2 ;  /* 0x0000000210000986 */ /* 0x0041e8000c101128 */
[----:B0-----:R-:W2:Y:S01]  /*3a050*/  LDL.LU.64 R16, [R1+0x870] ;  /* 0x0008700001107983 */ /* 0x001ea20000300a00 */
[----:B----4-:R-:W-:-:S05]  /*3a060*/  PRMT R2, R3, 0x7772, RZ ;  /* 0x0000777203027816 */ /* 0x010fca00000000ff */
[----:B------:R0:W-:Y:S04]  /*3a070*/  @P1 STG.E.U8 desc[UR40][R28.64], R2 ;  /* 0x000000021c001986 */ /* 0x0001e8000c101128 */
[----:B0-----:R-:W4:Y:S04]  /*3a080*/  LDL.LU.64 R28, [R1+0x868] ;  /* 0x00086800011c7983 */ /* 0x001f280000300a00 */
[----:B------:R-:W2:Y:S04]  /*3a090*/  LDL.LU.64 R8, [R1+0x850] ;  /* 0x0008500001087983 */ /* 0x000ea80000300a00 */
[----:B--2---:R0:W-:Y:S04]  /*3a0a0*/  STL.64 [R1+0x1678], R8 ;  /* 0x0016780801007387 */ /* 0x0041e80000100a00 */
[----:B0-----:R-:W2:Y:S01]  /*3a0b0*/  LDL.LU.64 R8, [R1+0x858] ;  /* 0x0008580001087983 */ /* 0x001ea20000300a00 */
        /* <DEDUP_REMOVED lines=21> */
[----:B------:R-:W-:Y:S02]  /*3a210*/  LOP3.LUT R26, R26, 0xfffbffff, RZ, 0xc0, !PT ;  /* 0xfffbffff1a1a7812 */ /* 0x000fe400078ec0ff */
[----:B------:R-:W-:Y:S01]  /*3a220*/  LOP3.LUT P2, RZ, R6, 0x400, RZ, 0xc0, !PT ;  /* 0x0000040006ff7812 */ /* 0x000fe2000784c0ff */
[----:B------:R-:W2:Y:S04]  /*3a230*/  LDL.LU.64 R4, [R1+0x848] ;  /* 0x0008480001047983 */ /* 0x000ea80000300a00 */
[----:B------:R-:W-:-:S02]  /*3a240*/  @P4 LOP3.LUT R26, R26, 0x40000, RZ, 0xfc, !PT ;  /* 0x000400001a1a4812 */ /* 0x000fc400078efcff */
[C---:B------:R-:W-:Y:S02]  /*3a250*/  LOP3.LUT P4, RZ, R6.reuse, 0x2000, RZ, 0xc0, !PT ;  /* 0x0000200006ff7812 */ /* 0x040fe4000788c0ff */
[----:B------:R-:W-:Y:S02]  /*3a260*/  LOP3.LUT P3, RZ, R6, 0x800, RZ, 0xc0, !PT ;  /* 0x0000080006ff7812 */ /* 0x000fe4000786c0ff */
[----:B------:R-:W-:Y:S02]  /*3a270*/  LOP3.LUT R26, R26, 0xfff7ffff, RZ, 0xc0, !PT ;  /* 0xfff7ffff1a1a7812 */ /* 0x000fe400078ec0ff */
[----:B------:R-:W-:-:S05]  /*3a280*/  PRMT R2, R3, 0x7773, RZ ;  /* 0x0000777303027816 */ /* 0x000fca00000000ff */
[----:B---3--:R0:W-:Y:S02]  /*3a290*/  @P2 STG.E.U8 desc[UR40][R20.64], R2 ;  /* 0x0000000214002986 */ /* 0x0081e4000c101128 */
[----:B------:R-:W-:Y:S02]  /*3a2a0*/  @P4 LOP3.LUT R26, R26, 0x80000, RZ, 0xfc, !PT ;  /* 0x000800001a1a4812 */ /* 0x000fe400078efcff */
[----:B------:R-:W-:Y:S02]  /*3a2b0*/  LOP3.LUT P4, RZ, R6, 0x1000, RZ, 0xc0, !PT ;  /* 0x0000100006ff7812 */ /* 0x000fe4000788c0ff */
[C---:B0-----:R-:W-:Y:S01]  /*3a2c0*/  PRMT R2, R10.reuse, 0x7772, RZ ;  /* 0x000077720a027816 */ /* 0x041fe200000000ff */
[----:B------:R-:W3:Y:S04]  /*3a2d0*/  LDL.LU.64 R20, [R1+0x840] ;  /* 0x0008400001147983 */ /* 0x000ee80000300a00 */
[----:B------:R0:W-:Y:S02]  /*3a2e0*/  @P3 STG.E.U8 desc[UR40][R18.64], R2 ;  /* 0x0000000212003986 */ /* 0x0001e4000c101128 */
[----:B0-----:R-:W-:-:S02]  /*3a2f0*/  PRMT R2, R10, 0x7773, RZ ;  /* 0x000077730a027816 */ /* 0x001fc400000000ff */
[----:B------:R-:W3:Y:S04]  /*3a300*/  LDL.LU.64 R18, [R1+0x838] ;  /* 0x0008380001127983 */ /* 0x000ee80000300a00 */
[----:B------:R0:W-:Y:S01]  /*3a310*/  @P4 STG.E.U8 desc[UR40][R14.64], R2 ;  /* 0x000000020e004986 */ /* 0x0001e2000c101128 */
[C---:B------:R-:W-:Y:S02]  /*3a320*/  LOP3.LUT P4, RZ, R26.reuse, 0x80000, RZ, 0xc0, !PT ;  /* 0x000800001aff7812 */ /* 0x040fe4000788c0ff */
[----:B0-----:R-:W-:Y:S01]  /*3a330*/  PRMT R2, R11, 0x7772, RZ ;  /* 0x000077720b027816 */ /* 0x001fe200000000ff */
[----:B------:R-:W3:Y:S10]  /*3a340*/  LDL.LU.64 R14, [R1+0x830] ;  /* 0x00083000010e7983 */ /* 0x000ef40000300a00 */
[----:B------:R0:W-:Y:S01]  /*3a350*/  @P4 STG.E.U8 desc[UR40][R12.64], R2 ;  /* 0x000000020c004986 */ /* 0x0001e2000c101128 */
[----:B------:R-:W-:-:S02]  /*3a360*/  LOP3.LUT P4, RZ, R26, 0x40000, RZ, 0xc0, !PT ;  /* 0x000400001aff7812 */ /* 0x000fc4000788c0ff */
[----:B0-----:R-:W-:Y:S01]  /*3a370*/  PRMT R2, R11, 0x7773, RZ ;  /* 0x000077730b027816 */ /* 0x001fe200000000ff */
[----:B------:R-:W3:Y:S10]  /*3a380*/  LDL.LU.64 R12, [R1+0x828] ;  /* 0x00082800010c7983 */ /* 0x000ef40000300a00 */
[----:B------:R0:W-:Y:S01]  /*3a390*/  @P4 STG.E.U8 desc[UR40][R16.64], R2 ;  /* 0x0000000210004986 */ /* 0x0001e2000c101128 */
[----:B------:R-:W-:-:S03]  /*3a3a0*/  LOP3.LUT P4, RZ, R26, 0x20000, RZ, 0xc0, !PT ;  /* 0x000200001aff7812 */ /* 0x000fc6000788c0ff */
[----:B------:R-:W3:Y:S01]  /*3a3b0*/  LDL.LU.64 R10, [R1+0x820] ;  /* 0x00082000010a7983 */ /* 0x000ee20000300a00 */
[----:B0-----:R-:W-:-:S03]  /*3a3c0*/  PRMT R2, R0, 0x7772, RZ ;  /* 0x0000777200027816 */ /* 0x001fc600000000ff */
[----:B------:R-:W3:Y:S06]  /*3a3d0*/  LDL.LU.64 R16, [R1+0x818] ;  /* 0x0008180001107983 */ /* 0x000eec0000300a00 */
[----:B----4-:R0:W-:Y:S01]  /*3a3e0*/  @P4 STG.E.U8 desc[UR40][R28.64], R2 ;  /* 0x000000021c004986 */ /* 0x0101e2000c101128 */
[----:B------:R-:W-:Y:S02]  /*3a3f0*/  LOP3.LUT P4, RZ, R26, 0x10000, RZ, 0xc0, !PT ;  /* 0x000100001aff7812 */ /* 0x000fe4000788c0ff */
[----:B0-----:R-:W-:Y:S01]  /*3a400*/  PRMT R2, R0, 0x7773, RZ ;  /* 0x0000777300027816 */ /* 0x001fe200000000ff */
[----:B------:R-:W4:Y:S04]  /*3a410*/  LDL.LU.64 R28, [R1+0x810] ;  /* 0x00081000011c7983 */ /* 0x000f280000300a00 */
[----:B------:R-:W3:Y:S06]  /*3a420*/  LDL.LU R0, [R1+0x1688] ;  /* 0x0016880001007983 */ /* 0x000eec0000300800 */
[----:B--2---:R0:W-:Y:S04]  /*3a430*/  @P4 STG.E.U8 desc[UR40][R8.64], R2 ;  /* 0x0000000208004986 */ /* 0x0041e8000c101128 */
[----:B0-----:R-:W2:Y:S01]  /*3a440*/  LDL.LU.64 R8, [R1+0x1680] ;  /* 0x0016800001087983 */ /* 0x001ea20000300a00 */
[----:B------:R-:W-:-:S02]  /*3a450*/  LOP3.LUT P4, RZ, R26, 0x8000, RZ, 0xc0, !PT ;  /* 0x000080001aff7812 */ /* 0x000fc4000788c0ff */
[----:B------:R-:W-:-:S11]  /*3a460*/  PRMT R2, R27, 0x7772, RZ ;  /* 0x000077721b027816 */ /* 0x000fd600000000ff */
[----:B--2---:R0:W-:Y:S04]  /*3a470*/  @P4 STG.E.U8 desc[UR40][R8.64], R2 ;  /* 0x0000000208004986 */ /* 0x0041e8000c101128 */
[----:B0-----:R-:W2:Y:S01]  /*3a480*/  LDL.LU.64 R8, [R1+0x1678] ;  /* 0x0016780001087983 */ /* 0x001ea20000300a00 */
[----:B------:R-:W-:Y:S02]  /*3a490*/  LOP3.LUT P4, RZ, R26, 0x4000, RZ, 0xc0, !PT ;  /* 0x000040001aff7812 */ /* 0x000fe4000788c0ff */
[----:B------:R-:W-:Y:S02]  /*3a4a0*/  PRMT R2, R27, 0x7773, RZ ;  /* 0x000077731b027816 */ /* 0x000fe400000000ff */
[----:B------:R-:W3:Y:S01]  /*3a4b0*/  LDL.LU R27, [R1+0x1670] ;  /* 0x00167000011b7983 */ /* 0x000ee20000300800 */
[----:B------:R-:W-:-:S08]  /*3a4c0*/  LOP3.LUT P5, RZ, R6, 0x200000, RZ, 0xc0, !PT ;  /* 0x0020000006ff7812 */ /* 0x000fd000078ac0ff */
[----:B--2---:R0:W-:Y:S04]  /*3a4d0*/  @P4 STG.E.U8 desc[UR40][R8.64], R2 ;  /* 0x0000000208004986 */ /* 0x0041e8000c101128 */
[----:B0-----:R-:W2:Y:S01]  /*3a4e0*/  LDL.LU.64 R8, [R1+0x1668] ;  /* 0x0016680001087983 */ /* 0x001ea20000300a00 */
[----:B------:R-:W-:Y:S02]  /*3a4f0*/  LOP3.LUT P4, RZ, R26, 0x2000, RZ, 0xc0, !PT ;  /* 0x000020001aff7812 */ /* 0x000fe4000788c0ff */
[----:B------:R-:W-:-:S11]  /*3a500*/  PRMT R2, R7, 0x7772, RZ ;  /* 0x0000777207027816 */ /* 0x000fd600000000ff */
[----:B------:R0:W-:Y:S01]  /*3a510*/  @P4 STG.E.U8 desc[UR40][R4.64], R2 ;  /* 0x0000000204004986 */ /* 0x0001e2000c101128 */
[----:B------:R-:W-:Y:S02]  /*3a520*/  LOP3.LUT P4, RZ, R26, 0x1000, RZ, 0xc0, !PT ;  /* 0x000010001aff7812 */ /* 0x000fe4000788c0ff */
[----:B0-----:R-:W-:Y:S01]  /*3a530*/  PRMT R2, R7, 0x7773, RZ ;  /* 0x0000777307027816 */ /* 0x001fe200000000ff */
[----:B------:R-:W4:Y:S10]  /*3a540*/  LDL.LU.64 R4, [R1+0x1660] ;  /* 0x0016600001047983 */ /* 0x000f340000300a00 */
[----:B---3--:R0:W-:Y:S04]  /*3a550*/  @P4 STG.E.U8 desc[UR40][R20.64], R2 ;  /* 0x0000000214004986 */ /* 0x0081e8000c101128 */
[----:B------:R-:W3:Y:S04]  /*3a560*/  LDL.LU R7, [R1+0x1658] ;  /* 0x0016580001077983 */ /* 0x000ee80000300800 */
[----:B0-----:R-:W3:Y:S01]  /*3a570*/  LDL.LU.64 R20, [R1+0x1650] ;  /* 0x0016500001147983 */ /* 0x001ee20000300a00 */
[----:B--2---:R-:W-:-:S05]  /*3a580*/  PRMT R2, R9, 0x7772, RZ ;  /* 0x0000777209027816 */ /* 0x004fca00000000ff */
[----:B------:R0:W-:Y:S04]  /*3a590*/  @P5 STG.E.U8 desc[UR40][R18.64], R2 ;  /* 0x0000000212005986 */ /* 0x0001e8000c101128 */
[----:B0-----:R-:W2:Y:S01]  /*3a5a0*/  LDL.LU.64 R18, [R1+0x1648] ;  /* 0x0016480001127983 */ /* 0x001ea20000300a00 */
[C---:B------:R-:W-:Y:S02]  /*3a5b0*/  LOP3.LUT P6, RZ, R6.reuse, 0x400000, RZ, 0xc0, !PT ;  /* 0x0040000006ff7812 */ /* 0x040fe400078cc0ff */
[C---:B------:R-:W-:Y:S02]  /*3a5c0*/  LOP3.LUT P0, RZ, R6.reuse, 0x800000, RZ, 0xc0, !PT ;  /* 0x0080000006ff7812 */ /* 0x040fe4000780c0ff */
[----:B------:R-:W-:Y:S02]  /*3a5d0*/  PRMT R2, R9, 0x7773, RZ ;  /* 0x0000777309027816 */ /* 0x000fe400000000ff */
[----:B------:R-:W-:-:S02]  /*3a5e0*/  LOP3.LUT P1, RZ, R6, 0x1000000, RZ, 0xc0, !PT ;  /* 0x0100000006ff7812 */ /* 0x000fc4000782c0ff */
[----:B------:R-:W-:-:S05]  /*3a5f0*/  LOP3.LUT P2, RZ, R6, 0x2000000, RZ, 0xc0, !PT ;  /* 0x0200000006ff7812 */ /* 0x000fca000784c0ff */
[----:B------:R0:W-:Y:S01]  /*3a600*/  @P6 STG.E.U8 desc[UR40][R14.64], R2 ;  /* 0x000000020e006986 */ /* 0x0001e2000c101128 */
[----:B------:R-:W-:-:S03]  /*3a610*/  LOP3.LUT P3, RZ, R6, 0x4000000, RZ, 0xc0, !PT ;  /* 0x0400000006ff7812 */ /* 0x000fc6000786c0ff */
[----:B0-----:R-:W4:Y:S01]  /*3a620*/  LDL.LU.64 R14, [R1+0x808] ;  /* 0x00080800010e7983 */ /* 0x001f220000300a00 */
[----:B---3--:R-:W-:Y:S02]  /*3a630*/  LOP3.LUT P4, RZ, R7, 0x80, RZ, 0xc0, !PT ;  /* 0x0000008007ff7812 */ /* 0x008fe4000788c0ff */
[----:B------:R-:W-:-:S11]  /*3a640*/  LOP3.LUT R26, R26, 0xffffffef, RZ, 0xc0, !PT ;  /* 0xffffffef1a1a7812 */ /* 0x000fd600078ec0ff */
[----:B------:R-:W-:Y:S02]  /*3a650*/  @P4 LOP3.LUT R26, R26, 0x10, RZ, 0xfc, !PT ;  /* 0x000000101a1a4812 */ /* 0x000fe400078efcff */
[----:B------:R-:W-:Y:S02]  /*3a660*/  LOP3.LUT P4, RZ, R7, 0x40, RZ, 0xc0, !PT ;  /* 0x0000004007ff7812 */ /* 0x000fe4000788c0ff */
[----:B------:R-:W-:-:S11]  /*3a670*/  LOP3.LUT R26, R26, 0xffffffdf, RZ, 0xc0, !PT ;  /* 0xffffffdf1a1a7812 */ /* 0x000fd600078ec0ff */
[----:B------:R-:W-:Y:S02]  /*3a680*/  @P4 LOP3.LUT R26, R26, 0x20, RZ, 0xfc, !PT ;  /* 0x000000201a1a4812 */ /* 0x000fe400078efcff */
[----:B------:R-:W-:Y:S02]  /*3a690*/  LOP3.LUT P4, RZ, R7, 0x20, RZ, 0xc0, !PT ;  /* 0x0000002007ff7812 */ /* 0x000fe4000788c0ff */
[----:B------:R-:W-:Y:S02]  /*3a6a0*/  LOP3.LUT R26, R26, 0xffffffbf, RZ, 0xc0, !PT ;  /* 0xffffffbf1a1a7812 */ /* 0x000fe400078ec0ff */
[----:B--2---:R-:W-:-:S05]  /*3a6b0*/  PRMT R2, R18, 0x7772, RZ ;  /* 0x0000777212027816 */ /* 0x004fca00000000ff */
[----:B------:R0:W-:Y:S02]  /*3a6c0*/  @P0 STG.E.U8 desc[UR40][R12.64], R2 ;  /* 0x000000020c000986 */ /* 0x0001e4000c101128 */
[----:B0-----:R-:W-:Y:S02]  /*3a6d0*/  PRMT R2, R18, 0x7773, RZ ;  /* 0x0000777312027816 */ /* 0x001fe400000000ff */
[----:B------:R-:W2:Y:S04]  /*3a6e0*/  LDL.LU.64 R12, [R1+0x800] ;  /* 0x00080000010c7983 */ /* 0x000ea80000300a00 */
[----:B------:R0:W-:Y:S02]  /*3a6f0*/  @P1 STG.E.U8 desc[UR40][R10.64], R2 ;  /* 0x000000020a001986 */ /* 0x0001e4000c101128 */
[----:B0-----:R-:W-:-:S05]  /*3a700*/  PRMT R2, R19, 0x7772, RZ ;  /* 0x0000777213027816 */ /* 0x001fca00000000ff */
[----:B------:R0:W-:Y:S02]  /*3a710*/  @P2 STG.E.U8 desc[UR40][R16.64], R2 ;  /* 0x0000000210002986 */ /* 0x0001e4000c101128 */
[----:B0-----:R-:W-:-:S05]  /*3a720*/  PRMT R2, R19, 0x7773, RZ ;  /* 0x0000777313027816 */ /* 0x001fca00000000ff */
[----:B----4-:R0:W-:Y:S04]  /*3a730*/  @P3 STG.E.U8 desc[UR40][R28.64], R2 ;  /* 0x000000021c003986 */ /* 0x0101e8000c101128 */
[----:B0-----:R-:W3:Y:S01]  /*3a740*/  LDL.LU.64 R28, [R1+0x7f8] ;  /* 0x0007f800011c7983 */ /* 0x001ee20000300a00 */
[----:B------:R-:W-:Y:S02]  /*3a750*/  @P4 LOP3.LUT R26, R26, 0x40, RZ, 0xfc, !PT ;  /* 0x000000401a1a4812 */ /* 0x000fe400078efcff */
[----:B------:R-:W-:Y:S01]  /*3a760*/  LOP3.LUT P4, RZ, R7, 0x10, RZ, 0xc0, !PT ;  /* 0x0000001007ff7812 */ /* 0x000fe2000788c0ff */
[----:B------:R-:W4:Y:S01]  /*3a770*/  LDL.LU.64 R10, [R1+0x7f0] ;  /* 0x0007f000010a7983 */ /* 0x000f220000300a00 */
[----:B------:R-:W-:Y:S02]  /*3a780*/  LOP3.LUT R26, R26, 0xffffff7f, RZ, 0xc0, !PT ;  /* 0xffffff7f1a1a7812 */ /* 0x000fe400078ec0ff */
[C---:B------:R-:W-:Y:S01]  /*3a790*/  LOP3.LUT P0, RZ, R6.reuse, 0x8000000, RZ, 0xc0, !PT ;  /* 0x0800000006ff7812 */ /* 0x040fe2000780c0ff */
[----:B------:R-:W4:Y:S01]  /*3a7a0*/  LDL.LU.64 R16, [R1+0x7e8] ;  /* 0x0007e80001107983 */ /* 0x000f220000300a00 */
[----:B------:R-:W-:-:S02]  /*3a7b0*/  LOP3.LUT P1, RZ, R6, 0x10000000, RZ, 0xc0, !PT ;  /* 0x1000000006ff7812 */ /* 0x000fc4000782c0ff */
[----:B------:R-:W-:Y:S01]  /*3a7c0*/  LOP3.LUT P2, RZ, R6, 0x20000000, RZ, 0xc0, !PT ;  /* 0x2000000006ff7812 */ /* 0x000fe2000784c0ff */
[----:B------:R-:W4:Y:S04]  /*3a7d0*/  LDL.LU.64 R18, [R1+0x7e0] ;  /* 0x0007e00001127983 */ /* 0x000f280000300a00 */
        /* <DEDUP_REMOVED lines=12> */
[----:B------:R-:W-:-:S09]  /*3a8a0*/  LOP3.LUT P3, RZ, R6, 0x40000000, RZ, 0xc0, !PT ;  /* 0x4000000006ff7812 */ /* 0x000fd2000786c0ff */
[----:B------:R-:W-:Y:S02]  /*3a8b0*/  @P4 LOP3.LUT R26, R26, 0x800, RZ, 0xfc, !PT ;  /* 0x000008001a1a4812 */ /* 0x000fe400078efcff */
[----:B------:R-:W-:Y:S02]  /*3a8c0*/  LOP3.LUT P4, RZ, R6, 0x80000000, RZ, 0xc0, !PT ;  /* 0x8000000006ff7812 */ /* 0x000fe4000788c0ff */
[----:B------:R-:W-:-:S05]  /*3a8d0*/  PRMT R6, R20, 0x7772, RZ ;  /* 0x0000777214067816 */ /* 0x000fca00000000ff */
[----:B------:R0:W-:Y:S02]  /*3a8e0*/  @P0 STG.E.U8 desc[UR40][R14.64], R6 ;  /* 0x000000060e000986 */ /* 0x0001e4000c101128 */
[----:B0-----:R-:W-:-:S05]  /*3a8f0*/  PRMT R6, R20, 0x7773, RZ ;  /* 0x0000777314067816 */ /* 0x001fca00000000ff */
[----:B--2---:R0:W-:Y:S02]  /*3a900*/  @P1 STG.E.U8 desc[UR40][R12.64], R6 ;  /* 0x000000060c001986 */ /* 0x0041e4000c101128 */
[----:B0-----:R-:W-:-:S05]  /*3a910*/  PRMT R6, R24, 0x7772, RZ ;  /* 0x0000777218067816 */ /* 0x001fca00000000ff */
[----:B---3--:R0:W-:Y:S04]  /*3a920*/  @P2 STG.E.U8 desc[UR40][R28.64], R6 ;  /* 0x000000061c002986 */ /* 0x0081e8000c101128 */
[----:B0-----:R-:W2:Y:S04]  /*3a930*/  LDL.LU.64 R28, [R1+0x7d8] ;  /* 0x0007d800011c7983 */ /* 0x001ea80000300a00 */
[----:B------:R-:W3:Y:S04]  /*3a940*/  LDL.LU.64 R2, [R1+0x7b0] ;  /* 0x0007b00001027983 */ /* 0x000ee80000300a00 */
[----:B---3--:R0:W-:Y:S04]  /*3a950*/  STL.64 [R1+0x1620], R2 ;  /* 0x0016200201007387 */ /* 0x0081e80000100a00 */
[----:B0-----:R-:W3:Y:S04]  /*3a960*/  LDL.LU.64 R2, [R1+0x7b8] ;  /* 0x0007b80001027983 */ /* 0x001ee80000300a00 */
[----:B---3--:R0:W-:Y:S04]  /*3a970*/  STL.64 [R1+0x1628], R2 ;  /* 0x0016280201007387 */ /* 0x0081e80000100a00 */
[----:B0-----:R-:W3:Y:S04]  /*3a980*/  LDL.LU.64 R2, [R1+0x7c0] ;  /* 0x0007c00001027983 */ /* 0x001ee80000300a00 */
[----:B---3--:R0:W-:Y:S04]  /*3a990*/  STL.64 [R1+0x1638], R2 ;  /* 0x0016380201007387 */ /* 0x0081e80000100a00 */
[----:B0-----:R-:W3:Y:S01]  /*3a9a0*/  LDL.LU.64 R2, [R1+0x7c8] ;  /* 0x0007c80001027983 */ /* 0x001ee20000300a00 */
[----:B------:R-:W-:-:S05]  /*3a9b0*/  PRMT R6, R24, 0x7773, RZ ;  /* 0x0000777318067816 */ /* 0x000fca00000000ff */
[----:B----4-:R0:W-:Y:S02]  /*3a9c0*/  @P3 STG.E.U8 desc[UR40][R10.64], R6 ;  /* 0x000000060a003986 */ /* 0x0101e4000c101128 */
[----:B0-----:R-:W-:-:S05]  /*3a9d0*/  PRMT R6, R4, 0x7772, RZ ;  /* 0x0000777204067816 */ /* 0x001fca00000000ff */
[----:B------:R-:W-:Y:S01]  /*3a9e0*/  @P4 STG.E.U8 desc[UR40][R16.64], R6 ;  /* 0x0000000610004986 */ /* 0x000fe2000c101128 */
[----:B------:R-:W-:-:S03]  /*3a9f0*/  LOP3.LUT P4, RZ, R26, 0x800, RZ, 0xc0, !PT ;  /* 0x000008001aff7812 */ /* 0x000fc6000788c0ff */
[----:B---3--:R0:W-:Y:S04]  /*3aa00*/  STL.64 [R1+0x1640], R2 ;  /* 0x0016400201007387 */ /* 0x0081e80000100a00 */
[----:B0-----:R-:W3:Y:S01]  /*3aa10*/  LDL.LU.64 R2, [R1+0x7d0] ;  /* 0x0007d00001027983 */ /* 0x001ee20000300a00 */
[----:B------:R-:W-:-:S03]  /*3aa20*/  PRMT R6, R4, 0x7773, RZ ;  /* 0x0000777304067816 */ /* 0x000fc600000000ff */
[----:B------:R-:W4:Y:S04]  /*3aa30*/  LDL.LU.64 R14, [R1+0x7a8] ;  /* 0x0007a800010e7983 */ /* 0x000f280000300a00 */
[----:B------:R0:W-:Y:S01]  /*3aa40*/  @P4 STG.E.U8 desc[UR40][R18.64], R6 ;  /* 0x0000000612004986 */ /* 0x0001e2000c101128 */
[----:B------:R-:W-:-:S03]  /*3aa50*/  LOP3.LUT P4, RZ, R26, 0x400, RZ, 0xc0, !PT ;  /* 0x000004001aff7812 */ /* 0x000fc6000788c0ff */
[----:B------:R-:W4:Y:S04]  /*3aa60*/  LDL.LU.64 R12, [R1+0x7a0] ;  /* 0x0007a000010c7983 */ /* 0x000f280000300a00 */
[----:B------:R-:W4:Y:S01]  /*3aa70*/  LDL.LU.64 R10, [R1+0x798] ;  /* 0x00079800010a7983 */ /* 0x000f220000300a00 */
[----:B0-----:R-:W-:-:S03]  /*3aa80*/  PRMT R6, R21, 0x7772, RZ ;  /* 0x0000777215067816 */ /* 0x001fc600000000ff */
[----:B------:R-:W4:Y:S04]  /*3aa90*/  LDL R9, [R1+0x84] ;  /* 0x0000840001097983 */ /* 0x000f280000100800 */
[----:B--2---:R0:W-:Y:S01]  /*3aaa0*/  @P4 STG.E.U8 desc[UR40][R28.64], R6 ;  /* 0x000000061c004986 */ /* 0x0041e2000c101128 */
[----:B------:R-:W-:-:S03]  /*3aab0*/  LOP3.LUT P4, RZ, R26, 0x200, RZ, 0xc0, !PT ;  /* 0x000002001aff7812 */ /* 0x000fc6000788c0ff */
[----:B------:R-:W2:Y:S04]  /*3aac0*/  LDL.LU.64 R16, [R1+0x790] ;  /* 0x0007900001107983 */ /* 0x000ea80000300a00 */
[----:B------:R-:W2:Y:S01]  /*3aad0*/  LDL.LU.64 R18, [R1+0x788] ;  /* 0x0007880001127983 */ /* 0x000ea20000300a00 */
[----:B0-----:R-:W-:-:S03]  /*3aae0*/  IMAD.MOV.U32 R6, RZ, RZ, R21 ;  /* 0x000000ffff067224 */ /* 0x001fc600078e0015 */
[----:B------:R-:W2:Y:S02]  /*3aaf0*/  LDL R24, [R1+0x88] ;  /* 0x0000880001187983 */ /* 0x000ea40000100800 */
[----:B------:R-:W-:Y:S02]  /*3ab00*/  PRMT R6, R6, 0x7773, RZ ;  /* 0x0000777306067816 */ /* 0x000fe400000000ff */
[----:B------:R-:W2:Y:S04]  /*3ab10*/  LDL.LU R4, [R1+0x8c] ;  /* 0x00008c0001047983 */ /* 0x000ea80000300800 */
[----:B------:R-:W2:Y:S04]  /*3ab20*/  LDL.LU.64 R28, [R1+0x780] ;  /* 0x00078000011c7983 */ /* 0x000ea80000300a00 */
[----:B------:R-:W2:Y:S04]  /*3ab30*/  LDL.LU.64 R20, [R1+0x778] ;  /* 0x0007780001147983 */ /* 0x000ea80000300a00 */
[----:B---3--:R0:W-:Y:S04]  /*3ab40*/  @P4 STG.E.U8 desc[UR40][R2.64], R6 ;  /* 0x0000000602004986 */ /* 0x0081e8000c101128 */
[----:B0-----:R-:W3:Y:S01]  /*3ab50*/  LDL.LU.64 R2, [R1+0x1640] ;  /* 0x0016400001027983 */ /* 0x001ee20000300a00 */
[----:B------:R-:W-:-:S02]  /*3ab60*/  LOP3.LUT P4, RZ, R26, 0x100, RZ, 0xc0, !PT ;  /* 0x000001001aff7812 */ /* 0x000fc4000788c0ff */
[----:B------:R-:W-:-:S11]  /*3ab70*/  PRMT R6, R5, 0x7772, RZ ;  /* 0x0000777205067816 */ /* 0x000fd600000000ff */
[----:B---3--:R0:W-:Y:S04]  /*3ab80*/  @P4 STG.E.U8 desc[UR40][R2.64], R6 ;  /* 0x0000000602004986 */ /* 0x0081e8000c101128 */
[----:B0-----:R-:W3:Y:S01]  /*3ab90*/  LDL.LU.64 R2, [R1+0x1638] ;  /* 0x0016380001027983 */ /* 0x001ee20000300a00 */
[C---:B------:R-:W-:Y:S02]  /*3aba0*/  LOP3.LUT P4, RZ, R26.reuse, 0x80, RZ, 0xc0, !PT ;  /* 0x000000801aff7812 */ /* 0x040fe4000788c0ff */
[----:B------:R-:W-:Y:S02]  /*3abb0*/  PRMT R6, R5, 0x7773, RZ ;  /* 0x0000777305067816 */ /* 0x000fe400000000ff */
[----:B------:R-:W2:Y:S09]  /*3abc0*/  LDL.LU R5, [R1+0x1630] ;  /* 0x0016300001057983 */ /* 0x000eb20000300800 */
[----:B---3--:R0:W-:Y:S04]  /*3abd0*/  @P4 STG.E.U8 desc[UR40][R2.64], R6 ;  /* 0x0000000602004986 */ /* 0x0081e8000c101128 */
[----:B0-----:R-:W3:Y:S01]  /*3abe0*/  LDL.LU.64 R2, [R1+0x1628] ;  /* 0x0016280001027983 */ /* 0x001ee20000300a00 */
[----:B------:R-:W-:-:S02]  /*3abf0*/  LOP3.LUT P4, RZ, R26, 0x40, RZ, 0xc0, !PT ;  /* 0x000000401aff7812 */ /* 0x000fc4000788c0ff */
[----:B------:R-:W-:-:S11]  /*3ac00*/  PRMT R6, R8, 0x7772, RZ ;  /* 0x0000777208067816 */ /* 0x000fd600000000ff */
[----:B---3--:R0:W-:Y:S04]  /*3ac10*/  @P4 STG.E.U8 desc[UR40][R2.64], R6 ;  /* 0x0000000602004986 */ /* 0x0081e8000c101128 */
[----:B0-----:R-:W3:Y:S01]  /*3ac20*/  LDL.LU.64 R2, [R1+0x1620] ;  /* 0x0016200001027983 */ /* 0x001ee20000300a00 */
[----:B------:R-:W-:Y:S02]  /*3ac30*/  LOP3.LUT P4, RZ, R26, 0x20, RZ, 0xc0, !PT ;  /* 0x000000201aff7812 */ /* 0x000fe4000788c0ff */
[----:B------:R-:W-:Y:S02]  /*3ac40*/  PRMT R6, R8, 0x7773, RZ ;  /* 0x0000777308067816 */ /* 0x000fe400000000ff */
[C---:B------:R-:W-:Y:S02]  /*3ac50*/  LOP3.LUT P5, RZ, R7.reuse, 0x100, RZ, 0xc0, !PT ;  /* 0x0000010007ff7812 */ /* 0x040fe400078ac0ff */
[----:B------:R-:W-:-:S02]  /*3ac60*/  LOP3.LUT P6, RZ, R7, 0x200, RZ, 0xc0, !PT ;  /* 0x0000020007ff7812 */ /* 0x000fc400078cc0ff */
[C---:B------:R-:W-:Y:S02]  /*3ac70*/  LOP3.LUT P0, RZ, R7.reuse, 0x400, RZ, 0xc0, !PT ;  /* 0x0000040007ff7812 */ /* 0x040fe4000780c0ff */
[C---:B------:R-:W-:Y:S02]  /*3ac80*/  LOP3.LUT P1, RZ, R7.reuse, 0x800, RZ, 0xc0, !PT ;  /* 0x0000080007ff7812 */ /* 0x040fe4000782c0ff */
[C---:B------:R-:W-:Y:S02]  /*3ac90*/  LOP3.LUT P2, RZ, R7.reuse, 0x1000, RZ, 0xc0, !PT ;  /* 0x0000100007ff7812 */ /* 0x040fe4000784c0ff */
[----:B------:R-:W-:Y:S01]  /*3aca0*/  LOP3.LUT P3, RZ, R7, 0x2000, RZ, 0xc0, !PT ;  /* 0x0000200007ff7812 */ /* 0x000fe2000786c0ff */
[----:B---3--:R0:W-:Y:S01]  /*3acb0*/  @P4 STG.E.U8 desc[UR40][R2.64], R6 ;  /* 0x0000000602004986 */ /* 0x0081e2000c101128 */
[----:B------:R-:W-:Y:S02]  /*3acc0*/  LOP3.LUT P4, RZ, R26, 0x10, RZ, 0xc0, !PT ;  /* 0x000000101aff7812 */ /* 0x000fe4000788c0ff */
[----:B0-----:R-:W-:-:S11]  /*3acd0*/  PRMT R6, R25, 0x7770, RZ ;  /* 0x0000777019067816 */ /* 0x001fd600000000ff */
[----:B----4-:R0:W-:Y:S02]  /*3ace0*/  @P4 STG.E.U8 desc[UR40][R14.64], R6 ;  /* 0x000000060e004986 */ /* 0x0101e4000c101128 */
[----:B0-----:R-:W-:-:S05]  /*3acf0*/  PRMT R6, R25, 0x7771, RZ ;  /* 0x0000777119067816 */ /* 0x001fca00000000ff */
[----:B------:R0:W-:Y:S02]  /*3ad00*/  @P5 STG.E.U8 desc[UR40][R12.64], R6 ;  /* 0x000000060c005986 */ /* 0x0001e4000c101128 */
[----:B0-----:R-:W-:-:S05]  /*3ad10*/  PRMT R6, R9, 0x7770, RZ ;  /* 0x0000777009067816 */ /* 0x001fca00000000ff */
[----:B------:R0:W-:Y:S02]  /*3ad20*/  @P6 STG.E.U8 desc[UR40][R10.64], R6 ;  /* 0x000000060a006986 */ /* 0x0001e4000c101128 */
[----:B0-----:R-:W-:-:S05]  /*3ad30*/  PRMT R6, R9, 0x7771, RZ ;  /* 0x0000777109067816 */ /* 0x001fca00000000ff */
[----:B--2---:R0:W-:Y:S02]  /*3ad40*/  @P0 STG.E.U8 desc[UR40][R16.64], R6 ;  /* 0x0000000610000986 */ /* 0x0041e4000c101128 */
[----:B0-----:R-:W-:-:S05]  /*3ad50*/  PRMT R6, R24, 0x7770, RZ ;  /* 0x0000777018067816 */ /* 0x001fca00000000ff */
[----:B------:R0:W-:Y:S02]  /*3ad60*/  @P1 STG.E.U8 desc[UR40][R18.64], R6 ;  /* 0x0000000612001986 */ /* 0x0001e4000c101128 */
[----:B0-----:R-:W-:-:S05]  /*3ad70*/  PRMT R6, R24, 0x7771, RZ ;  /* 0x0000777118067816 */ /* 0x001fca00000000ff */
[----:B------:R0:W-:Y:S02]  /*3ad80*/  @P2 STG.E.U8 desc[UR40][R28.64], R6 ;  /* 0x000000061c002986 */ /* 0x0001e4000c101128 */
[----:B0-----:R-:W-:Y:S02]  /*3ad90*/  PRMT R6, R4, 0x7770, RZ ;  /* 0x0000777004067816 */ /* 0x001fe400000000ff */
[----:B------:R-:W2:Y:S04]  /*3ada0*/  LDL.LU.64 R28, [R1+0x770] ;  /* 0x00077000011c7983 */ /* 0x000ea80000300a00 */
[----:B------:R0:W-:Y:S04]  /*3adb0*/  @P3 STG.E.U8 desc[UR40][R20.64], R6 ;  /* 0x0000000614003986 */ /* 0x0001e8000c101128 */
[----:B------:R-:W3:Y:S04]  /*3adc0*/  LDL.LU.64 R18, [R1+0x768] ;  /* 0x0007680001127983 */ /* 0x000ee80000300a00 */
[----:B0-----:R-:W4:Y:S04]  /*3add0*/  LDL.LU.64 R20, [R1+0x760] ;  /* 0x0007600001147983 */ /* 0x001f280000300a00 */
[----:B------:R-:W3:Y:S04]  /*3ade0*/  LDL.LU.64 R12, [R1+0x758] ;  /* 0x00075800010c7983 */ /* 0x000ee80000300a00 */
[----:B------:R-:W3:Y:S04]  /*3adf0*/  LDL.LU.64 R10, [R1+0x750] ;  /* 0x00075000010a7983 */ /* 0x000ee80000300a00 */
[----:B------:R-:W3:Y:S01]  /*3ae00*/  LDL.LU R16, [R1+0x70] ;  /* 0x0000700001107983 */ /* 0x000ee20000300800 */
[----:B------:R-:W-:-:S02]  /*3ae10*/  LOP3.LUT P0, RZ, R7, 0x4000, RZ, 0xc0, !PT ;  /* 0x0000400007ff7812 */ /* 0x000fc4000780c0ff */
[----:B------:R-:W-:Y:S01]  /*3ae20*/  LOP3.LUT P1, RZ, R7, 0x8000, RZ, 0xc0, !PT ;  /* 0x0000800007ff7812 */ /* 0x000fe2000782c0ff */
[----:B------:R-:W4:Y:S01]  /*3ae30*/  LDL.LU R17, [R1+0x74] ;  /* 0x0000740001117983 */ /* 0x000f220000300800 */
[----:B------:R-:W-:-:S03]  /*3ae40*/  PRMT R6, R4, 0x7771, RZ ;  /* 0x0000777104067816 */ /* 0x000fc600000000ff */
[----:B------:R-:W4:Y:S04]  /*3ae50*/  LDL.LU R14, [R1+0x78] ;  /* 0x00007800010e7983 */ /* 0x000f280000300800 */
[----:B------:R-:W4:Y:S04]  /*3ae60*/  LDL.LU R15, [R1+0x7c] ;  /* 0x00007c00010f7983 */ /* 0x000f280000300800 */
[----:B------:R-:W-:Y:S04]  /*3ae70*/  STL [R1+0x15f0], R4 ;  /* 0x0015f00401007387 */ /* 0x000fe80000100800 */
[----:B------:R-:W4:Y:S04]  /*3ae80*/  LDL.LU.64 R8, [R1+0x748] ;  /* 0x0007480001087983 */ /* 0x000f280000300a00 */
[----:B--2---:R0:W-:Y:S04]  /*3ae90*/  @P0 STG.E.U8 desc[UR40][R28.64], R6 ;  /* 0x000000061c000986 */ /* 0x0041e8000c101128 */
[----:B0-----:R-:W2:Y:S01]  /*3aea0*/  LDL.LU R28, [R1+0x60] ;  /* 0x00006000011c7983 */ /* 0x001ea20000300800 */
[----:B---3--:R-:W-:-:S05]  /*3aeb0*/  PRMT R6, R16, 0x7770, RZ ;  /* 0x0000777010067816 */ /* 0x008fca00000000ff */
[----:B------:R0:W-:Y:S04]  /*3aec0*/  @P1 STG.E.U8 desc[UR40][R18.64], R6 ;  /* 0x0000000612001986 */ /* 0x0001e8000c101128 */
[----:B0-----:R-:W3:Y:S04]  /*3aed0*/  LDL.LU.64 R18, [R1+0x740] ;  /* 0x0007400001127983 */ /* 0x001ee80000300a00 */
[----:B------:R-:W2:Y:S01]  /*3aee0*/  LDL.LU R29, [R1+0x64] ;  /* 0x00006400011d7983 */ /* 0x000ea20000300800 */
[C---:B------:R-:W-:Y:S02]  /*3aef0*/  LOP3.LUT P2, RZ, R7.reuse, 0x10000, RZ, 0xc0, !PT ;  /* 0x0001000007ff7812 */ /* 0x040fe4000784c0ff */
[----:B------:R-:W-:-:S02]  /*3af00*/  LOP3.LUT P3, RZ, R7, 0x20000, RZ, 0xc0, !PT ;  /* 0x0002000007ff7812 */ /* 0x000fc4000786c0ff */
[----:B------:R-:W-:-:S09]  /*3af10*/  PRMT R6, R16, 0x7771, RZ ;  /* 0x0000777110067816 */ /* 0x000fd200000000ff */
[----:B----4-:R0:W-:Y:S02]  /*3af20*/  @P2 STG.E.U8 desc[UR40][R20.64], R6 ;  /* 0x0000000614002986 */ /* 0x0101e4000c101128 */
[----:B0-----:R-:W-:-:S05]  /*3af30*/  PRMT R6, R17, 0x7770, RZ ;  /* 0x0000777011067816 */ /* 0x001fca00000000ff */
[----:B------:R0:W-:Y:S02]  /*3af40*/  @P3 STG.E.U8 desc[UR40][R12.64], R6 ;  /* 0x000000060c003986 */ /* 0x0001e4000c101128 */
[----:B0-----:R-:W-:Y:S02]  /*3af50*/  PRMT R6, R17, 0x7771, RZ ;  /* 0x0000777111067816 */ /* 0x001fe400000000ff */
        /* <DEDUP_REMOVED lines=14> */
[----:B------:R-:W2:Y:S04]  /*3b040*/  LDL.LU.64 R20, [R1+0x738] ;  /* 0x0007380001147983 */ /* 0x000ea80000300a00 */
[----:B0-----:R-:W4:Y:S04]  /*3b050*/  LDL.LU.64 R28, [R1+0x730] ;  /* 0x00073000011c7983 */ /* 0x001f280000300a00 */
[----:B------:R-:W-:Y:S04]  /*3b060*/  STL [R1+0x1608], R5 ;  /* 0x0016080501007387 */ /* 0x000fe80000100800 */
[----:B------:R-:W-:Y:S04]  /*3b070*/  STL [R1+0x15dc], R17 ;  /* 0x0015dc1101007387 */ /* 0x000fe80000100800 */
[----:B------:R0:W-:Y:S04]  /*3b080*/  STL [R1+0x160c], R16 ;  /* 0x00160c1001007387 */ /* 0x0001e80000100800 */
[----:B0-----:R-:W4:Y:S01]  /*3b090*/  LDL.LU.64 R16, [R1+0x720] ;  /* 0x0007200001107983 */ /* 0x001f220000300a00 */
[----:B------:R-:W-:-:S04]  /*3b0a0*/  LOP3.LUT R26, R26, 0xfffffffe, RZ, 0xc0, !PT ;  /* 0xfffffffe1a1a7812 */ /* 0x000fc800078ec0ff */
        /* <DEDUP_REMOVED lines=10> */
[----:B------:R-:W-:-:S13]  /*3b150*/  LOP3.LUT P4, RZ, R7, 0x40000, RZ, 0xc0, !PT ;  /* 0x0004000007ff7812 */ /* 0x000fda000788c0ff */
[----:B------:R0:W-:Y:S01]  /*3b160*/  @P4 STG.E.U8 desc[UR40][R10.64], R6 ;  /* 0x000000060a004986 */ /* 0x0001e2000c101128 */
[----:B------:R-:W-:Y:S02]  /*3b170*/  LOP3.LUT P4, RZ, R26, 0x8, RZ, 0xc0, !PT ;  /* 0x000000081aff7812 */ /* 0x000fe4000788c0ff */
[----:B0-----:R-:W-:-:S11]  /*3b180*/  PRMT R6, R14, 0x7770, RZ ;  /* 0x000077700e067816 */ /* 0x001fd600000000ff */
[----:B------:R0:W-:Y:S01]  /*3b190*/  @P4 STG.E.U8 desc[UR40][R8.64], R6 ;  /* 0x0000000608004986 */ /* 0x0001e2000c101128 */
[----:B------:R-:W-:Y:S02]  /*3b1a0*/  LOP3.LUT P4, RZ, R26, 0x4, RZ, 0xc0, !PT ;  /* 0x000000041aff7812 */ /* 0x000fe4000788c0ff */
[----:B0-----:R-:W-:-:S11]  /*3b1b0*/  PRMT R6, R14, 0x7771, RZ ;  /* 0x000077710e067816 */ /* 0x001fd600000000ff */
[----:B---3--:R0:W-:Y:S01]  /*3b1c0*/  @P4 STG.E.U8 desc[UR40][R18.64], R6 ;  /* 0x0000000612004986 */ /* 0x0081e2000c101128 */
[----:B------:R-:W-:Y:S02]  /*3b1d0*/  LOP3.LUT P4, RZ, R26, 0x2, RZ, 0xc0, !PT ;  /* 0x000000021aff7812 */ /* 0x000fe4000788c0ff */
[----:B------:R-:W-:Y:S02]  /*3b1e0*/  LOP3.LUT P3, RZ, R5, 0x1, RZ, 0xc0, !PT ;  /* 0x0000000105ff7812 */ /* 0x000fe4000786c0ff */
[----:B------:R-:W-:Y:S02]  /*3b1f0*/  LOP3.LUT P5, RZ, R7, 0x8000000, RZ, 0xc0, !PT ;  /* 0x0800000007ff7812 */ /* 0x000fe400078ac0ff */
[----:B0-----:R-:W-:Y:S02]  /*3b200*/  PRMT R6, R15, 0x7770, RZ ;  /* 0x000077700f067816 */ /* 0x001fe400000000ff */
[C---:B------:R-:W-:Y:S02]  /*3b210*/  LOP3.LUT P6, RZ, R7.reuse, 0x10000000, RZ, 0xc0, !PT ;  /* 0x1000000007ff7812 */ /* 0x040fe400078cc0ff */
[----:B------:R-:W-:-:S02]  /*3b220*/  LOP3.LUT P0, RZ, R7, 0x20000000, RZ, 0xc0, !PT ;  /* 0x2000000007ff7812 */ /* 0x000fc4000780c0ff */
[C---:B------:R-:W-:Y:S02]  /*3b230*/  LOP3.LUT P1, RZ, R7.reuse, 0x40000000, RZ, 0xc0, !PT ;  /* 0x4000000007ff7812 */ /* 0x040fe4000782c0ff */
[----:B------:R-:W-:Y:S01]  /*3b240*/  LOP3.LUT P2, RZ, R7, 0x80000000, RZ, 0xc0, !PT ;  /* 0x8000000007ff7812 */ /* 0x000fe2000784c0ff */
[----:B--2---:R0:W-:Y:S01]  /*3b250*/  @P4 STG.E.U8 desc[UR40][R20.64], R6 ;  /* 0x0000000614004986 */ /* 0x0041e2000c101128 */
[----:B------:R-:W-:Y:S02]  /*3b260*/  LOP3.LUT P4, RZ, R26, 0x1, RZ, 0xc0, !PT ;  /* 0x000000011aff7812 */ /* 0x000fe4000788c0ff */
[----:B0-----:R-:W-:Y:S01]  /*3b270*/  PRMT R6, R15, 0x7771, RZ ;  /* 0x000077710f067816 */ /* 0x001fe200000000ff */
[----:B----4-:R0:W-:Y:S04]  /*3b280*/  STL.64 [R1+0x1610], R16 ;  /* 0x0016101001007387 */ /* 0x0101e80000100a00 */
[----:B0-----:R-:W2:Y:S04]  /*3b290*/  LDL.LU.64 R16, [R1+0x728] ;  /* 0x0007280001107983 */ /* 0x001ea80000300a00 */
[----:B------:R-:W3:Y:S04]  /*3b2a0*/  LDL.LU.64 R4, [R1+0x718] ;  /* 0x0007180001047983 */ /* 0x000ee80000300a00 */
[----:B------:R-:W4:Y:S04]  /*3b2b0*/  LDL.LU R7, [R1+0x6c] ;  /* 0x00006c0001077983 */ /* 0x000f280000300800 */
[----:B------:R-:W2:Y:S04]  /*3b2c0*/  LDL.LU R10, [R1+0x50] ;  /* 0x00005000010a7983 */ /* 0x000ea80000300800 */
[----:B------:R-:W2:Y:S04]  /*3b2d0*/  LDL R24, [R1+0x68] ;  /* 0x0000680001187983 */ /* 0x000ea80000100800 */
[----:B------:R-:W2:Y:S04]  /*3b2e0*/  LDL.LU.64 R2, [R1+0x700] ;  /* 0x0007000001027983 */ /* 0x000ea80000300a00 */
[----:B------:R-:W2:Y:S04]  /*3b2f0*/  LDL.LU.64 R12, [R1+0x6f8] ;  /* 0x0006f800010c7983 */ /* 0x000ea80000300a00 */
[----:B------:R-:W2:Y:S04]  /*3b300*/  LDL.LU.64 R8, [R1+0x6f0] ;  /* 0x0006f00001087983 */ /* 0x000ea80000300a00 */
[----:B------:R-:W2:Y:S04]  /*3b310*/  LDL.LU.64 R18, [R1+0x6e8] ;  /* 0x0006e80001127983 */ /* 0x000ea80000300a00 */
[----:B------:R-:W2:Y:S04]  /*3b320*/  LDL.LU.64 R20, [R1+0x6e0] ;  /* 0x0006e00001147983 */ /* 0x000ea80000300a00 */
[----:B------:R0:W-:Y:S04]  /*3b330*/  STL [R1+0x15b8], R27 ;  /* 0x0015b81b01007387 */ /* 0x0001e80000100800 */
[----:B------:R-:W-:Y:S04]  /*3b340*/  @P4 STG.E.U8 desc[UR40][R28.64], R6 ;  /* 0x000000061c004986 */ /* 0x000fe8000c101128 */
[----:B0-----:R-:W2:Y:S04]  /*3b350*/  LDL.LU.64 R26, [R1+0x708] ;  /* 0x00070800011a7983 */ /* 0x001ea80000300a00 */
[----:B------:R0:W-:Y:S04]  /*3b360*/  STL.64 [R1+0x15e0], R14 ;  /* 0x0015e00e01007387 */ /* 0x0001e80000100a00 */
[----:B0-----:R-:W2:Y:S04]  /*3b370*/  LDL.LU.64 R14, [R1+0x710] ;  /* 0x00071000010e7983 */ /* 0x001ea80000300a00 */
[----:B------:R-:W2:Y:S01]  /*3b380*/  LDL.LU.64 R28, [R1+0x1618] ;  /* 0x00161800011c7983 */ /* 0x000ea20000300a00 */
[----:B------:R-:W-:-:S02]  /*3b390*/  LOP3.LUT P4, RZ, R0, 0x80000000, RZ, 0xc0, !PT ;  /* 0x8000000000ff7812 */ /* 0x000fc4000788c0ff */
[----:B--2---:R-:W-:-:S11]  /*3b3a0*/  PRMT R6, R28, 0x7770, RZ ;  /* 0x000077701c067816 */ /* 0x004fd600000000ff */
[----:B------:R0:W-:Y:S04]  /*3b3b0*/  @P4 STG.E.U8 desc[UR40][R16.64], R6 ;  /* 0x0000000610004986 */ /* 0x0001e8000c101128 */
[----:B0-----:R-:W2:Y:S01]  /*3b3c0*/  LDL.LU.64 R16, [R1+0x1610] ;  /* 0x0016100001107983 */ /* 0x001ea20000300a00 */
[----:B------:R-:W-:Y:S02]  /*3b3d0*/  LOP3.LUT P4, RZ, R0, 0x40000000, RZ, 0xc0, !PT ;  /* 0x4000000000ff7812 */ /* 0x000fe4000788c0ff */
[----:B------:R-:W-:-:S11]  /*3b3e0*/  PRMT R6, R28, 0x7771, RZ ;  /* 0x000077711c067816 */ /* 0x000fd600000000ff */
[----:B--2---:R0:W-:Y:S01]  /*3b3f0*/  @P4 STG.E.U8 desc[UR40][R16.64], R6 ;  /* 0x0000000610004986 */ /* 0x0041e2000c101128 */
[C---:B------:R-:W-:Y:S02]  /*3b400*/  LOP3.LUT P4, RZ, R0.reuse, 0x20000000, RZ, 0xc0, !PT ;  /* 0x2000000000ff7812 */ /* 0x040fe4000788c0ff */
[----:B0-----:R-:W-:Y:S01]  /*3b410*/  PRMT R6, R29, 0x7770, RZ ;  /* 0x000077701d067816 */ /* 0x001fe200000000ff */
[----:B------:R-:W2:Y:S10]  /*3b420*/  LDL.LU R16, [R1+0x160c] ;  /* 0x00160c0001107983 */ /* 0x000eb40000300800 */
[----:B---3--:R0:W-:Y:S01]  /*3b430*/  @P4 STG.E.U8 desc[UR40][R4.64], R6 ;  /* 0x0000000604004986 */ /* 0x0081e2000c101128 */
[----:B------:R-:W-:-:S02]  /*3b440*/  LOP3.LUT P4, RZ, R0, 0x10000000, RZ, 0xc0, !PT ;  /* 0x1000000000ff7812 */ /* 0x000fc4000788c0ff */
[----:B0-----:R-:W-:Y:S01]  /*3b450*/  PRMT R6, R29, 0x7771, RZ ;  /* 0x000077711d067816 */ /* 0x001fe200000000ff */
[----:B------:R-:W3:Y:S10]  /*3b460*/  LDL.LU R5, [R1+0x1608] ;  /* 0x0016080001057983 */ /* 0x000ef40000300800 */
[----:B------:R0:W-:Y:S02]  /*3b470*/  @P4 STG.E.U8 desc[UR40][R14.64], R6 ;  /* 0x000000060e004986 */ /* 0x0001e4000c101128 */
[----:B0-----:R-:W-:-:S05]  /*3b480*/  PRMT R6, R24, 0x7770, RZ ;  /* 0x0000777018067816 */ /* 0x001fca00000000ff */
[----:B------:R0:W-:Y:S02]  /*3b490*/  @P5 STG.E.U8 desc[UR40][R26.64], R6 ;  /* 0x000000061a005986 */ /* 0x0001e4000c101128 */
[----:B0-----:R-:W-:-:S05]  /*3b4a0*/  PRMT R6, R24, 0x7771, RZ ;  /* 0x0000777118067816 */ /* 0x001fca00000000ff */
[----:B------:R4:W-:Y:S02]  /*3b4b0*/  @P6 STG.E.U8 desc[UR40][R2.64], R6 ;  /* 0x0000000602006986 */ /* 0x0009e4000c101128 */
[----:B----4-:R-:W-:-:S05]  /*3b4c0*/  PRMT R6, R7, 0x7770, RZ ;  /* 0x0000777007067816 */ /* 0x010fca00000000ff */
[----:B------:R0:W-:Y:S02]  /*3b4d0*/  @P0 STG.E.U8 desc[UR40][R12.64], R6 ;  /* 0x000000060c000986 */ /* 0x0001e4000c101128 */
[----:B0-----:R-:W-:-:S05]  /*3b4e0*/  PRMT R6, R7, 0x7771, RZ ;  /* 0x0000777107067816 */ /* 0x001fca00000000ff */
[----:B------:R0:W-:Y:S04]  /*3b4f0*/  @P1 STG.E.U8 desc[UR40][R8.64], R6 ;  /* 0x0000000608001986 */ /* 0x0001e8000c101128 */
[----:B------:R-:W-:Y:S01]  /*3b500*/  STL.64 [R1+0x15e8], R28 ;  /* 0x0015e81c01007387 */ /* 0x000fe20000100a00 */
[----:B0-----:R-:W-:-:S03]  /*3b510*/  PRMT R6, R10, 0x7770, RZ ;  /* 0x000077700a067816 */ /* 0x001fc600000000ff */
[----:B------:R-:W4:Y:S04]  /*3b520*/  LDL.LU.64 R8, [R1+0x6d8] ;  /* 0x0006d80001087983 */ /* 0x000f280000300a00 */
[----:B------:R0:W-:Y:S04]  /*3b530*/  @P2 STG.E.U8 desc[UR40][R18.64], R6 ;  /* 0x0000000612002986 */ /* 0x0001e8000c101128 */
[----:B0-----:R-:W2:Y:S04]  /*3b540*/  LDL.LU.64 R18, [R1+0x6d0] ;  /* 0x0006d00001127983 */ /* 0x001ea80000300a00 */
[----:B------:R-:W2:Y:S04]  /*3b550*/  LDL.LU.64 R26, [R1+0x6c8] ;  /* 0x0006c800011a7983 */ /* 0x000ea80000300a00 */
[----:B------:R-:W2:Y:S04]  /*3b560*/  LDL.LU.64 R2, [R1+0x6c0] ;  /* 0x0006c00001027983 */ /* 0x000ea80000300a00 */
[----:B------:R-:W2:Y:S04]  /*3b570*/  LDL.LU.64 R12, [R1+0x6b8] ;  /* 0x0006b800010c7983 */ /* 0x000ea80000300a00 */
[----:B------:R-:W2:Y:S01]  /*3b580*/  LDL.LU R11, [R1+0x54] ;  /* 0x00005400010b7983 */ /* 0x000ea20000300800 */
[----:B------:R-:W-:-:S05]  /*3b590*/  PRMT R6, R10, 0x7771, RZ ;  /* 0x000077710a067816 */ /* 0x000fca00000000ff */
[----:B------:R0:W-:Y:S04]  /*3b5a0*/  @P3 STG.E.U8 desc[UR40][R20.64], R6 ;  /* 0x0000000614003986 */ /* 0x0001e8000c101128 */
[----:B0-----:R-:W4:Y:S04]  /*3b5b0*/  LDL.LU R20, [R1+0x58] ;  /* 0x0000580001147983 */ /* 0x001f280000300800 */
[----:B------:R-:W4:Y:S01]  /*3b5c0*/  LDL.LU R21, [R1+0x5c] ;  /* 0x00005c0001157983 */ /* 0x000f220000300800 */
[C---:B---3--:R-:W-:Y:S02]  /*3b5d0*/  LOP3.LUT P0, RZ, R5.reuse, 0x2, RZ, 0xc0, !PT ;  /* 0x0000000205ff7812 */ /* 0x048fe4000780c0ff */
[----:B------:R-:W-:-:S02]  /*3b5e0*/  LOP3.LUT P1, RZ, R5, 0x4, RZ, 0xc0, !PT ;  /* 0x0000000405ff7812 */ /* 0x000fc4000782c0ff */
[----:B--2---:R-:W-:-:S09]  /*3b5f0*/  PRMT R6, R11, 0x7770, RZ ;  /* 0x000077700b067816 */ /* 0x004fd200000000ff */
[----:B----4-:R0:W-:Y:S02]  /*3b600*/  @P0 STG.E.U8 desc[UR40][R8.64], R6 ;  /* 0x0000000608000986 */ /* 0x0101e4000c101128 */
[----:B0-----:R-:W-:Y:S02]  /*3b610*/  PRMT R6, R11, 0x7771, RZ ;  /* 0x000077710b067816 */ /* 0x001fe400000000ff */
[----:B------:R-:W2:Y:S04]  /*3b620*/  LDL.LU.64 R8, [R1+0x6b0] ;  /* 0x0006b00001087983 */ /* 0x000ea80000300a00 */
[----:B------:R-:W-:Y:S04]  /*3b630*/  STL.64 [R1+0x15c0], R10 ;  /* 0x0015c00a01007387 */ /* 0x000fe80000100a00 */
[----:B------:R0:W-:Y:S04]  /*3b640*/  @P1 STG.E.U8 desc[UR40][R18.64], R6 ;  /* 0x0000000612001986 */ /* 0x0001e8000c101128 */
[----:B0-----:R-:W3:Y:S04]  /*3b650*/  LDL.LU.64 R18, [R1+0x6a8] ;  /* 0x0006a80001127983 */ /* 0x001ee80000300a00 */
[----:B------:R-:W4:Y:S04]  /*3b660*/  LDL.LU R4, [R1+0x84] ;  /* 0x0000840001047983 */ /* 0x000f280000300800 */
        /* <DEDUP_REMOVED lines=19> */
[----:B------:R-:W-:Y:S01]  /*3b7a0*/  LOP3.LUT R0, R0, 0xfdffffff, RZ, 0xc0, !PT ;  /* 0xfdffffff00007812 */ /* 0x000fe200078ec0ff */
[----:B--2---:R0:W-:Y:S04]  /*3b7b0*/  STL.64 [R1+0x1600], R28 ;  /* 0x0016001c01007387 */ /* 0x0041e80000100a00 */
[----:B0-----:R-:W2:Y:S06]  /*3b7c0*/  LDL.LU.64 R28, [R1+0x6a0] ;  /* 0x0006a000011c7983 */ /* 0x001eac0000300a00 */
[----:B------:R-:W-:-:S02]  /*3b7d0*/  @P4 LOP3.LUT R0, R0, 0x2000000, RZ, 0xfc, !PT ;  /* 0x0200000000004812 */ /* 0x000fc400078efcff */
[C---:B------:R-:W-:Y:S01]  /*3b7e0*/  LOP3.LUT P4, RZ, R5.reuse, 0x80, RZ, 0xc0, !PT ;  /* 0x0000008005ff7812 */ /* 0x040fe2000788c0ff */
[----:B------:R-:W4:Y:S01]  /*3b7f0*/  LDL.LU.64 R14, [R1+0x688] ;  /* 0x00068800010e7983 */ /* 0x000f220000300a00 */
[----:B------:R-:W-:Y:S02]  /*3b800*/  LOP3.LUT R0, R0, 0xfbffffff, RZ, 0xc0, !PT ;  /* 0xfbffffff00007812 */ /* 0x000fe400078ec0ff */
[C---:B------:R-:W-:Y:S01]  /*3b810*/  LOP3.LUT P2, RZ, R5.reuse, 0x8, RZ, 0xc0, !PT ;  /* 0x0000000805ff7812 */ /* 0x040fe2000784c0ff */
[----:B------:R-:W4:Y:S01]  /*3b820*/  LDL.LU R17, [R1+0x88] ;  /* 0x0000880001117983 */ /* 0x000f220000300800 */
[----:B------:R-:W-:Y:S02]  /*3b830*/  LOP3.LUT P3, RZ, R5, 0x10, RZ, 0xc0, !PT ;  /* 0x0000001005ff7812 */ /* 0x000fe4000786c0ff */
[----:B------:R-:W-:Y:S01]  /*3b840*/  PRMT R6, R20, 0x7770, RZ ;  /* 0x0000777014067816 */ /* 0x000fe200000000ff */
[----:B------:R-:W4:Y:S04]  /*3b850*/  LDL.LU.64 R10, [R1+0x678] ;  /* 0x00067800010a7983 */ /* 0x000f280000300a00 */
[----:B------:R-:W-:-:S02]  /*3b860*/  @P4 LOP3.LUT R0, R0, 0x4000000, RZ, 0xfc, !PT ;  /* 0x0400000000004812 */ /* 0x000fc400078efcff */
[----:B------:R-:W-:Y:S02]  /*3b870*/  LOP3.LUT P4, RZ, R5, 0x40, RZ, 0xc0, !PT ;  /* 0x0000004005ff7812 */ /* 0x000fe4000788c0ff */
[----:B------:R-:W-:Y:S01]  /*3b880*/  LOP3.LUT R0, R0, 0xf7ffffff, RZ, 0xc0, !PT ;  /* 0xf7ffffff00007812 */ /* 0x000fe200078ec0ff */
[----:B------:R0:W-:Y:S10]  /*3b890*/  @P2 STG.E.U8 desc[UR40][R26.64], R6 ;  /* 0x000000061a002986 */ /* 0x0001f4000c101128 */
[----:B------:R-:W-:-:S02]  /*3b8a0*/  @P4 LOP3.LUT R0, R0, 0x8000000, RZ, 0xfc, !PT ;  /* 0x0800000000004812 */ /* 0x000fc400078efcff */
[----:B------:R-:W-:Y:S01]  /*3b8b0*/  LOP3.LUT P4, RZ, R5, 0x20, RZ, 0xc0, !PT ;  /* 0x0000002005ff7812 */ /* 0x000fe2000788c0ff */
[----:B0-----:R-:W4:Y:S01]  /*3b8c0*/  LDL.LU.64 R26, [R1+0x670] ;  /* 0x00067000011a7983 */ /* 0x001f220000300a00 */
[----:B------:R-:W-:-:S05]  /*3b8d0*/  PRMT R6, R20, 0x7771, RZ ;  /* 0x0000777114067816 */ /* 0x000fca00000000ff */
[----:B------:R0:W-:Y:S02]  /*3b8e0*/  @P3 STG.E.U8 desc[UR40][R2.64], R6 ;  /* 0x0000000602003986 */ /* 0x0001e4000c101128 */
[----:B0-----:R-:W-:-:S05]  /*3b8f0*/  PRMT R6, R21, 0x7770, RZ ;  /* 0x0000777015067816 */ /* 0x001fca00000000ff */
[----:B------:R0:W-:Y:S01]  /*3b900*/  @P4 STG.E.U8 desc[UR40][R12.64], R6 ;  /* 0x000000060c004986 */ /* 0x0001e2000c101128 */
[----:B------:R-:W-:Y:S02]  /*3b910*/  LOP3.LUT P4, RZ, R0, 0x8000000, RZ, 0xc0, !PT ;  /* 0x0800000000ff7812 */ /* 0x000fe4000788c0ff */
[----:B0-----:R-:W-:-:S11]  /*3b920*/  PRMT R6, R21, 0x7771, RZ ;  /* 0x0000777115067816 */ /* 0x001fd600000000ff */
[----:B------:R0:W-:Y:S01]  /*3b930*/  @P4 STG.E.U8 desc[UR40][R8.64], R6 ;  /* 0x0000000608004986 */ /* 0x0001e2000c101128 */
[----:B------:R-:W-:Y:S02]  /*3b940*/  LOP3.LUT P4, RZ, R0, 0x4000000, RZ, 0xc0, !PT ;  /* 0x0400000000ff7812 */ /* 0x000fe4000788c0ff */
[----:B0-----:R-:W-:-:S11]  /*3b950*/  PRMT R6, R25, 0x7772, RZ ;  /* 0x0000777219067816 */ /* 0x001fd600000000ff */
[----:B---3--:R0:W-:Y:S01]  /*3b960*/  @P4 STG.E.U8 desc[UR40][R18.64], R6 ;  /* 0x0000000612004986 */ /* 0x0081e2000c101128 */
[----:B------:R-:W-:-:S03]  /*3b970*/  LOP3.LUT P4, RZ, R0, 0x2000000, RZ, 0xc0, !PT ;  /* 0x0200000000ff7812 */ /* 0x000fc6000788c0ff */
[----:B------:R1:W-:Y:S01]  /*3b980*/  STL.64 [R1+0x15c8], R20 ;  /* 0x0015c81401007387 */ /* 0x0003e20000100a00 */
[----:B0-----:R-:W-:-:S03]  /*3b990*/  IMAD.MOV.U32 R6, RZ, RZ, R25 ;  /* 0x000000ffff067224 */ /* 0x001fc600078e0019 */
[----:B-1----:R-:W3:Y:S02]  /*3b9a0*/  LDL.LU.64 R20, [R1+0x680] ;  /* 0x0006800001147983 */ /* 0x002ee40000300a00 */
[----:B------:R-:W-:Y:S02]  /*3b9b0*/  PRMT R6, R6, 0x7773, RZ ;  /* 0x0000777306067816 */ /* 0x000fe400000000ff */
[----:B------:R-:W3:Y:S04]  /*3b9c0*/  LDL.LU.64 R2, [R1+0x668] ;  /* 0x0006680001027983 */ /* 0x000ee80000300a00 */
[----:B------:R-:W3:Y:S04]  /*3b9d0*/  LDL.LU.64 R12, [R1+0x660] ;  /* 0x00066000010c7983 */ /* 0x000ee80000300a00 */
[----:B------:R-:W3:Y:S04]  /*3b9e0*/  LDL.LU.64 R8, [R1+0x658] ;  /* 0x0006580001087983 */ /* 0x000ee80000300a00 */
[----:B------:R-:W3:Y:S04]  /*3b9f0*/  LDL.LU.64 R18, [R1+0x650] ;  /* 0x0006500001127983 */ /* 0x000ee80000300a00 */
[----:B------:R-:W3:Y:S04]  /*3ba00*/  LDL.LU.64 R24, [R1+0x648] ;  /* 0x0006480001187983 */ /* 0x000ee80000300a00 */
[----:B--2---:R0:W-:Y:S04]  /*3ba10*/  @P4 STG.E.U8 desc[UR40][R28.64], R6 ;  /* 0x000000061c004986 */ /* 0x0041e8000c101128 */
[----:B0-----:R-:W2:Y:S01]  /*3ba20*/  LDL.LU.64 R28, [R1+0x1600] ;  /* 0x00160000011c7983 */ /* 0x001ea20000300a00 */
[----:B------:R-:W-:-:S02]  /*3ba30*/  LOP3.LUT P4, RZ, R0, 0x1000000, RZ, 0xc0, !PT ;  /* 0x0100000000ff7812 */ /* 0x000fc4000788c0ff */
[----:B----4-:R-:W-:-:S11]  /*3ba40*/  PRMT R6, R4, 0x7772, RZ ;  /* 0x0000777204067816 */ /* 0x010fd600000000ff */
[----:B--2---:R0:W-:Y:S04]  /*3ba50*/  @P4 STG.E.U8 desc[UR40][R28.64], R6 ;  /* 0x000000061c004986 */ /* 0x0041e8000c101128 */
[----:B0-----:R-:W2:Y:S01]  /*3ba60*/  LDL.LU.64 R28, [R1+0x15f8] ;  /* 0x0015f800011c7983 */ /* 0x001ea20000300a00 */
[----:B------:R-:W-:-:S03]  /*3ba70*/  PRMT R6, R4, 0x7773, RZ ;  /* 0x0000777304067816 */ /* 0x000fc600000000ff */
[----:B------:R-:W4:Y:S01]  /*3ba80*/  LDL.LU R4, [R1+0x15f0] ;  /* 0x0015f00001047983 */ /* 0x000f220000300800 */
[----:B------:R-:W-:Y:S02]  /*3ba90*/  LOP3.LUT P4, RZ, R0, 0x800000, RZ, 0xc0, !PT ;  /* 0x0080000000ff7812 */ /* 0x000fe4000788c0ff */
[----:B------:R-:W-:-:S11]  /*3baa0*/  LOP3.LUT P5, RZ, R5, 0x4000, RZ, 0xc0, !PT ;  /* 0x0000400005ff7812 */ /* 0x000fd600078ac0ff */
[----:B--2---:R0:W-:Y:S01]  /*3bab0*/  @P4 STG.E.U8 desc[UR40][R28.64], R6 ;  /* 0x000000061c004986 */ /* 0x0041e2000c101128 */
[----:B------:R-:W-:Y:S02]  /*3bac0*/  LOP3.LUT P4, RZ, R0, 0x400000, RZ, 0xc0, !PT ;  /* 0x0040000000ff7812 */ /* 0x000fe4000788c0ff */
[C---:B0-----:R-:W-:Y:S01]  /*3bad0*/  PRMT R6, R17.reuse, 0x7772, RZ ;  /* 0x0000777211067816 */ /* 0x041fe200000000ff */
[----:B------:R-:W2:Y:S10]  /*3bae0*/  LDL.LU.64 R28, [R1+0x15e8] ;  /* 0x0015e800011c7983 */ /* 0x000eb40000300a00 */
[----:B------:R0:W-:Y:S04]  /*3baf0*/  @P4 STG.E.U8 desc[UR40][R14.64], R6 ;  /* 0x000000060e004986 */ /* 0x0001e8000c101128 */
[----:B0-----:R-:W2:Y:S01]  /*3bb00*/  LDL.LU.64 R14, [R1+0x15e0] ;  /* 0x0015e000010e7983 */ /* 0x001ea20000300a00 */
[----:B------:R-:W-:-:S03]  /*3bb10*/  PRMT R6, R17, 0x7773, RZ ;  /* 0x0000777311067816 */ /* 0x000fc600000000ff */
[----:B------:R-:W2:Y:S01]  /*3bb20*/  LDL.LU R17, [R1+0x15dc] ;  /* 0x0015dc0001117983 */ /* 0x000ea20000300800 */
[----:B------:R-:W-:-:S13]  /*3bb30*/  LOP3.LUT P4, RZ, R0, 0x200000, RZ, 0xc0, !PT ;  /* 0x0020000000ff7812 */ /* 0x000fda000788c0ff */
[----:B---3--:R4:W-:Y:S01]  /*3bb40*/  @P4 STG.E.U8 desc[UR40][R20.64], R6 ;  /* 0x0000000614004986 */ /* 0x0089e2000c101128 */
[----:B------:R-:W-:Y:S02]  /*3bb50*/  LOP3.LUT P4, RZ, R0, 0x100000, RZ, 0xc0, !PT ;  /* 0x0010000000ff7812 */ /* 0x000fe4000788c0ff */
[----:B----4-:R-:W-:-:S11]  /*3bb60*/  PRMT R6, R4, 0x7772, RZ ;  /* 0x0000777204067816 */ /* 0x010fd600000000ff */
[----:B------:R0:W-:Y:S02]  /*3bb70*/  @P4 STG.E.U8 desc[UR40][R10.64], R6 ;  /* 0x000000060a004986 */ /* 0x0001e4000c101128 */
[----:B0-----:R-:W-:Y:S02]  /*3bb80*/  PRMT R6, R4, 0x7773, RZ ;  /* 0x0000777304067816 */ /* 0x001fe400000000ff */
[----:B------:R-:W3:Y:S01]  /*3bb90*/  LDL.LU R4, [R1+0x15d8] ;  /* 0x0015d80001047983 */ /* 0x000ee20000300800 */
[C---:B------:R-:W-:Y:S02]  /*3bba0*/  LOP3.LUT P6, RZ, R5.reuse, 0x8000, RZ, 0xc0, !PT ;  /* 0x0000800005ff7812 */ /* 0x040fe400078cc0ff */
[C---:B------:R-:W-:Y:S01]  /*3bbb0*/  LOP3.LUT P0, RZ, R5.reuse, 0x10000, RZ, 0xc0, !PT ;  /* 0x0001000005ff7812 */ /* 0x040fe2000780c0ff */
[----:B------:R0:W-:Y:S01]  /*3bbc0*/  @P5 STG.E.U8 desc[UR40][R26.64], R6 ;  /* 0x000000061a005986 */ /* 0x0001e2000c101128 */
[----:B------:R-:W-:Y:S02]  /*3bbd0*/  LOP3.LUT P1, RZ, R5, 0x20000, RZ, 0xc0, !PT ;  /* 0x0002000005ff7812 */ /* 0x000fe4000782c0ff */
[----:B0-----:R-:W-:-:S07]  /*3bbe0*/  PRMT R6, R16, 0x7772, RZ ;  /* 0x0000777210067816 */ /* 0x001fce00000000ff */
[----:B------:R0:W-:Y:S01]  /*3bbf0*/  @P6 STG.E.U8 desc[UR40][R2.64], R6 ;  /* 0x0000000602006986 */ /* 0x0001e2000c101128 */
[----:B------:R-:W-:Y:S02]  /*3bc00*/  LOP3.LUT P2, RZ, R5, 0x40000, RZ, 0xc0, !PT ;  /* 0x0004000005ff7812 */ /* 0x000fe4000784c0ff */
[----:B0-----:R-:W-:-:S05]  /*3bc10*/  PRMT R6, R16, 0x7773, RZ ;  /* 0x0000777310067816 */ /* 0x001fca00000000ff */
[----:B------:R2:W-:Y:S01]  /*3bc20*/  @P0 STG.E.U8 desc[UR40][R12.64], R6 ;  /* 0x000000060c000986 */ /* 0x0005e2000c101128 */
[----:B------:R-:W-:Y:S02]  /*3bc30*/  LOP3.LUT P3, RZ, R5, 0x80000, RZ, 0xc0, !PT ;  /* 0x0008000005ff7812 */ /* 0x000fe4000786c0ff */
[----:B--2---:R-:W-:-:S05]  /*3bc40*/  PRMT R6, R17, 0x7772, RZ ;  /* 0x0000777211067816 */ /* 0x004fca00000000ff */
[----:B------:R0:W-:Y:S02]  /*3bc50*/  @P1 STG.E.U8 desc[UR40][R8.64], R6 ;  /* 0x0000000608001986 */ /* 0x0001e4000c101128 */
[----:B0-----:R-:W-:-:S05]  /*3bc60*/  PRMT R6, R17, 0x7773, RZ ;  /* 0x0000777311067816 */ /* 0x001fca00000000ff */
[----:B------:R0:W-:Y:S02]  /*3bc70*/  @P2 STG.E.U8 desc[UR40][R18.64], R6 ;  /* 0x0000000612002986 */ /* 0x0001e4000c101128 */
[----:B0-----:R-:W-:-:S05]  /*3bc80*/  PRMT R6, R14, 0x7772, RZ ;  /* 0x000077720e067816 */ /* 0x001fca00000000ff */
[----:B------:R0:W-:Y:S04]  /*3bc90*/  @P3 STG.E.U8 desc[UR40][R24.64], R6 ;  /* 0x0000000618003986 */ /* 0x0001e8000c101128 */
[----:B0-----:R-:W2:Y:S01]  /*3bca0*/  LDL.LU.64 R24, [R1+0x640] ;  /* 0x0006400001187983 */ /* 0x001ea20000300a00 */
[----:B---3--:R-:W-:Y:S02]  /*3bcb0*/  LOP3.LUT P4, RZ, R4, 0x1, RZ, 0xc0, !PT ;  /* 0x0000000104ff7812 */ /* 0x008fe4000788c0ff */
[----:B------:R-:W-:Y:S01]  /*3bcc0*/  LOP3.LUT R0, R0, 0xffffefff, RZ, 0xc0, !PT ;  /* 0xffffefff00007812 */ /* 0x000fe200078ec0ff */
[----:B------:R-:W3:Y:S01]  /*3bcd0*/  LDL.LU.64 R2, [R1+0x638] ;  /* 0x0006380001027983 */ /* 0x000ee20000300a00 */
[----:B------:R-:W-:Y:S02]  /*3bce0*/  LOP3.LUT P0, RZ, R5, 0x100000, RZ, 0xc0, !PT ;  /* 0x0010000005ff7812 */ /* 0x000fe4000780c0ff */
[----:B------:R-:W-:Y:S01]  /*3bcf0*/  PRMT R6, R14, 0x7773, RZ ;  /* 0x000077730e067816 */ /* 0x000fe200000000ff */
[----:B------:R-:W4:Y:S04]  /*3bd00*/  LDL.LU.64 R12, [R1+0x630] ;  /* 0x00063000010c7983 */ /* 0x000f280000300a00 */
[----:B------:R-:W3:Y:S02]  /*3bd10*/  LDL.LU.64 R8, [R1+0x628] ;  /* 0x0006280001087983 */ /* 0x000ee40000300a00 */
[----:B------:R-:W-:-:S02]  /*3bd20*/  @P4 LOP3.LUT R0, R0, 0x1000, RZ, 0xfc, !PT ;  /* 0x0000100000004812 */ /* 0x000fc400078efcff */
[----:B------:R-:W-:Y:S01]  /*3bd30*/  LOP3.LUT P4, RZ, R5, 0x80000000, RZ, 0xc0, !PT ;  /* 0x8000000005ff7812 */ /* 0x000fe2000788c0ff */
[----:B------:R-:W3:Y:S01]  /*3bd40*/  LDL.LU.64 R16, [R1+0x620] ;  /* 0x0006200001107983 */ /* 0x000ee20000300a00 */
[----:B------:R-:W-:-:S03]  /*3bd50*/  LOP3.LUT R0, R0, 0xffffdfff, RZ, 0xc0, !PT ;  /* 0xffffdfff00007812 */ /* 0x000fc600078ec0ff */
[----:B------:R-:W3:Y:S08]  /*3bd60*/  LDL.LU.64 R18, [R1+0x618] ;  /* 0x0006180001127983 */ /* 0x000ef00000300a00 */
[----:B------:R-:W-:Y:S02]  /*3bd70*/  @P4 LOP3.LUT R0, R0, 0x2000, RZ, 0xfc, !PT ;  /* 0x0000200000004812 */ /* 0x000fe400078efcff */
        /* <DEDUP_REMOVED lines=15> */
[C---:B------:R-:W-:Y:S02]  /*3be70*/  LOP3.LUT P4, RZ, R5.reuse, 0x2000000, RZ, 0xc0, !PT ;  /* 0x0200000005ff7812 */ /* 0x040fe4000788c0ff */
[----:B------:R-:W-:Y:S01]  /*3be80*/  LOP3.LUT R0, R0, 0xfff7ffff, RZ, 0xc0, !PT ;  /* 0xfff7ffff00007812 */ /* 0x000fe200078ec0ff */
[----:B------:R-:W-:Y:S01]  /*3be90*/  STL [R1+0x13e0], R5 ;  /* 0x0013e00501007387 */ /* 0x000fe20000100800 */
[C---:B------:R-:W-:Y:S02]  /*3bea0*/  LOP3.LUT P1, RZ, R5.reuse, 0x200000, RZ, 0xc0, !PT ;  /* 0x0020000005ff7812 */ /* 0x040fe4000782c0ff */
[C---:B------:R-:W-:Y:S02]  /*3beb0*/  LOP3.LUT P2, RZ, R5.reuse, 0x400000, RZ, 0xc0, !PT ;  /* 0x0040000005ff7812 */ /* 0x040fe4000784c0ff */
[----:B------:R-:W-:-:S05]  /*3bec0*/  LOP3.LUT P3, RZ, R5, 0x800000, RZ, 0xc0, !PT ;  /* 0x0080000005ff7812 */ /* 0x000fca000786c0ff */
[----:B------:R-:W-:Y:S02]  /*3bed0*/  @P4 LOP3.LUT R0, R0, 0x80000, RZ, 0xfc, !PT ;  /* 0x0008000000004812 */ /* 0x000fe400078efcff */
[----:B------:R-:W-:Y:S01]  /*3bee0*/  LOP3.LUT P4, RZ, R5, 0x1000000, RZ, 0xc0, !PT ;  /* 0x0100000005ff7812 */ /* 0x000fe2000788c0ff */
[----:B--2---:R0:W-:Y:S04]  /*3bef0*/  @P0 STG.E.U8 desc[UR40][R24.64], R6 ;  /* 0x0000000618000986 */ /* 0x0041e8000c101128 */
[----:B0-----:R-:W2:Y:S04]  /*3bf00*/  LDL.LU.64 R24, [R1+0x610] ;  /* 0x0006100001187983 */ /* 0x001ea80000300a00 */
[----:B------:R-:W2:Y:S04]  /*3bf10*/  LDL.LU R5, [R1+0x68] ;  /* 0x0000680001057983 */ /* 0x000ea80000300800 */
[----:B------:R-:W2:Y:S01]  /*3bf20*/  LDL.LU.64 R20, [R1+0x600] ;  /* 0x0006000001147983 */ /* 0x000ea20000300a00 */
[----:B------:R-:W-:-:S05]  /*3bf30*/  PRMT R6, R15, 0x7772, RZ ;  /* 0x000077720f067816 */ /* 0x000fca00000000ff */
[----:B---3--:R0:W-:Y:S02]  /*3bf40*/  @P1 STG.E.U8 desc[UR40][R2.64], R6 ;  /* 0x0000000602001986 */ /* 0x0081e4000c101128 */
[----:B0-----:R-:W-:-:S05]  /*3bf50*/  PRMT R6, R15, 0x7773, RZ ;  /* 0x000077730f067816 */ /* 0x001fca00000000ff */
[----:B----4-:R0:W-:Y:S02]  /*3bf60*/  @P2 STG.E.U8 desc[UR40][R12.64], R6 ;  /* 0x000000060c002986 */ /* 0x0101e4000c101128 */
[----:B0-----:R-:W-:-:S05]  /*3bf70*/  PRMT R6, R28, 0x7772, RZ ;  /* 0x000077721c067816 */ /* 0x001fca00000000ff */
[----:B------:R-:W-:Y:S04]  /*3bf80*/  @P3 STG.E.U8 desc[UR40][R8.64], R6 ;  /* 0x0000000608003986 */ /* 0x000fe8000c101128 */
[----:B--2---:R0:W-:Y:S04]  /*3bf90*/  STL.64 [R1+0x15d0], R20 ;  /* 0x0015d01401007387 */ /* 0x0041e80000100a00 */
[----:B0-----:R-:W2:Y:S01]  /*3bfa0*/  LDL.LU.64 R20, [R1+0x608] ;  /* 0x0006080001147983 */ /* 0x001ea20000300a00 */
[----:B------:R-:W-:-:S03]  /*3bfb0*/  PRMT R6, R28, 0x7773, RZ ;  /* 0x000077731c067816 */ /* 0x000fc600000000ff */
[----:B------:R-:W3:Y:S04]  /*3bfc0*/  LDL.LU.64 R10, [R1+0x5f8] ;  /* 0x0005f800010a7983 */ /* 0x000ee80000300a00 */
[----:B------:R0:W-:Y:S01]  /*3bfd0*/  @P4 STG.E.U8 desc[UR40][R16.64], R6 ;  /* 0x0000000610004986 */ /* 0x0001e2000c101128 */
[----:B------:R-:W-:-:S03]  /*3bfe0*/  LOP3.LUT P4, RZ, R0, 0x80000, RZ, 0xc0, !PT ;  /* 0x0008000000ff7812 */ /* 0x000fc6000788c0ff */
[----:B------:R-:W4:Y:S04]  /*3bff0*/  LDL.LU.64 R26, [R1+0x5f0] ;  /* 0x0005f000011a7983 */ /* 0x000f280000300a00 */
[----:B------:R-:W3:Y:S01]  /*3c000*/  LDL.LU.64 R2, [R1+0x5e8] ;  /* 0x0005e80001027983 */ /* 0x000ee20000300a00 */
[----:B0-----:R-:W-:-:S03]  /*3c010*/  PRMT R6, R29, 0x7772, RZ ;  /* 0x000077721d067816 */ /* 0x001fc600000000ff */
[----:B------:R-:W3:Y:S04]  /*3c020*/  LDL.LU.64 R14, [R1+0x5e0] ;  /* 0x0005e000010e7983 */ /* 0x000ee80000300a00 */
[----:B------:R0:W-:Y:S01]  /*3c030*/  @P4 STG.E.U8 desc[UR40][R18.64], R6 ;  /* 0x0000000612004986 */ /* 0x0001e2000c101128 */
[----:B------:R-:W-:-:S03]  /*3c040*/  LOP3.LUT P4, RZ, R0, 0x40000, RZ, 0xc0, !PT ;  /* 0x0004000000ff7812 */ /* 0x000fc6000788c0ff */
[----:B------:R-:W3:Y:S04]  /*3c050*/  LDL.LU.64 R12, [R1+0x5d8] ;  /* 0x0005d800010c7983 */ /* 0x000ee80000300a00 */
        /* <DEDUP_REMOVED lines=9> */
[----:B--2---:R0:W-:Y:S04]  /*3c0f0*/  @P4 STG.E.U8 desc[UR40][R20.64], R6 ;  /* 0x0000000614004986 */ /* 0x0041e8000c101128 */
[----:B0-----:R-:W2:Y:S01]  /*3c100*/  LDL.LU.64 R20, [R1+0x15d0] ;  /* 0x0015d00001147983 */ /* 0x001ea20000300a00 */
[----:B------:R-:W-:Y:S02]  /*3c110*/  LOP3.LUT P4, RZ, R0, 0x10000, RZ, 0xc0, !PT ;  /* 0x0001000000ff7812 */ /* 0x000fe4000788c0ff */
[----:B------:R-:W-:-:S11]  /*3c120*/  PRMT R6, R5, 0x7773, RZ ;  /* 0x0000777305067816 */ /* 0x000fd600000000ff */
[----:B--2---:R0:W-:Y:S01]  /*3c130*/  @P4 STG.E.U8 desc[UR40][R20.64], R6 ;  /* 0x0000000614004986 */ /* 0x0041e2000c101128 */
[C---:B------:R-:W-:Y:S02]  /*3c140*/  LOP3.LUT P4, RZ, R0.reuse, 0x8000, RZ, 0xc0, !PT ;  /* 0x0000800000ff7812 */ /* 0x040fe4000788c0ff */
[----:B0-----:R-:W-:Y:S01]  /*3c150*/  PRMT R6, R7, 0x7772, RZ ;  /* 0x0000777207067816 */ /* 0x001fe200000000ff */
[----:B------:R-:W2:Y:S10]  /*3c160*/  LDL.LU.64 R20, [R1+0x15c8] ;  /* 0x0015c80001147983 */ /* 0x000eb40000300a00 */
[----:B---3--:R0:W-:Y:S04]  /*3c170*/  @P4 STG.E.U8 desc[UR40][R10.64], R6 ;  /* 0x000000060a004986 */ /* 0x0081e8000c101128 */
[----:B0-----:R-:W3:Y:S01]  /*3c180*/  LDL.LU.64 R10, [R1+0x15c0] ;  /* 0x0015c000010a7983 */ /* 0x001ee20000300a00 */
[----:B------:R-:W-:-:S02]  /*3c190*/  LOP3.LUT P4, RZ, R0, 0x4000, RZ, 0xc0, !PT ;  /* 0x0000400000ff7812 */ /* 0x000fc4000788c0ff */
[----:B------:R-:W-:-:S11]  /*3c1a0*/  PRMT R6, R7, 0x7773, RZ ;  /* 0x0000777307067816 */ /* 0x000fd600000000ff */
[----:B----4-:R0:W-:Y:S01]  /*3c1b0*/  @P4 STG.E.U8 desc[UR40][R26.64], R6 ;  /* 0x000000061a004986 */ /* 0x0101e2000c101128 */
[----:B------:R-:W-:Y:S02]  /*3c1c0*/  LOP3.LUT P4, RZ, R0, 0x2000, RZ, 0xc0, !PT ;  /* 0x0000200000ff7812 */ /* 0x000fe4000788c0ff */
[C---:B------:R-:W-:Y:S02]  /*3c1d0*/  LOP3.LUT P5, RZ, R4.reuse, 0x2, RZ, 0xc0, !PT ;  /* 0x0000000204ff7812 */ /* 0x040fe400078ac0ff */
[C---:B------:R-:W-:Y:S02]  /*3c1e0*/  LOP3.LUT P6, RZ, R4.reuse, 0x4, RZ, 0xc0, !PT ;  /* 0x0000000404ff7812 */ /* 0x040fe400078cc0ff */
[C---:B------:R-:W-:Y:S02]  /*3c1f0*/  LOP3.LUT P0, RZ, R4.reuse, 0x8, RZ, 0xc0, !PT ;  /* 0x0000000804ff7812 */ /* 0x040fe4000780c0ff */
[C---:B------:R-:W-:Y:S02]  /*3c200*/  LOP3.LUT P1, RZ, R4.reuse, 0x10, RZ, 0xc0, !PT ;  /* 0x0000001004ff7812 */ /* 0x040fe4000782c0ff */
[C---:B------:R-:W-:Y:S01]  /*3c210*/  LOP3.LUT P2, RZ, R4.reuse, 0x20, RZ, 0xc0, !PT ;  /* 0x0000002004ff7812 */ /* 0x040fe2000784c0ff */
[----:B0-----:R-:W4:Y:S01]  /*3c220*/  LDL.LU R27, [R1+0x15b8] ;  /* 0x0015b800011b7983 */ /* 0x001f220000300800 */
[----:B------:R-:W-:-:S02]  /*3c230*/  LOP3.LUT P3, RZ, R4, 0x40, RZ, 0xc0, !PT ;  /* 0x0000004004ff7812 */ /* 0x000fc4000786c0ff */
[----:B---3--:R-:W-:-:S05]  /*3c240*/  PRMT R6, R10, 0x7772, RZ ;  /* 0x000077720a067816 */ /* 0x008fca00000000ff */
[----:B------:R0:W-:Y:S01]  /*3c250*/  @P4 STG.E.U8 desc[UR40][R2.64], R6 ;  /* 0x0000000602004986 */ /* 0x0001e2000c101128 */
[----:B------:R-:W-:Y:S02]  /*3c260*/  LOP3.LUT P4, RZ, R0, 0x1000, RZ, 0xc0, !PT ;  /* 0x0000100000ff7812 */ /* 0x000fe4000788c0ff */
[----:B0-----:R-:W-:-:S11]  /*3c270*/  PRMT R6, R10, 0x7773, RZ ;  /* 0x000077730a067816 */ /* 0x001fd600000000ff */
[----:B------:R0:W-:Y:S02]  /*3c280*/  @P4 STG.E.U8 desc[UR40][R14.64], R6 ;  /* 0x000000060e004986 */ /* 0x0001e4000c101128 */
[----:B0-----:R-:W-:-:S05]  /*3c290*/  PRMT R6, R11, 0x7772, RZ ;  /* 0x000077720b067816 */ /* 0x001fca00000000ff */
[----:B------:R0:W-:Y:S02]  /*3c2a0*/  @P5 STG.E.U8 desc[UR40][R12.64], R6 ;  /* 0x000000060c005986 */ /* 0x0001e4000c101128 */
[----:B0-----:R-:W-:-:S05]  /*3c2b0*/  PRMT R6, R11, 0x7773, RZ ;  /* 0x000077730b067816 */ /* 0x001fca00000000ff */
[----:B------:R2:W-:Y:S02]  /*3c2c0*/  @P6 STG.E.U8 desc[UR40][R8.64], R6 ;  /* 0x0000000608006986 */ /* 0x0005e4000c101128 */
[----:B--2---:R-:W-:-:S05]  /*3c2d0*/  PRMT R6, R20, 0x7772, RZ ;  /* 0x0000777214067816 */ /* 0x004fca00000000ff */
[----:B------:R0:W-:Y:S02]  /*3c2e0*/  @P0 STG.E.U8 desc[UR40][R16.64], R6 ;  /* 0x0000000610000986 */ /* 0x0001e4000c101128 */
[----:B0-----:R-:W-:-:S05]  /*3c2f0*/  PRMT R6, R20, 0x7773, RZ ;  /* 0x0000777314067816 */ /* 0x001fca00000000ff */
[----:B------:R0:W-:Y:S02]  /*3c300*/  @P1 STG.E.U8 desc[UR40][R18.64], R6 ;  /* 0x0000000612001986 */ /* 0x0001e4000c101128 */
[C---:B0-----:R-:W-:Y:S02]  /*3c310*/  PRMT R6, R21.reuse, 0x7772, RZ ;  /* 0x0000777215067816 */ /* 0x041fe400000000ff */
[----:B------:R-:W2:Y:S04]  /*3c320*/  LDL.LU.64 R18, [R1+0x5a8] ;  /* 0x0005a80001127983 */ /* 0x000ea80000300a00 */
[----:B------:R0:W-:Y:S04]  /*3c330*/  @P2 STG.E.U8 desc[UR40][R28.64], R6 ;  /* 0x000000061c002986 */ /* 0x0001e8000c101128 */
[----:B0-----:R-:W3:Y:S04]  /*3c340*/  LDL.LU.64 R28, [R1+0x5a0] ;  /* 0x0005a000011c7983 */ /* 0x001ee80000300a00 */
[----:B------:R-:W2:Y:S04]  /*3c350*/  LDL.LU.64 R12, [R1+0x598] ;  /* 0x00059800010c7983 */ /* 0x000ea80000300a00 */
[----:B------:R-:W2:Y:S04]  /*3c360*/  LDL.LU.64 R10, [R1+0x590] ;  /* 0x00059000010a7983 */ /* 0x000ea80000300a00 */
[----:B------:R-:W2:Y:S04]  /*3c370*/  LDL.LU.64 R16, [R1+0x588] ;  /* 0x0005880001107983 */ /* 0x000ea80000300a00 */
[----:B------:R-:W2:Y:S01]  /*3c380*/  LDL.LU R26, [R1+0xd0] ;  /* 0x0000d000011a7983 */ /* 0x000ea20000300800 */
[----:B------:R-:W-:-:S03]  /*3c390*/  PRMT R6, R21, 0x7773, RZ ;  /* 0x0000777315067816 */ /* 0x000fc600000000ff */
[----:B------:R-:W3:Y:S04]  /*3c3a0*/  LDL.LU R21, [R1+0xd4] ;  /* 0x0000d40001157983 */ /* 0x000ee80000300800 */
[----:B------:R0:W-:Y:S04]  /*3c3b0*/  @P3 STG.E.U8 desc[UR40][R24.64], R6 ;  /* 0x0000000618003986 */ /* 0x0001e8000c101128 */
[----:B0-----:R-:W3:Y:S04]  /*3c3c0*/  LDL.LU R24, [R1+0xd8] ;  /* 0x0000d80001187983 */ /* 0x001ee80000300800 */
[----:B------:R-:W4:Y:S04]  /*3c3d0*/  LDL.LU R7, [R1+0xdc] ;  /* 0x0000dc0001077983 */ /* 0x000f280000300800 */
[----:B------:R-:W4:Y:S01]  /*3c3e0*/  LDL.LU R8, [R1+0xc0] ;  /* 0x0000c00001087983 */ /* 0x000f220000300800 */
[----:B------:R-:W-:-:S02]  /*3c3f0*/  LOP3.LUT P0, RZ, R4, 0x80, RZ, 0xc0, !PT ;  /* 0x0000008004ff7812 */ /* 0x000fc4000780c0ff */
[C---:B------:R-:W-:Y:S02]  /*3c400*/  LOP3.LUT P1, RZ, R4.reuse, 0x100, RZ, 0xc0, !PT ;  /* 0x0000010004ff7812 */ /* 0x040fe4000782c0ff */
[----:B------:R-:W-:Y:S01]  /*3c410*/  LOP3.LUT P2, RZ, R4, 0x200, RZ, 0xc0, !PT ;  /* 0x0000020004ff7812 */ /* 0x000fe2000784c0ff */
[----:B------:R-:W-:Y:S01]  /*3c420*/  IMAD.MOV.U32 R9, RZ, RZ, R22 ;  /* 0x000000ffff097224 */ /* 0x000fe200078e0016 */
[----:B--2---:R-:W-:-:S07]  /*3c430*/  PRMT R6, R26, 0x7770, RZ ;  /* 0x000077701a067816 */ /* 0x004fce00000000ff */
[----:B------:R0:W-:Y:S02]  /*3c440*/  @P0 STG.E.U8 desc[UR40][R18.64], R6 ;  /* 0x0000000612000986 */ /* 0x0001e4000c101128 */
[----:B0-----:R-:W-:Y:S02]  /*3c450*/  PRMT R6, R26, 0x7771, RZ ;  /* 0x000077711a067816 */ /* 0x001fe400000000ff */
[----:B------:R-:W2:Y:S04]  /*3c460*/  LDL.LU.64 R18, [R1+0x580] ;  /* 0x0005800001127983 */ /* 0x000ea80000300a00 */
[----:B---3--:R0:W-:Y:S04]  /*3c470*/  @P1 STG.E.U8 desc[UR40][R28.64], R6 ;  /* 0x000000061c001986 */ /* 0x0081e8000c101128 */
[----:B----4-:R1:W-:Y:S01]  /*3c480*/  STL.64 [R1+0x15b0], R8 ;  /* 0x0015b00801007387 */ /* 0x0103e20000100a00 */
[----:B0-----:R-:W-:-:S03]  /*3c490*/  PRMT R6, R21, 0x7770, RZ ;  /* 0x0000777015067816 */ /* 0x001fc600000000ff */
[----:B------:R-:W-:Y:S04]  /*3c4a0*/  STL.64 [R1+0x1590], R26 ;  /* 0x0015901a01007387 */ /* 0x000fe80000100a00 */
[----:B------:R-:W3:Y:S04]  /*3c4b0*/  LDL.LU.64 R28, [R1+0x578] ;  /* 0x00057800011c7983 */ /* 0x000ee80000300a00 */
[----:B------:R0:W-:Y:S04]  /*3c4c0*/  @P2 STG.E.U8 desc[UR40][R12.64], R6 ;  /* 0x000000060c002986 */ /* 0x0001e8000c101128 */
[----:B-1----:R-:W4:Y:S04]  /*3c4d0*/  LDL.LU.64 R8, [R1+0x570] ;  /* 0x0005700001087983 */ /* 0x002f280000300a00 */
[----:B------:R1:W-:Y:S01]  /*3c4e0*/  STL [R1+0x1598], R21 ;  /* 0x0015981501007387 */ /* 0x0003e20000100800 */
[----:B0-----:R-:W-:-:S03]  /*3c4f0*/  PRMT R6, R21, 0x7771, RZ ;  /* 0x0000777115067816 */ /* 0x001fc600000000ff */
[----:B-1----:R-:W2:Y:S01]  /*3c500*/  LDL.LU.64 R20, [R1+0x558] ;  /* 0x0005580001147983 */ /* 0x002ea20000300a00 */
        /* <DEDUP_REMOVED lines=22> */
[----:B------:R-:W-:-:S09]  /*3c670*/  LOP3.LUT P3, RZ, R4, 0x400, RZ, 0xc0, !PT ;  /* 0x0000040004ff7812 */ /* 0x000fd2000786c0ff */
[----:B------:R-:W-:Y:S02]  /*3c680*/  @P4 LOP3.LUT R0, R0, 0x400, RZ, 0xfc, !PT ;  /* 0x0000040000004812 */ /* 0x000fe400078efcff */
[----:B------:R-:W-:Y:S02]  /*3c690*/  LOP3.LUT P4, RZ, R4, 0x1000, RZ, 0xc0, !PT ;  /* 0x0000100004ff7812 */ /* 0x000fe4000788c0ff */
[----:B------:R-:W-:Y:S01]  /*3c6a0*/  LOP3.LUT R0, R0, 0xfffff7ff, RZ, 0xc0, !PT ;  /* 0xfffff7ff00007812 */ /* 0x000fe200078ec0ff */
[----:B------:R0:W-:Y:S10]  /*3c6b0*/  @P3 STG.E.U8 desc[UR40][R10.64], R6 ;  /* 0x000000060a003986 */ /* 0x0001f4000c101128 */
[----:B------:R-:W-:-:S02]  /*3c6c0*/  @P4 LOP3.LUT R0, R0, 0x800, RZ, 0xfc, !PT ;  /* 0x0000080000004812 */ /* 0x000fc400078efcff */
[----:B------:R-:W-:Y:S02]  /*3c6d0*/  LOP3.LUT P4, RZ, R4, 0x800, RZ, 0xc0, !PT ;  /* 0x0000080004ff7812 */ /* 0x000fe4000788c0ff */
[----:B0-----:R-:W-:-:S11]  /*3c6e0*/  PRMT R6, R24, 0x7770, RZ ;  /* 0x0000777018067816 */ /* 0x001fd600000000ff */
        /* <DEDUP_REMOVED lines=8> */
[----:B0-----:R-:W-:-:S11]  /*3c770*/  PRMT R6, R7, 0x7771, RZ ;  /* 0x0000777107067816 */ /* 0x001fd600000000ff */
[----:B----4-:R-:W-:Y:S04]  /*3c780*/  @P4 STG.E.U8 desc[UR40][R8.64], R6 ;  /* 0x0000000608004986 */ /* 0x010fe8000c101128 */
[----:B--2---:R0:W-:Y:S04]  /*3c790*/  STL.64 [R1+0x15a8], R20 ;  /* 0x0015a81401007387 */ /* 0x0041e80000100a00 */
[----:B0-----:R-:W2:Y:S04]  /*3c7a0*/  LDL.LU.64 R20, [R1+0x568] ;  /* 0x0005680001147983 */ /* 0x001ea80000300a00 */
[----:B------:R-:W3:Y:S04]  /*3c7b0*/  LDL.LU.64 R26, [R1+0x550] ;  /* 0x00055000011a7983 */ /* 0x000ee80000300a00 */
[----:B------:R-:W4:Y:S04]  /*3c7c0*/  LDL R25, [R1+0xc8] ;  /* 0x0000c80001197983 */ /* 0x000f280000100800 */
[----:B------:R-:W2:Y:S04]  /*3c7d0*/  LDL.LU R14, [R1+0xb0] ;  /* 0x0000b000010e7983 */ /* 0x000ea80000300800 */
[----:B------:R-:W2:Y:S04]  /*3c7e0*/  LDL.LU.64 R2, [R1+0x548] ;  /* 0x0005480001027983 */ /* 0x000ea80000300a00 */
[----:B------:R-:W2:Y:S04]  /*3c7f0*/  LDL.LU.64 R12, [R1+0x538] ;  /* 0x00053800010c7983 */ /* 0x000ea80000300a00 */
[----:B------:R-:W2:Y:S04]  /*3c800*/  LDL R22, [R1+0xcc] ;  /* 0x0000cc0001167983 */ /* 0x000ea80000100800 */
        /* <DEDUP_REMOVED lines=15> */
[----:B------:R-:W-:Y:S02]  /*3c900*/  PRMT R6, R9, 0x7770, RZ ;  /* 0x0000777009067816 */ /* 0x000fe400000000ff */
[----:B------:R-:W-:-:S09]  /*3c910*/  LOP3.LUT P5, RZ, R4, 0x100000, RZ, 0xc0, !PT ;  /* 0x0010000004ff7812 */ /* 0x000fd200078ac0ff */
[----:B--2---:R0:W-:Y:S04]  /*3c920*/  @P4 STG.E.U8 desc[UR40][R20.64], R6 ;  /* 0x0000000614004986 */ /* 0x0041e8000c101128 */
[----:B0-----:R-:W2:Y:S01]  /*3c930*/  LDL.LU R21, [R1+0x1598] ;  /* 0x0015980001157983 */ /* 0x001ea20000300800 */
[----:B------:R-:W-:-:S03]  /*3c940*/  PRMT R6, R9, 0x7771, RZ ;  /* 0x0000777109067816 */ /* 0x000fc600000000ff */
[----:B------:R0:W-:Y:S04]  /*3c950*/  STL.64 [R1+0x1560], R8 ;  /* 0x0015600801007387 */ /* 0x0001e80000100a00 */
[----:B0-----:R-:W2:Y:S01]  /*3c960*/  LDL.LU.64 R8, [R1+0x540] ;  /* 0x0005400001087983 */ /* 0x001ea20000300a00 */
[----:B------:R-:W-:-:S13]  /*3c970*/  LOP3.LUT P4, RZ, R0, 0x20, RZ, 0xc0, !PT ;  /* 0x0000002000ff7812 */ /* 0x000fda000788c0ff */
[----:B---3--:R0:W-:Y:S01]  /*3c980*/  @P4 STG.E.U8 desc[UR40][R26.64], R6 ;  /* 0x000000061a004986 */ /* 0x0081e2000c101128 */
[----:B------:R-:W-:-:S03]  /*3c990*/  LOP3.LUT P4, RZ, R0, 0x10, RZ, 0xc0, !PT ;  /* 0x0000001000ff7812 */ /* 0x000fc6000788c0ff */
[----:B0-----:R-:W3:Y:S01]  /*3c9a0*/  LDL.LU.64 R26, [R1+0x1590] ;  /* 0x00159000011a7983 */ /* 0x001ee20000300a00 */
[----:B----4-:R-:W-:-:S09]  /*3c9b0*/  PRMT R6, R25, 0x7770, RZ ;  /* 0x0000777019067816 */ /* 0x010fd200000000ff */
[----:B------:R0:W-:Y:S04]  /*3c9c0*/  @P4 STG.E.U8 desc[UR40][R2.64], R6 ;  /* 0x0000000602004986 */ /* 0x0001e8000c101128 */
[----:B0-----:R-:W4:Y:S01]  /*3c9d0*/  LDL.LU.64 R2, [R1+0x1588] ;  /* 0x0015880001027983 */ /* 0x001f220000300a00 */
[C---:B------:R-:W-:Y:S02]  /*3c9e0*/  LOP3.LUT P6, RZ, R4.reuse, 0x200000, RZ, 0xc0, !PT ;  /* 0x0020000004ff7812 */ /* 0x040fe400078cc0ff */
[----:B------:R-:W-:Y:S02]  /*3c9f0*/  PRMT R6, R25, 0x7771, RZ ;  /* 0x0000777119067816 */ /* 0x000fe400000000ff */
[C---:B------:R-:W-:Y:S02]  /*3ca00*/  LOP3.LUT P0, RZ, R4.reuse, 0x400000, RZ, 0xc0, !PT ;  /* 0x0040000004ff7812 */ /* 0x040fe4000780c0ff */
[----:B------:R-:W-:-:S02]  /*3ca10*/  LOP3.LUT P1, RZ, R4, 0x800000, RZ, 0xc0, !PT ;  /* 0x0080000004ff7812 */ /* 0x000fc4000782c0ff */
[C---:B------:R-:W-:Y:S02]  /*3ca20*/  LOP3.LUT P2, RZ, R4.reuse, 0x1000000, RZ, 0xc0, !PT ;  /* 0x0100000004ff7812 */ /* 0x040fe4000784c0ff */
[----:B------:R-:W-:Y:S01]  /*3ca30*/  LOP3.LUT P3, RZ, R4, 0x2000000, RZ, 0xc0, !PT ;  /* 0x0200000004ff7812 */ /* 0x000fe2000786c0ff */
[----:B--2---:R0:W-:Y:S02]  /*3ca40*/  @P5 STG.E.U8 desc[UR40][R8.64], R6 ;  /* 0x0000000608005986 */ /* 0x0041e4000c101128 */
[----:B0-----:R-:W-:-:S05]  /*3ca50*/  PRMT R6, R22, 0x7770, RZ ;  /* 0x0000777016067816 */ /* 0x001fca00000000ff */
[----:B------:R0:W-:Y:S02]  /*3ca60*/  @P6 STG.E.U8 desc[UR40][R12.64], R6 ;  /* 0x000000060c006986 */ /* 0x0001e4000c101128 */
[----:B0-----:R-:W-:-:S05]  /*3ca70*/  PRMT R6, R22, 0x7771, RZ ;  /* 0x0000777116067816 */ /* 0x001fca00000000ff */
[----:B------:R0:W-:Y:S02]  /*3ca80*/  @P0 STG.E.U8 desc[UR40][R10.64], R6 ;  /* 0x000000060a000986 */ /* 0x0001e4000c101128 */
[----:B0-----:R-:W-:-:S05]  /*3ca90*/  PRMT R6, R14, 0x7770, RZ ;  /* 0x000077700e067816 */ /* 0x001fca00000000ff */
[----:B------:R0:W-:Y:S02]  /*3caa0*/  @P1 STG.E.U8 desc[UR40][R16.64], R6 ;  /* 0x0000000610001986 */ /* 0x0001e4000c101128 */
[----:B0-----:R-:W-:-:S05]  /*3cab0*/  PRMT R6, R14, 0x7771, RZ ;  /* 0x000077710e067816 */ /* 0x001fca00000000ff */
[----:B------:R0:W-:Y:S02]  /*3cac0*/  @P2 STG.E.U8 desc[UR40][R18.64], R6 ;  /* 0x0000000612002986 */ /* 0x0001e4000c101128 */
[----:B0-----:R-:W-:-:S05]  /*3cad0*/  PRMT R6, R15, 0x7770, RZ ;  /* 0x000077700f067816 */ /* 0x001fca00000000ff */
[----:B------:R0:W-:Y:S04]  /*3cae0*/  @P3 STG.E.U8 desc[UR40][R28.64], R6 ;  /* 0x000000061c003986 */ /* 0x0001e8000c101128 */
[----:B0-----:R-:W2:Y:S01]  /*3caf0*/  LDL.LU.64 R28, [R1+0x510] ;  /* 0x00051000011c7983 */ /* 0x001ea20000300a00 */
[----:B---3--:R-:W-:Y:S02]  /*3cb00*/  LOP3.LUT P4, RZ, R27, 0x40, RZ, 0xc0, !PT ;  /* 0x000000401bff7812 */ /* 0x008fe4000788c0ff */
[----:B----4-:R-:W-:Y:S01]  /*3cb10*/  LOP3.LUT R2, R2, 0xefffffff, RZ, 0xc0, !PT ;  /* 0xefffffff02027812 */ /* 0x010fe200078ec0ff */
[----:B------:R-:W3:Y:S01]  /*3cb20*/  LDL.LU.64 R8, [R1+0x500] ;  /* 0x0005000001087983 */ /* 0x000ee20000300a00 */
[----:B------:R-:W-:-:S03]  /*3cb30*/  LOP3.LUT P0, RZ, R4, 0x4000000, RZ, 0xc0, !PT ;  /* 0x0400000004ff7812 */ /* 0x000fc6000780c0ff */
[----:B------:R-:W4:Y:S04]  /*3cb40*/  LDL.LU.64 R12, [R1+0x4f8] ;  /* 0x0004f800010c7983 */ /* 0x000f280000300a00 */
[----:B------:R-:W3:Y:S02]  /*3cb50*/  LDL.LU.64 R10, [R1+0x4f0] ;  /* 0x0004f000010a7983 */ /* 0x000ee40000300a00 */
[----:B------:R-:W-:Y:S02]  /*3cb60*/  @P4 LOP3.LUT R2, R2, 0x10000000, RZ, 0xfc, !PT ;  /* 0x1000000002024812 */ /* 0x000fe400078efcff */
[----:B------:R-:W-:Y:S01]  /*3cb70*/  LOP3.LUT P4, RZ, R27, 0x20, RZ, 0xc0, !PT ;  /* 0x000000201bff7812 */ /* 0x000fe2000788c0ff */
[----:B------:R-:W3:Y:S01]  /*3cb80*/  LDL.LU.64 R18, [R1+0x4e8] ;  /* 0x0004e80001127983 */ /* 0x000ee20000300a00 */
[----:B------:R-:W-:Y:S01]  /*3cb90*/  LOP3.LUT R2, R2, 0xdfffffff, RZ, 0xc0, !PT ;  /* 0xdfffffff02027812 */ /* 0x000fe200078ec0ff */
[----:B------:R-:W-:-:S02]  /*3cba0*/  IMAD.MOV.U32 R25, RZ, RZ, R23 ;  /* 0x000000ffff197224 */ /* 0x000fc400078e0017 */
[----:B------:R-:W3:Y:S01]  /*3cbb0*/  LDL.LU R17, [R1+0xb8] ;  /* 0x0000b80001117983 */ /* 0x000ee20000300800 */
[----:B------:R-:W-:-:S03]  /*3cbc0*/  PRMT R6, R15, 0x7771, RZ ;  /* 0x000077710f067816 */ /* 0x000fc600000000ff */
[----:B------:R-:W4:Y:S04]  /*3cbd0*/  LDL.LU R20, [R1+0xbc] ;  /* 0x0000bc0001147983 */ /* 0x000f280000300800 */
[----:B------:R-:W-:Y:S01]  /*3cbe0*/  @P4 LOP3.LUT R2, R2, 0x20000000, RZ, 0xfc, !PT ;  /* 0x2000000002024812 */ /* 0x000fe200078efcff */
[----:B------:R-:W4:Y:S01]  /*3cbf0*/  LDL.LU R16, [R1+0xa0] ;  /* 0x0000a00001107983 */ /* 0x000f220000300800 */
[----:B------:R-:W-:Y:S02]  /*3cc00*/  LOP3.LUT P4, RZ, R27, 0x10, RZ, 0xc0, !PT ;  /* 0x000000101bff7812 */ /* 0x000fe4000788c0ff */
[----:B------:R-:W-:Y:S01]  /*3cc10*/  LOP3.LUT R2, R2, 0xbfffffff, RZ, 0xc0, !PT ;  /* 0xbfffffff02027812 */ /* 0x000fe200078ec0ff */
[----:B------:R-:W4:Y:S04]  /*3cc20*/  LDL.LU R23, [R1+0xa4] ;  /* 0x0000a40001177983 */ /* 0x000f280000300800 */
[----:B------:R-:W4:Y:S06]  /*3cc30*/  LDL.LU R22, [R1+0xa8] ;  /* 0x0000a80001167983 */ /* 0x000f2c0000300800 */
[----:B------:R-:W-:-:S02]  /*3cc40*/  @P4 LOP3.LUT R2, R2, 0x40000000, RZ, 0xfc, !PT ;  /* 0x4000000002024812 */ /* 0x000fc400078efcff */
[----:B------:R-:W-:Y:S02]  /*3cc50*/  LOP3.LUT P4, RZ, R27, 0x8, RZ, 0xc0, !PT ;  /* 0x000000081bff7812 */ /* 0x000fe4000788c0ff */
[----:B------:R-:W-:-:S11]  /*3cc60*/  LOP3.LUT R2, R2, 0x7fffffff, RZ, 0xc0, !PT ;  /* 0x7fffffff02027812 */ /* 0x000fd600078ec0ff */
[----:B------:R-:W-:-:S05]  /*3cc70*/  @P4 LOP3.LUT R2, R2, 0x80000000, RZ, 0xfc, !PT ;  /* 0x8000000002024812 */ /* 0x000fca00078efcff */
[----:B------:R0:W-:Y:S04]  /*3cc80*/  STL.64 [R1+0x1578], R2 ;  /* 0x0015780201007387 */ /* 0x0001e80000100a00 */
[----:B0-----:R-:W4:Y:S04]  /*3cc90*/  LDL.LU.64 R2, [R1+0x508] ;  /* 0x0005080001027983 */ /* 0x001f280000300a00 */
[----:B------:R-:W-:Y:S04]  /*3cca0*/  STL [R1+0x145c], R4 ;  /* 0x00145c0401007387 */ /* 0x000fe80000100800 */
[----:B------:R-:W-:Y:S04]  /*3ccb0*/  STL.64 [R1+0x1548], R14 ;  /* 0x0015480e01007387 */ /* 0x000fe80000100a00 */
[----:B--2---:R0:W-:Y:S04]  /*3ccc0*/  @P0 STG.E.U8 desc[UR40][R28.64], R6 ;  /* 0x000000061c000986 */ /* 0x0041e8000c101128 */
[----:B0-----:R-:W2:Y:S04]  /*3ccd0*/  LDL.LU.64 R28, [R1+0x4e0] ;  /* 0x0004e000011c7983 */ /* 0x001ea80000300a00 */
[----:B------:R-:W2:Y:S01]  /*3cce0*/  LDL.LU R5, [R1+0xac] ;  /* 0x0000ac0001057983 */ /* 0x000ea20000300800 */
[----:B------:R-:W-:-:S02]  /*3ccf0*/  LOP3.LUT P1, RZ, R4, 0x8000000, RZ, 0xc0, !PT ;  /* 0x0800000004ff7812 */ /* 0x000fc4000782c0ff */
[----:B---3--:R-:W-:-:S11]  /*3cd00*/  PRMT R6, R17, 0x7770, RZ ;  /* 0x0000777011067816 */ /* 0x008fd600000000ff */
[----:B----4-:R0:W-:Y:S04]  /*3cd10*/  @P1 STG.E.U8 desc[UR40][R2.64], R6 ;  /* 0x0000000602001986 */ /* 0x0101e8000c101128 */
[----:B--2---:R-:W-:Y:S04]  /*3cd20*/  STL [R1+0x1568], R5 ;  /* 0x0015680501007387 */ /* 0x004fe80000100800 */
[----:B0-----:R-:W2:Y:S01]  /*3cd30*/  LDL.LU.64 R2, [R1+0x4d0] ;  /* 0x0004d00001027983 */ /* 0x001ea20000300a00 */
        /* <DEDUP_REMOVED lines=11> */
[C---:B------:R-:W-:Y:S02]  /*3cdf0*/  LOP3.LUT P2, RZ, R4.reuse, 0x10000000, RZ, 0xc0, !PT ;  /* 0x1000000004ff7812 */ /* 0x040fe4000784c0ff */
[----:B------:R-:W-:-:S07]  /*3ce00*/  LOP3.LUT P3, RZ, R4, 0x20000000, RZ, 0xc0, !PT ;  /* 0x2000000004ff7812 */ /* 0x000fce000786c0ff */
[----:B------:R-:W-:Y:S02]  /*3ce10*/  @P4 LOP3.LUT R0, R0, 0x8, RZ, 0xfc, !PT ;  /* 0x0000000800004812 */ /* 0x000fe400078efcff */
[----:B------:R-:W-:Y:S01]  /*3ce20*/  LOP3.LUT P4, RZ, R4, 0x40000000, RZ, 0xc0, !PT ;  /* 0x4000000004ff7812 */ /* 0x000fe2000788c0ff */
[----:B--2---:R0:W-:Y:S04]  /*3ce30*/  STL.64 [R1+0x1580], R2 ;  /* 0x0015800201007387 */ /* 0x0041e80000100a00 */
[----:B0-----:R-:W2:Y:S04]  /*3ce40*/  LDL.LU.64 R2, [R1+0x4d8] ;  /* 0x0004d80001027983 */ /* 0x001ea80000300a00 */
[----:B------:R-:W3:Y:S01]  /*3ce50*/  LDL.LU.64 R4, [R1+0x4c0] ;  /* 0x0004c00001047983 */ /* 0x000ee20000300a00 */
[----:B------:R-:W-:-:S05]  /*3ce60*/  PRMT R6, R17, 0x7771, RZ ;  /* 0x0000777111067816 */ /* 0x000fca00000000ff */
[----:B------:R0:W-:Y:S02]  /*3ce70*/  @P2 STG.E.U8 desc[UR40][R8.64], R6 ;  /* 0x0000000608002986 */ /* 0x0001e4000c101128 */
[----:B0-----:R-:W-:-:S05]  /*3ce80*/  PRMT R6, R20, 0x7770, RZ ;  /* 0x0000777014067816 */ /* 0x001fca00000000ff */
        /* <DEDUP_REMOVED lines=8> */
[----:B------:R0:W-:Y:S01]  /*3cf10*/  @P4 STG.E.U8 desc[UR40][R28.64], R6 ;  /* 0x000000061c004986 */ /* 0x0001e2000c101128 */
[C---:B------:R-:W-:Y:S02]  /*3cf20*/  LOP3.LUT P4, RZ, R0.reuse, 0x2, RZ, 0xc0, !PT ;  /* 0x0000000200ff7812 */ /* 0x040fe4000788c0ff */
[----:B0-----:R-:W-:Y:S01]  /*3cf30*/  PRMT R6, R23, 0x7770, RZ ;  /* 0x0000777017067816 */ /* 0x001fe200000000ff */
[----:B---3--:R0:W-:Y:S10]  /*3cf40*/  STL.64 [R1+0x1570], R4 ;  /* 0x0015700401007387 */ /* 0x0081f40000100a00 */
[----:B--2---:R-:W-:Y:S04]  /*3cf50*/  @P4 STG.E.U8 desc[UR40][R2.64], R6 ;  /* 0x0000000602004986 */ /* 0x004fe8000c101128 */
[----:B0-----:R-:W2:Y:S04]  /*3cf60*/  LDL.LU.64 R4, [R1+0x4c8] ;  /* 0x0004c80001047983 */ /* 0x001ea80000300a00 */
[----:B------:R-:W3:Y:S04]  /*3cf70*/  LDL.LU.64 R8, [R1+0x4b8] ;  /* 0x0004b80001087983 */ /* 0x000ee80000300a00 */
[----:B------:R-:W4:Y:S04]  /*3cf80*/  LDL.LU.64 R14, [R1+0x4a0] ;  /* 0x0004a000010e7983 */ /* 0x000f280000300a00 */
[----:B------:R-:W2:Y:S04]  /*3cf90*/  LDL.LU.64 R12, [R1+0x498] ;  /* 0x00049800010c7983 */ /* 0x000ea80000300a00 */
[----:B------:R-:W2:Y:S04]  /*3cfa0*/  LDL.LU.64 R10, [R1+0x490] ;  /* 0x00049000010a7983 */ /* 0x000ea80000300a00 */
[----:B------:R0:W-:Y:S04]  /*3cfb0*/  STL.64 [R1+0x1550], R16 ;  /* 0x0015501001007387 */ /* 0x0001e80000100a00 */
[----:B0-----:R-:W2:Y:S04]  /*3cfc0*/  LDL.LU.64 R16, [R1+0x4a8] ;  /* 0x0004a80001107983 */ /* 0x001ea80000300a00 */
[----:B------:R-:W2:Y:S04]  /*3cfd0*/  LDL.LU.64 R18, [R1+0x488] ;  /* 0x0004880001127983 */ /* 0x000ea80000300a00 */
[----:B------:R-:W2:Y:S04]  /*3cfe0*/  LDL.LU.64 R28, [R1+0x480] ;  /* 0x00048000011c7983 */ /* 0x000ea80000300a00 */
[----:B------:R-:W2:Y:S01]  /*3cff0*/  LDL.LU.64 R2, [R1+0x1580] ;  /* 0x0015800001027983 */ /* 0x000ea20000300a00 */
[----:B------:R-:W-:-:S02]  /*3d000*/  LOP3.LUT P4, RZ, R0, 0x1, RZ, 0xc0, !PT ;  /* 0x0000000100ff7812 */ /* 0x000fc4000788c0ff */
[----:B------:R-:W-:-:S11]  /*3d010*/  PRMT R0, R23, 0x7771, RZ ;  /* 0x0000777117007816 */ /* 0x000fd600000000ff */
[----:B--2---:R0:W-:Y:S04]  /*3d020*/  @P4 STG.E.U8 desc[UR40][R2.64], R0 ;  /* 0x0000000002004986 */ /* 0x0041e8000c101128 */
[----:B0-----:R-:W2:Y:S01]  /*3d030*/  LDL.LU.64 R2, [R1+0x1578] ;  /* 0x0015780001027983 */ /* 0x001ea20000300a00 */
[----:B------:R-:W-:Y:S02]  /*3d040*/  PRMT R0, R22, 0x7770, RZ ;  /* 0x0000777016007816 */ /* 0x000fe400000000ff */
[----:B--2---:R-:W-:-:S13]  /*3d050*/  LOP3.LUT P4, RZ, R2, 0x80000000, RZ, 0xc0, !PT ;  /* 0x8000000002ff7812 */ /* 0x004fda000788c0ff */
[----:B------:R0:W-:Y:S04]  /*3d060*/  @P4 STG.E.U8 desc[UR40][R4.64], R0 ;  /* 0x0000000004004986 */ /* 0x0001e8000c101128 */
[----:B0-----:R-:W2:Y:S01]  /*3d070*/  LDL.LU.64 R4, [R1+0x1570] ;  /* 0x0015700001047983 */ /* 0x001ea20000300a00 */
[----:B------:R-:W-:Y:S02]  /*3d080*/  LOP3.LUT P4, RZ, R2, 0x40000000, RZ, 0xc0, !PT ;  /* 0x4000000002ff7812 */ /* 0x000fe4000788c0ff */
[----:B------:R-:W-:Y:S01]  /*3d090*/  PRMT R0, R22, 0x7771, RZ ;  /* 0x0000777116007816 */ /* 0x000fe200000000ff */
[----:B------:R0:W-:Y:S04]  /*3d0a0*/  STL.64 [R1+0x1558], R22 ;  /* 0x0015581601007387 */ /* 0x0001e80000100a00 */
[----:B0-----:R-:W3:Y:S06]  /*3d0b0*/  LDL.LU.64 R22, [R1+0x4b0] ;  /* 0x0004b00001167983 */ /* 0x001eec0000300a00 */
[----:B--2---:R0:W-:Y:S04]  /*3d0c0*/  @P4 STG.E.U8 desc[UR40][R4.64], R0 ;  /* 0x0000000004004986 */ /* 0x0041e8000c101128 */
[----:B0-----:R-:W2:Y:S01]  /*3d0d0*/  LDL.LU R5, [R1+0x1568] ;  /* 0x0015680001057983 */ /* 0x001ea20000300800 */
[----:B------:R-:W-:-:S02]  /*3d0e0*/  LOP3.LUT P4, RZ, R2, 0x20000000, RZ, 0xc0, !PT ;  /* 0x2000000002ff7812 */ /* 0x000fc4000788c0ff */
[C---:B------:R-:W-:Y:S02]  /*3d0f0*/  LOP3.LUT P5, RZ, R27.reuse, 0x80, RZ, 0xc0, !PT ;  /* 0x000000801bff7812 */ /* 0x040fe400078ac0ff */
[C---:B------:R-:W-:Y:S02]  /*3d100*/  LOP3.LUT P6, RZ, R27.reuse, 0x100, RZ, 0xc0, !PT ;  /* 0x000001001bff7812 */ /* 0x040fe400078cc0ff */
[C---:B------:R-:W-:Y:S02]  /*3d110*/  LOP3.LUT P0, RZ, R27.reuse, 0x200, RZ, 0xc0, !PT ;  /* 0x000002001bff7812 */ /* 0x040fe4000780c0ff */
[C---:B------:R-:W-:Y:S02]  /*3d120*/  LOP3.LUT P1, RZ, R27.reuse, 0x400, RZ, 0xc0, !PT ;  /* 0x000004001bff7812 */ /* 0x040fe4000782c0ff */
[C---:B------:R-:W-:Y:S02]  /*3d130*/  LOP3.LUT P2, RZ, R27.reuse, 0x800, RZ, 0xc0, !PT ;  /* 0x000008001bff7812 */ /* 0x040fe4000784c0ff */
[----:B------:R-:W-:-:S02]  /*3d140*/  LOP3.LUT P3, RZ, R27, 0x1000, RZ, 0xc0, !PT ;  /* 0x000010001bff7812 */ /* 0x000fc4000786c0ff */
[----:B--2---:R-:W-:-:S05]  /*3d150*/  PRMT R0, R5, 0x7770, RZ ;  /* 0x0000777005007816 */ /* 0x004fca00000000ff */
[----:B---3--:R0:W-:Y:S01]  /*3d160*/  @P4 STG.E.U8 desc[UR40][R8.64], R0 ;  /* 0x0000000008004986 */ /* 0x0081e2000c101128 */
[----:B------:R-:W-:Y:S02]  /*3d170*/  LOP3.LUT P4, RZ, R2, 0x10000000, RZ, 0xc0, !PT ;  /* 0x1000000002ff7812 */ /* 0x000fe4000788c0ff */
[----:B0-----:R-:W-:Y:S01]  /*3d180*/  PRMT R0, R5, 0x7771, RZ ;  /* 0x0000777105007816 */ /* 0x001fe200000000ff */
[----:B------:R-:W2:Y:S10]  /*3d190*/  LDL.LU.64 R8, [R1+0x1560] ;  /* 0x0015600001087983 */ /* 0x000eb40000300a00 */
[----:B------:R0:W-:Y:S02]  /*3d1a0*/  @P4 STG.E.U8 desc[UR40][R22.64], R0 ;  /* 0x0000000016004986 */ /* 0x0001e4000c101128 */
[----:B0-----:R-:W-:-:S05]  /*3d1b0*/  PRMT R0, R26, 0x7772, RZ ;  /* 0x000077721a007816 */ /* 0x001fca00000000ff */
[----:B------:R0:W-:Y:S02]  /*3d1c0*/  @P5 STG.E.U8 desc[UR40][R16.64], R0 ;  /* 0x0000000010005986 */ /* 0x0001e4000c101128 */
[----:B0-----:R-:W-:-:S05]  /*3d1d0*/  PRMT R0, R26, 0x7773, RZ ;  /* 0x000077731a007816 */ /* 0x001fca00000000ff */
[----:B----4-:R0:W-:Y:S02]  /*3d1e0*/  @P6 STG.E.U8 desc[UR40][R14.64], R0 ;  /* 0x000000000e006986 */ /* 0x0101e4000c101128 */
[----:B0-----:R-:W-:-:S05]  /*3d1f0*/  PRMT R0, R21, 0x7772, RZ ;  /* 0x0000777215007816 */ /* 0x001fca00000000ff */
[----:B------:R0:W-:Y:S02]  /*3d200*/  @P0 STG.E.U8 desc[UR40][R12.64], R0 ;  /* 0x000000000c000986 */ /* 0x0001e4000c101128 */
[----:B0-----:R-:W-:-:S05]  /*3d210*/  PRMT R0, R21, 0x7773, RZ ;  /* 0x0000777315007816 */ /* 0x001fca00000000ff */
[----:B------:R0:W-:Y:S02]  /*3d220*/  @P1 STG.E.U8 desc[UR40][R10.64], R0 ;  /* 0x000000000a001986 */ /* 0x0001e4000c101128 */
[----:B0-----:R-:W-:-:S05]  /*3d230*/  PRMT R0, R24, 0x7772, RZ ;  /* 0x0000777218007816 */ /* 0x001fca00000000ff */
[----:B------:R0:W-:Y:S02]  /*3d240*/  @P2 STG.E.U8 desc[UR40][R18.64], R0 ;  /* 0x0000000012002986 */ /* 0x0001e4000c101128 */
[----:B0-----:R-:W-:-:S05]  /*3d250*/  PRMT R0, R24, 0x7773, RZ ;  /* 0x0000777318007816 */ /* 0x001fca00000000ff */
[----:B------:R0:W-:Y:S01]  /*3d260*/  @P3 STG.E.U8 desc[UR40][R28.64], R0 ;  /* 0x000000001c003986 */ /* 0x0001e2000c101128 */
[----:B------:R-:W-:-:S03]  /*3d270*/  IMAD.MOV.U32 R21, RZ, RZ, R25 ;  /* 0x000000ffff157224 */ /* 0x000fc600078e0019 */
[----:B0-----:R-:W3:Y:S04]  /*3d280*/  LDL.LU.64 R28, [R1+0x478] ;  /* 0x00047800011c7983 */ /* 0x001ee80000300a00 */
[----:B------:R-:W4:Y:S04]  /*3d290*/  LDL.LU.64 R14, [R1+0x470] ;  /* 0x00047000010e7983 */ /* 0x000f280000300a00 */
[----:B------:R-:W2:Y:S04]  /*3d2a0*/  LDL.LU.64 R24, [R1+0x460] ;  /* 0x0004600001187983 */ /* 0x000ea80000300a00 */
[----:B------:R-:W2:Y:S04]  /*3d2b0*/  LDL.LU.64 R12, [R1+0x458] ;  /* 0x00045800010c7983 */ /* 0x000ea80000300a00 */
[----:B------:R-:W2:Y:S04]  /*3d2c0*/  LDL.LU.64 R10, [R1+0x450] ;  /* 0x00045000010a7983 */ /* 0x000ea80000300a00 */
[----:B------:R-:W2:Y:S01]  /*3d2d0*/  LDL.LU.64 R18, [R1+0x448] ;  /* 0x0004480001127983 */ /* 0x000ea20000300a00 */
        /* <DEDUP_REMOVED lines=16> */
[----:B------:R-:W-:Y:S02]  /*3d3e0*/  LOP3.LUT R2, R2, 0xfdffffff, RZ, 0xc0, !PT ;  /* 0xfdffffff02027812 */ /* 0x000fe400078ec0ff */
[----:B------:R-:W-:-:S09]  /*3d3f0*/  LOP3.LUT P0, RZ, R27, 0x2000, RZ, 0xc0, !PT ;  /* 0x000020001bff7812 */ /* 0x000fd2000780c0ff */
[----:B------:R-:W-:Y:S02]  /*3d400*/  @P4 LOP3.LUT R2, R2, 0x2000000, RZ, 0xfc, !PT ;  /* 0x0200000002024812 */ /* 0x000fe400078efcff */
[C---:B------:R-:W-:Y:S02]  /*3d410*/  LOP3.LUT P4, RZ, R27.reuse, 0x80000, RZ, 0xc0, !PT ;  /* 0x000800001bff7812 */ /* 0x040fe4000788c0ff */
[----:B------:R-:W-:Y:S02]  /*3d420*/  LOP3.LUT R2, R2, 0xfbffffff, RZ, 0xc0, !PT ;  /* 0xfbffffff02027812 */ /* 0x000fe400078ec0ff */
[----:B------:R-:W-:Y:S02]  /*3d430*/  LOP3.LUT P1, RZ, R27, 0x4000, RZ, 0xc0, !PT ;  /* 0x000040001bff7812 */ /* 0x000fe4000782c0ff */
[----:B------:R-:W-:Y:S02]  /*3d440*/  PRMT R0, R7, 0x7772, RZ ;  /* 0x0000777207007816 */ /* 0x000fe400000000ff */
[----:B------:R-:W-:-:S05]  /*3d450*/  LOP3.LUT P2, RZ, R27, 0x8000, RZ, 0xc0, !PT ;  /* 0x000080001bff7812 */ /* 0x000fca000784c0ff */
[----:B------:R-:W-:Y:S02]  /*3d460*/  @P4 LOP3.LUT R2, R2, 0x4000000, RZ, 0xfc, !PT ;  /* 0x0400000002024812 */ /* 0x000fe400078efcff */
[C---:B------:R-:W-:Y:S02]  /*3d470*/  LOP3.LUT P4, RZ, R27.reuse, 0x40000, RZ, 0xc0, !PT ;  /* 0x000400001bff7812 */ /* 0x040fe4000788c0ff */
[----:B------:R-:W-:Y:S02]  /*3d480*/  LOP3.LUT P3, RZ, R27, 0x10000, RZ, 0xc0, !PT ;  /* 0x000100001bff7812 */ /* 0x000fe4000786c0ff */
[----:B------:R-:W-:-:S09]  /*3d490*/  LOP3.LUT R2, R2, 0xf7ffffff, RZ, 0xc0, !PT ;  /* 0xf7ffffff02027812 */ /* 0x000fd200078ec0ff */
[----:B------:R-:W-:Y:S02]  /*3d4a0*/  @P4 LOP3.LUT R2, R2, 0x8000000, RZ, 0xfc, !PT ;  /* 0x0800000002024812 */ /* 0x000fe400078efcff */
[----:B------:R-:W-:Y:S01]  /*3d4b0*/  LOP3.LUT P4, RZ, R27, 0x20000, RZ, 0xc0, !PT ;  /* 0x000200001bff7812 */ /* 0x000fe2000788c0ff */
[----:B------:R-:W-:Y:S04]  /*3d4c0*/  STL [R1+0x131c], R27 ;  /* 0x00131c1b01007387 */ /* 0x000fe80000100800 */
[----:B---3--:R0:W-:Y:S02]  /*3d4d0*/  @P0 STG.E.U8 desc[UR40][R28.64], R0 ;  /* 0x000000001c000986 */ /* 0x0081e4000c101128 */
[----:B0-----:R-:W-:Y:S02]  /*3d4e0*/  PRMT R0, R7, 0x7773, RZ ;  /* 0x0000777307007816 */ /* 0x001fe400000000ff */
[----:B------:R-:W3:Y:S04]  /*3d4f0*/  LDL.LU.64 R28, [R1+0x440] ;  /* 0x00044000011c7983 */ /* 0x000ee80000300a00 */
[----:B----4-:R2:W-:Y:S04]  /*3d500*/  @P1 STG.E.U8 desc[UR40][R14.64], R0 ;  /* 0x000000000e001986 */ /* 0x0105e8000c101128 */
[----:B------:R-:W4:Y:S04]  /*3d510*/  LDL.LU.64 R22, [R1+0x438] ;  /* 0x0004380001167983 */ /* 0x000f280000300a00 */
[----:B------:R-:W3:Y:S01]  /*3d520*/  LDL.LU.64 R16, [R1+0x430] ;  /* 0x0004300001107983 */ /* 0x000ee20000300a00 */
[----:B--2---:R-:W-:-:S03]  /*3d530*/  PRMT R0, R8, 0x7772, RZ ;  /* 0x0000777208007816 */ /* 0x004fc600000000ff */
[----:B------:R-:W2:Y:S04]  /*3d540*/  LDL.LU R4, [R1+0xcc] ;  /* 0x0000cc0001047983 */ /* 0x000ea80000300800 */
[----:B------:R0:W-:Y:S04]  /*3d550*/  @P2 STG.E.U8 desc[UR40][R24.64], R0 ;  /* 0x0000000018002986 */ /* 0x0001e8000c101128 */
[----:B------:R-:W2:Y:S01]  /*3d560*/  LDL.LU.64 R14, [R1+0x428] ;  /* 0x00042800010e7983 */ /* 0x000ea20000300a00 */
[----:B0-----:R-:W-:-:S03]  /*3d570*/  PRMT R0, R8, 0x7773, RZ ;  /* 0x0000777308007816 */ /* 0x001fc600000000ff */
[----:B------:R-:W2:Y:S04]  /*3d580*/  LDL.LU.64 R24, [R1+0x420] ;  /* 0x0004200001187983 */ /* 0x000ea80000300a00 */
[----:B------:R0:W-:Y:S04]  /*3d590*/  @P3 STG.E.U8 desc[UR40][R12.64], R0 ;  /* 0x000000000c003986 */ /* 0x0001e8000c101128 */
[----:B------:R-:W2:Y:S04]  /*3d5a0*/  LDL.LU.64 R26, [R1+0x418] ;  /* 0x00041800011a7983 */ /* 0x000ea80000300a00 */
[----:B------:R-:W2:Y:S01]  /*3d5b0*/  LDL.LU.64 R6, [R1+0x410] ;  /* 0x0004100001067983 */ /* 0x000ea20000300a00 */
[----:B0-----:R-:W-:-:S03]  /*3d5c0*/  PRMT R0, R9, 0x7772, RZ ;  /* 0x0000777209007816 */ /* 0x001fc600000000ff */
[----:B------:R-:W2:Y:S04]  /*3d5d0*/  LDL.LU.64 R12, [R1+0x408] ;  /* 0x00040800010c7983 */ /* 0x000ea80000300a00 */
[----:B------:R0:W-:Y:S01]  /*3d5e0*/  @P4 STG.E.U8 desc[UR40][R10.64], R0 ;  /* 0x000000000a004986 */ /* 0x0001e2000c101128 */
[----:B------:R-:W-:Y:S01]  /*3d5f0*/  LOP3.LUT P4, RZ, R2, 0x8000000, RZ, 0xc0, !PT ;  /* 0x0800000002ff7812 */ /* 0x000fe2000788c0ff */
[----:B0-----:R-:W-:Y:S02]  /*3d600*/  IMAD.MOV.U32 R0, RZ, RZ, R9 ;  /* 0x000000ffff007224 */ /* 0x001fe400078e0009 */
[----:B------:R-:W2:Y:S03]  /*3d610*/  LDL.LU.64 R10, [R1+0x400] ;  /* 0x00040000010a7983 */ /* 0x000ea60000300a00 */
[----:B------:R-:W-:Y:S01]  /*3d620*/  PRMT R0, R0, 0x7773, RZ ;  /* 0x0000777300007816 */ /* 0x000fe200000000ff */
[----:B------:R-:W2:Y:S06]  /*3d630*/  LDL.LU.64 R8, [R1+0x3f8] ;  /* 0x0003f80001087983 */ /* 0x000eac0000300a00 */
[----:B------:R0:W-:Y:S04]  /*3d640*/  @P4 STG.E.U8 desc[UR40][R18.64], R0 ;  /* 0x0000000012004986 */ /* 0x0001e8000c101128 */
[----:B0-----:R-:W2:Y:S01]  /*3d650*/  LDL R0, [R1+0xc8] ;  /* 0x0000c80001007983 */ /* 0x001ea20000100800 */
[----:B------:R-:W-:-:S03]  /*3d660*/  LOP3.LUT P4, RZ, R2, 0x4000000, RZ, 0xc0, !PT ;  /* 0x0400000002ff7812 */ /* 0x000fc6000788c0ff */
[----:B------:R-:W3:Y:S01]  /*3d670*/  LDL.LU.64 R18, [R1+0x3f0] ;  /* 0x0003f00001127983 */ /* 0x000ee20000300a00 */
[----:B--2---:R-:W-:-:S09]  /*3d680*/  PRMT R0, R0, 0x7772, RZ ;  /* 0x0000777200007816 */ /* 0x004fd200000000ff */
[----:B---3--:R0:W-:Y:S04]  /*3d690*/  @P4 STG.E.U8 desc[UR40][R28.64], R0 ;  /* 0x000000001c004986 */ /* 0x0081e8000c101128 */
[----:B0-----:R-:W2:Y:S01]  /*3d6a0*/  LDL.LU R0, [R1+0xc8] ;  /* 0x0000c80001007983 */ /* 0x001ea20000300800 */
[----:B------:R-:W-:-:S03]  /*3d6b0*/  LOP3.LUT P4, RZ, R2, 0x2000000, RZ, 0xc0, !PT ;  /* 0x0200000002ff7812 */ /* 0x000fc6000788c0ff */
[----:B------:R-:W3:Y:S01]  /*3d6c0*/  LDL.LU.64 R28, [R1+0x3e0] ;  /* 0x0003e000011c7983 */ /* 0x000ee20000300a00 */
[----:B--2---:R-:W-:-:S09]  /*3d6d0*/  PRMT R0, R0, 0x7773, RZ ;  /* 0x0000777300007816 */ /* 0x004fd200000000ff */
[----:B----4-:R0:W-:Y:S01]  /*3d6e0*/  @P4 STG.E.U8 desc[UR40][R22.64], R0 ;  /* 0x0000000016004986 */ /* 0x0101e2000c101128 */
[----:B------:R-:W-:Y:S02]  /*3d6f0*/  LOP3.LUT P4, RZ, R2, 0x1000000, RZ, 0xc0, !PT ;  /* 0x0100000002ff7812 */ /* 0x000fe4000788c0ff */
[----:B0-----:R-:W-:Y:S01]  /*3d700*/  PRMT R0, R4, 0x7772, RZ ;  /* 0x0000777204007816 */ /* 0x001fe200000000ff */
[----:B------:R-:W2:Y:S10]  /*3d710*/  LDL.LU.64 R22, [R1+0x1558] ;  /* 0x0015580001167983 */ /* 0x000eb40000300a00 */
[----:B------:R0:W-:Y:S01]  /*3d720*/  @P4 STG.E.U8 desc[UR40][R16.64], R0 ;  /* 0x0000000010004986 */ /* 0x0001e2000c101128 */
[----:B------:R-:W-:-:S02]  /*3d730*/  LOP3.LUT P4, RZ, R2, 0x800000, RZ, 0xc0, !PT ;  /* 0x0080000002ff7812 */ /* 0x000fc4000788c0ff */
[----:B0-----:R-:W-:Y:S01]  /*3d740*/  PRMT R0, R4, 0x7773, RZ ;  /* 0x0000777304007816 */ /* 0x001fe200000000ff */
[----:B------:R-:W4:Y:S10]  /*3d750*/  LDL.LU.64 R16, [R1+0x1550] ;  /* 0x0015500001107983 */ /* 0x000f340000300a00 */
[----:B------:R0:W-:Y:S04]  /*3d760*/  @P4 STG.E.U8 desc[UR40][R14.64], R0 ;  /* 0x000000000e004986 */ /* 0x0001e8000c101128 */
[----:B0-----:R-:W2:Y:S01]  /*3d770*/  LDL.LU.64 R14, [R1+0x1548] ;  /* 0x00154800010e7983 */ /* 0x001ea20000300a00 */
[----:B------:R-:W-:-:S02]  /*3d780*/  LOP3.LUT P4, RZ, R2, 0x400000, RZ, 0xc0, !PT ;  /* 0x0040000002ff7812 */ /* 0x000fc4000788c0ff */
[C---:B------:R-:W-:Y:S02]  /*3d790*/  LOP3.LUT P5, RZ, R3.reuse, 0x80, RZ, 0xc0, !PT ;  /* 0x0000008003ff7812 */ /* 0x040fe400078ac0ff */
[C---:B------:R-:W-:Y:S02]  /*3d7a0*/  LOP3.LUT P6, RZ, R3.reuse, 0x40, RZ, 0xc0, !PT ;  /* 0x0000004003ff7812 */ /* 0x040fe400078cc0ff */
[C---:B------:R-:W-:Y:S02]  /*3d7b0*/  LOP3.LUT P0, RZ, R3.reuse, 0x20, RZ, 0xc0, !PT ;  /* 0x0000002003ff7812 */ /* 0x040fe4000780c0ff */
[----:B------:R-:W-:Y:S02]  /*3d7c0*/  LOP3.LUT P1, RZ, R3, 0x10, RZ, 0xc0, !PT ;  /* 0x0000001003ff7812 */ /* 0x000fe4000782c0ff */
[----:B--2---:R-:W-:-:S05]  /*3d7d0*/  PRMT R0, R14, 0x7772, RZ ;  /* 0x000077720e007816 */ /* 0x004fca00000000ff */
[----:B------:R0:W-:Y:S04]  /*3d7e0*/  @P4 STG.E.U8 desc[UR40][R24.64], R0 ;  /* 0x0000000018004986 */ /* 0x0001e8000c101128 */
[----:B0-----:R-:W2:Y:S01]  /*3d7f0*/  LDL.LU.64 R24, [R1+0x1540] ;  /* 0x0015400001187983 */ /* 0x001ea20000300a00 */
[----:B------:R-:W-:Y:S02]  /*3d800*/  LOP3.LUT P4, RZ, R2, 0x200000, RZ, 0xc0, !PT ;  /* 0x0020000002ff7812 */ /* 0x000fe4000788c0ff */
[----:B------:R-:W-:-:S11]  /*3d810*/  PRMT R0, R14, 0x7773, RZ ;  /* 0x000077730e007816 */ /* 0x000fd600000000ff */
[----:B------:R0:W-:Y:S01]  /*3d820*/  @P4 STG.E.U8 desc[UR40][R26.64], R0 ;  /* 0x000000001a004986 */ /* 0x0001e2000c101128 */
[----:B------:R-:W-:Y:S02]  /*3d830*/  LOP3.LUT P4, RZ, R2, 0x100000, RZ, 0xc0, !PT ;  /* 0x0010000002ff7812 */ /* 0x000fe4000788c0ff */
[----:B0-----:R-:W-:-:S11]  /*3d840*/  PRMT R0, R15, 0x7772, RZ ;  /* 0x000077720f007816 */ /* 0x001fd600000000ff */
[----:B------:R0:W-:Y:S02]  /*3d850*/  @P4 STG.E.U8 desc[UR40][R6.64], R0 ;  /* 0x0000000006004986 */ /* 0x0001e4000c101128 */
[----:B0-----:R-:W-:-:S05]  /*3d860*/  PRMT R0, R15, 0x7773, RZ ;  /* 0x000077730f007816 */ /* 0x001fca00000000ff */
[----:B------:R4:W-:Y:S01]  /*3d870*/  @P5 STG.E.U8 desc[UR40][R12.64], R0 ;  /* 0x000000000c005986 */ /* 0x0009e2000c101128 */
[----:B------:R-:W-:Y:S02]  /*3d880*/  LOP3.LUT P2, RZ, R3, 0x8, RZ, 0xc0, !PT ;  /* 0x0000000803ff7812 */ /* 0x000fe4000784c0ff */
[----:B----4-:R-:W-:-:S05]  /*3d890*/  PRMT R0, R17, 0x7772, RZ ;  /* 0x0000777211007816 */ /* 0x010fca00000000ff */
[----:B------:R0:W-:Y:S01]  /*3d8a0*/  @P6 STG.E.U8 desc[UR40][R10.64], R0 ;  /* 0x000000000a006986 */ /* 0x0001e2000c101128 */
[----:B------:R-:W-:Y:S02]  /*3d8b0*/  LOP3.LUT P3, RZ, R3, 0x4, RZ, 0xc0, !PT ;  /* 0x0000000403ff7812 */ /* 0x000fe4000786c0ff */
[----:B0-----:R-:W-:-:S05]  /*3d8c0*/  PRMT R0, R17, 0x7773, RZ ;  /* 0x0000777311007816 */ /* 0x001fca00000000ff */
[----:B------:R0:W-:Y:S02]  /*3d8d0*/  @P0 STG.E.U8 desc[UR40][R8.64], R0 ;  /* 0x0000000008000986 */ /* 0x0001e4000c101128 */
[----:B0-----:R-:W-:-:S05]  /*3d8e0*/  PRMT R0, R20, 0x7772, RZ ;  /* 0x0000777214007816 */ /* 0x001fca00000000ff */
[----:B------:R0:W-:Y:S02]  /*3d8f0*/  @P1 STG.E.U8 desc[UR40][R18.64], R0 ;  /* 0x0000000012001986 */ /* 0x0001e4000c101128 */
[----:B0-----:R-:W-:Y:S01]  /*3d900*/  PRMT R0, R20, 0x7773, RZ ;  /* 0x0000777314007816 */ /* 0x001fe200000000ff */
[----:B------:R-:W-:-:S04]  /*3d910*/  IMAD.MOV.U32 R17, RZ, RZ, R21 ;  /* 0x000000ffff117224 */ /* 0x000fc800078e0015 */
[----:B--2---:R0:W-:Y:S02]  /*3d920*/  @P2 STG.E.U8 desc[UR40][R24.64], R0 ;  /* 0x0000000018002986 */ /* 0x0041e4000c101128 */
[----:B0-----:R-:W-:Y:S02]  /*3d930*/  PRMT R0, R16, 0x7772, RZ ;  /* 0x0000777210007816 */ /* 0x001fe400000000ff */
[----:B------:R-:W2:Y:S04]  /*3d940*/  LDL.LU.64 R24, [R1+0x1538] ;  /* 0x0015380001187983 */ /* 0x000ea80000300a00 */
[----:B---3--:R0:W-:Y:S04]  /*3d950*/  @P3 STG.E.U8 desc[UR40][R28.64], R0 ;  /* 0x000000001c003986 */ /* 0x0081e8000c101128 */
[----:B0-----:R-:W3:Y:S04]  /*3d960*/  LDL.LU.64 R28, [R1+0x3d8] ;  /* 0x0003d800011c7983 */ /* 0x001ee80000300a00 */
[----:B------:R-:W4:Y:S04]  /*3d970*/  LDL.LU.64 R10, [R1+0x3d0] ;  /* 0x0003d000010a7983 */ /* 0x000f280000300a00 */
[----:B------:R-:W2:Y:S04]  /*3d980*/  LDL.LU.64 R8, [R1+0x3c8] ;  /* 0x0003c80001087983 */ /* 0x000ea80000300a00 */
[----:B------:R-:W2:Y:S04]  /*3d990*/  LDL.LU.64 R20, [R1+0x3c0] ;  /* 0x0003c00001147983 */ /* 0x000ea80000300a00 */
[----:B------:R-:W2:Y:S04]  /*3d9a0*/  LDL.LU.64 R18, [R1+0x3b8] ;  /* 0x0003b80001127983 */ /* 0x000ea80000300a00 */
[----:B------:R-:W2:Y:S01]  /*3d9b0*/  LDL.LU R6, [R1+0x120] ;  /* 0x0001200001067983 */ /* 0x000ea20000300800 */
[----:B------:R-:W-:-:S02]  /*3d9c0*/  LOP3.LUT P0, RZ, R3, 0x2, RZ, 0xc0, !PT ;  /* 0x0000000203ff7812 */ /* 0x000fc4000780c0ff */
[----:B------:R-:W-:-:S11]  /*3d9d0*/  PRMT R0, R16, 0x7773, RZ ;  /* 0x0000777310007816 */ /* 0x000fd600000000ff */
[----:B---3--:R0:W-:Y:S04]  /*3d9e0*/  @P0 STG.E.U8 desc[UR40][R28.64], R0 ;  /* 0x000000001c000986 */ /* 0x0081e8000c101128 */
[----:B--2---:R1:W-:Y:S04]  /*3d9f0*/  STL [R1+0x1530], R6 ;  /* 0x0015300601007387 */ /* 0x0043e80000100800 */
[----:B0-----:R-:W2:Y:S04]  /*3da00*/  LDL.LU.64 R28, [R1+0x3b0] ;  /* 0x0003b000011c7983 */ /* 0x001ea80000300a00 */
[----:B------:R-:W3:Y:S04]  /*3da10*/  LDL.LU R16, [R1+0x124] ;  /* 0x0001240001107983 */ /* 0x000ee80000300800 */
[----:B-1----:R-:W2:Y:S01]  /*3da20*/  LDL.LU.64 R6, [R1+0x3a8] ;  /* 0x0003a80001067983 */ /* 0x002ea20000300a00 */
[----:B------:R-:W-:-:S02]  /*3da30*/  LOP3.LUT P1, RZ, R3, 0x1, RZ, 0xc0, !PT ;  /* 0x0000000103ff7812 */ /* 0x000fc4000782c0ff */
[----:B------:R-:W-:Y:S02]  /*3da40*/  LOP3.LUT P2, RZ, R25, 0x80000000, RZ, 0xc0, !PT ;  /* 0x8000000019ff7812 */ /* 0x000fe4000784c0ff */
[----:B------:R-:W-:Y:S02]  /*3da50*/  PRMT R0, R23, 0x7772, RZ ;  /* 0x0000777217007816 */ /* 0x000fe400000000ff */
[----:B------:R-:W-:Y:S01]  /*3da60*/  LOP3.LUT P3, RZ, R25, 0x40000000, RZ, 0xc0, !PT ;  /* 0x4000000019ff7812 */ /* 0x000fe2000786c0ff */
[----:B---3--:R0:W-:Y:S04]  /*3da70*/  STL.64 [R1+0x1520], R16 ;  /* 0x0015201001007387 */ /* 0x0081e80000100a00 */
[----:B0-----:R-:W3:Y:S04]  /*3da80*/  LDL.LU.64 R16, [R1+0x398] ;  /* 0x0003980001107983 */ /* 0x001ee80000300a00 */
[----:B----4-:R0:W-:Y:S02]  /*3da90*/  @P1 STG.E.U8 desc[UR40][R10.64], R0 ;  /* 0x000000000a001986 */ /* 0x0101e4000c101128 */
[----:B0-----:R-:W-:-:S05]  /*3daa0*/  PRMT R0, R23, 0x7773, RZ ;  /* 0x0000777317007816 */ /* 0x001fca00000000ff */
[----:B------:R0:W-:Y:S02]  /*3dab0*/  @P2 STG.E.U8 desc[UR40][R8.64], R0 ;  /* 0x0000000008002986 */ /* 0x0001e4000c101128 */
[----:B0-----:R-:W-:-:S05]  /*3dac0*/  PRMT R0, R22, 0x7772, RZ ;  /* 0x0000777216007816 */ /* 0x001fca00000000ff */
[----:B------:R-:W-:Y:S01]  /*3dad0*/  @P3 STG.E.U8 desc[UR40][R20.64], R0 ;  /* 0x0000000014003986 */ /* 0x000fe2000c101128 */
        /* <DEDUP_REMOVED lines=11> */
[----:B---3--:R0:W-:Y:S04]  /*3db90*/  STL.64 [R1+0x1528], R16 ;  /* 0x0015281001007387 */ /* 0x0081e80000100a00 */
[----:B0-----:R-:W3:Y:S04]  /*3dba0*/  LDL.LU.64 R16, [R1+0x3a0] ;  /* 0x0003a00001107983 */ /* 0x001ee80000300a00 */
[----:B------:R-:W4:Y:S02]  /*3dbb0*/  LDL.LU.64 R20, [R1+0x388] ;  /* 0x0003880001147983 */ /* 0x000f240000300a00 */
[----:B------:R-:W-:-:S02]  /*3dbc0*/  @P4 LOP3.LUT R2, R2, 0x8000, RZ, 0xfc, !PT ;  /* 0x0000800002024812 */ /* 0x000fc400078efcff */
        /* <DEDUP_REMOVED lines=17> */
[----:B--2---:R0:W-:Y:S01]  /*3dce0*/  @P4 STG.E.U8 desc[UR40][R28.64], R0 ;  /* 0x000000001c004986 */ /* 0x0041e2000c101128 */
[----:B------:R-:W-:Y:S02]  /*3dcf0*/  LOP3.LUT P4, RZ, R2, 0x40000, RZ, 0xc0, !PT ;  /* 0x0004000002ff7812 */ /* 0x000fe4000788c0ff */
[----:B0-----:R-:W-:-:S11]  /*3dd00*/  PRMT R0, R5, 0x7773, RZ ;  /* 0x0000777305007816 */ /* 0x001fd600000000ff */
[----:B------:R-:W-:Y:S04]  /*3dd10*/  @P4 STG.E.U8 desc[UR40][R6.64], R0 ;  /* 0x0000000006004986 */ /* 0x000fe8000c101128 */
[----:B----4-:R0:W-:Y:S04]  /*3dd20*/  STL.64 [R1+0x1518], R20 ;  /* 0x0015181401007387 */ /* 0x0101e80000100a00 */
[----:B0-----:R-:W2:Y:S04]  /*3dd30*/  LDL.LU.64 R20, [R1+0x390] ;  /* 0x0003900001147983 */ /* 0x001ea80000300a00 */
[----:B------:R-:W4:Y:S04]  /*3dd40*/  LDL.LU.64 R26, [R1+0x380] ;  /* 0x00038000011a7983 */ /* 0x000f280000300a00 */
        /* <DEDUP_REMOVED lines=9> */
[----:B------:R-:W2:Y:S01]  /*3dde0*/  LDL.LU R6, [R1+0x1530] ;  /* 0x0015300001067983 */ /* 0x000ea20000300800 */
        /* <DEDUP_REMOVED lines=9> */
[----:B--2---:R-:W-:-:S11]  /*3de80*/  PRMT R0, R16, 0x7770, RZ ;  /* 0x0000777010007816 */ /* 0x004fd600000000ff */
[----:B------:R0:W-:Y:S04]  /*3de90*/  @P4 STG.E.U8 desc[UR40][R20.64], R0 ;  /* 0x0000000014004986 */ /* 0x0001e8000c101128 */
[----:B0-----:R-:W2:Y:S01]  /*3dea0*/  LDL.LU.64 R20, [R1+0x1518] ;  /* 0x0015180001147983 */ /* 0x001ea20000300a00 */
[----:B------:R-:W-:Y:S02]  /*3deb0*/  LOP3.LUT P4, RZ, R2, 0x4000, RZ, 0xc0, !PT ;  /* 0x0000400002ff7812 */ /* 0x000fe4000788c0ff */
[----:B------:R-:W-:Y:S02]  /*3dec0*/  PRMT R0, R16, 0x7771, RZ ;  /* 0x0000777110007816 */ /* 0x000fe400000000ff */
[C---:B------:R-:W-:Y:S02]  /*3ded0*/  LOP3.LUT P5, RZ, R25.reuse, 0x100000, RZ, 0xc0, !PT ;  /* 0x0010000019ff7812 */ /* 0x040fe400078ac0ff */
[----:B------:R-:W-:-:S02]  /*3dee0*/  LOP3.LUT P6, RZ, R25, 0x80000, RZ, 0xc0, !PT ;  /* 0x0008000019ff7812 */ /* 0x000fc400078cc0ff */
[C---:B------:R-:W-:Y:S02]  /*3def0*/  LOP3.LUT P0, RZ, R25.reuse, 0x40000, RZ, 0xc0, !PT ;  /* 0x0004000019ff7812 */ /* 0x040fe4000780c0ff */
[C---:B------:R-:W-:Y:S02]  /*3df00*/  LOP3.LUT P1, RZ, R25.reuse, 0x20000, RZ, 0xc0, !PT ;  /* 0x0002000019ff7812 */ /* 0x040fe4000782c0ff */
[----:B------:R-:W-:Y:S01]  /*3df10*/  LOP3.LUT P2, RZ, R25, 0x10000, RZ, 0xc0, !PT ;  /* 0x0001000019ff7812 */ /* 0x000fe2000784c0ff */
[----:B--2---:R0:W-:Y:S01]  /*3df20*/  @P4 STG.E.U8 desc[UR40][R20.64], R0 ;  /* 0x0000000014004986 */ /* 0x0041e2000c101128 */
[C---:B------:R-:W-:Y:S02]  /*3df30*/  LOP3.LUT P4, RZ, R2.reuse, 0x2000, RZ, 0xc0, !PT ;  /* 0x0000200002ff7812 */ /* 0x040fe4000788c0ff */
[----:B0-----:R-:W-:Y:S01]  /*3df40*/  PRMT R0, R17, 0x7770, RZ ;  /* 0x0000777011007816 */ /* 0x001fe200000000ff */
[----:B------:R-:W2:Y:S10]  /*3df50*/  LDL.LU.64 R20, [R1+0x1510] ;  /* 0x0015100001147983 */ /* 0x000eb40000300a00 */
[----:B----4-:R0:W-:Y:S01]  /*3df60*/  @P4 STG.E.U8 desc[UR40][R26.64], R0 ;  /* 0x000000001a004986 */ /* 0x0101e2000c101128 */
[----:B------:R-:W-:-:S02]  /*3df70*/  LOP3.LUT P4, RZ, R2, 0x1000, RZ, 0xc0, !PT ;  /* 0x0000100002ff7812 */ /* 0x000fc4000788c0ff */
[----:B0-----:R-:W-:-:S11]  /*3df80*/  PRMT R0, R17, 0x7771, RZ ;  /* 0x0000777111007816 */ /* 0x001fd600000000ff */
[----:B------:R0:W-:Y:S02]  /*3df90*/  @P4 STG.E.U8 desc[UR40][R14.64], R0 ;  /* 0x000000000e004986 */ /* 0x0001e4000c101128 */
[----:B0-----:R-:W-:-:S05]  /*3dfa0*/  PRMT R0, R22, 0x7770, RZ ;  /* 0x0000777016007816 */ /* 0x001fca00000000ff */
[----:B------:R0:W-:Y:S02]  /*3dfb0*/  @P5 STG.E.U8 desc[UR40][R12.64], R0 ;  /* 0x000000000c005986 */ /* 0x0001e4000c101128 */
[----:B0-----:R-:W-:-:S05]  /*3dfc0*/  PRMT R0, R22, 0x7771, RZ ;  /* 0x0000777116007816 */ /* 0x001fca00000000ff */
[----:B------:R0:W-:Y:S02]  /*3dfd0*/  @P6 STG.E.U8 desc[UR40][R10.64], R0 ;  /* 0x000000000a006986 */ /* 0x0001e4000c101128 */
[----:B0-----:R-:W-:-:S05]  /*3dfe0*/  PRMT R0, R23, 0x7770, RZ ;  /* 0x0000777017007816 */ /* 0x001fca00000000ff */
[----:B------:R0:W-:Y:S02]  /*3dff0*/  @P0 STG.E.U8 desc[UR40][R8.64], R0 ;  /* 0x0000000008000986 */ /* 0x0001e4000c101128 */
[----:B0-----:R-:W-:Y:S02]  /*3e000*/  PRMT R0, R23, 0x7771, RZ ;  /* 0x0000777117007816 */ /* 0x001fe400000000ff */
[----:B------:R-:W-:Y:S04]  /*3e010*/  STL.64 [R1+0x14f0], R16 ;  /* 0x0014f01001007387 */ /* 0x000fe80000100a00 */
[----:B------:R0:W-:Y:S04]  /*3e020*/  @P1 STG.E.U8 desc[UR40][R18.64], R0 ;  /* 0x0000000012001986 */ /* 0x0001e8000c101128 */
[----:B------:R-:W3:Y:S04]  /*3e030*/  LDL.LU.64 R10, [R1+0x340] ;  /* 0x00034000010a7983 */ /* 0x000ee80000300a00 */
[----:B------:R-:W4:Y:S01]  /*3e040*/  LDL.LU.64 R8, [R1+0x338] ;  /* 0x0003380001087983 */ /* 0x000f220000300a00 */
[----:B0-----:R-:W-:-:S05]  /*3e050*/  PRMT R0, R4, 0x7770, RZ ;  /* 0x0000777004007816 */ /* 0x001fca00000000ff */
[----:B------:R0:W-:Y:S04]  /*3e060*/  @P2 STG.E.U8 desc[UR40][R28.64], R0 ;  /* 0x000000001c002986 */ /* 0x0001e8000c101128 */
[----:B0-----:R-:W3:Y:S04]  /*3e070*/  LDL.LU.64 R28, [R1+0x330] ;  /* 0x00033000011c7983 */ /* 0x001ee80000300a00 */
[----:B------:R-:W3:Y:S04]  /*3e080*/  LDL.LU.64 R14, [R1+0x328] ;  /* 0x00032800010e7983 */ /* 0x000ee80000300a00 */
[----:B------:R-:W3:Y:S04]  /*3e090*/  LDL.LU.64 R12, [R1+0x320] ;  /* 0x00032000010c7983 */ /* 0x000ee80000300a00 */
[----:B------:R-:W3:Y:S04]  /*3e0a0*/  LDL.LU R26, [R1+0x118] ;  /* 0x00011800011a7983 */ /* 0x000ee80000300800 */
[----:B------:R-:W4:Y:S01]  /*3e0b0*/  LDL.LU R18, [R1+0x11c] ;  /* 0x00011c0001127983 */ /* 0x000f220000300800 */
[----:B------:R-:W-:-:S02]  /*3e0c0*/  LOP3.LUT P3, RZ, R25, 0x8000, RZ, 0xc0, !PT ;  /* 0x0000800019ff7812 */ /* 0x000fc4000786c0ff */
[C---:B------:R-:W-:Y:S01]  /*3e0d0*/  LOP3.LUT P0, RZ, R25.reuse, 0x4000, RZ, 0xc0, !PT ;  /* 0x0000400019ff7812 */ /* 0x040fe2000780c0ff */
[----:B------:R-:W4:Y:S01]  /*3e0e0*/  LDL.LU R19, [R1+0x100] ;  /* 0x0001000001137983 */ /* 0x000f220000300800 */
[----:B------:R-:W-:Y:S02]  /*3e0f0*/  PRMT R0, R4, 0x7771, RZ ;  /* 0x0000777104007816 */ /* 0x000fe400000000ff */
[C---:B------:R-:W-:Y:S01]  /*3e100*/  LOP3.LUT P1, RZ, R25.reuse, 0x2000, RZ, 0xc0, !PT ;  /* 0x0000200019ff7812 */ /* 0x040fe2000782c0ff */
[----:B------:R-:W4:Y:S01]  /*3e110*/  LDL.LU R7, [R1+0x104] ;  /* 0x0001040001077983 */ /* 0x000f220000300800 */
[----:B------:R-:W-:-:S05]  /*3e120*/  LOP3.LUT P2, RZ, R25, 0x1000, RZ, 0xc0, !PT ;  /* 0x0000100019ff7812 */ /* 0x000fca000784c0ff */
[----:B--2---:R0:W-:Y:S04]  /*3e130*/  @P3 STG.E.U8 desc[UR40][R20.64], R0 ;  /* 0x0000000014003986 */ /* 0x0041e8000c101128 */
[----:B0-----:R-:W2:Y:S01]  /*3e140*/  LDL.LU R20, [R1+0x108] ;  /* 0x0001080001147983 */ /* 0x001ea20000300800 */
[----:B---3--:R-:W-:-:S05]  /*3e150*/  PRMT R0, R26, 0x7770, RZ ;  /* 0x000077701a007816 */ /* 0x008fca00000000ff */
[----:B------:R0:W-:Y:S02]  /*3e160*/  @P0 STG.E.U8 desc[UR40][R10.64], R0 ;  /* 0x000000000a000986 */ /* 0x0001e4000c101128 */
[----:B0-----:R-:W-:Y:S02]  /*3e170*/  PRMT R0, R26, 0x7771, RZ ;  /* 0x000077711a007816 */ /* 0x001fe400000000ff */
[----:B------:R-:W3:Y:S04]  /*3e180*/  LDL.LU.64 R10, [R1+0x318] ;  /* 0x00031800010a7983 */ /* 0x000ee80000300a00 */
[----:B----4-:R0:W-:Y:S04]  /*3e190*/  @P1 STG.E.U8 desc[UR40][R8.64], R0 ;  /* 0x0000000008001986 */ /* 0x0101e8000c101128 */
[----:B------:R-:W-:Y:S01]  /*3e1a0*/  STL [R1+0x14c4], R26 ;  /* 0x0014c41a01007387 */ /* 0x000fe20000100800 */
[----:B0-----:R-:W-:-:S03]  /*3e1b0*/  PRMT R0, R18, 0x7770, RZ ;  /* 0x0000777012007816 */ /* 0x001fc600000000ff */
[----:B------:R-:W4:Y:S04]  /*3e1c0*/  LDL.LU.64 R8, [R1+0x310] ;  /* 0x0003100001087983 */ /* 0x000f280000300a00 */
[----:B------:R-:W2:Y:S04]  /*3e1d0*/  LDL.LU R21, [R1+0x10c] ;  /* 0x00010c0001157983 */ /* 0x000ea80000300800 */
[----:B------:R0:W-:Y:S04]  /*3e1e0*/  @P2 STG.E.U8 desc[UR40][R28.64], R0 ;  /* 0x000000001c002986 */ /* 0x0001e8000c101128 */
[----:B0-----:R-:W2:Y:S04]  /*3e1f0*/  LDL.LU.64 R28, [R1+0x308] ;  /* 0x00030800011c7983 */ /* 0x001ea80000300a00 */
[----:B------:R-:W2:Y:S04]  /*3e200*/  LDL.LU R22, [R1+0xf0] ;  /* 0x0000f00001167983 */ /* 0x000ea80000300800 */
[----:B--2---:R0:W-:Y:S04]  /*3e210*/  STL.64 [R1+0x14f8], R22 ;  /* 0x0014f81601007387 */ /* 0x0041e80000100a00 */
[----:B0-----:R-:W2:Y:S04]  /*3e220*/  LDL.LU.64 R22, [R1+0x2f0] ;  /* 0x0002f00001167983 */ /* 0x001ea80000300a00 */
        /* <DEDUP_REMOVED lines=20> */
[C---:B------:R-:W-:Y:S01]  /*3e370*/  LOP3.LUT P4, RZ, R25.reuse, 0x100, RZ, 0xc0, !PT ;  /* 0x0000010019ff7812 */ /* 0x040fe2000788c0ff */
[----:B--2---:R0:W-:Y:S04]  /*3e380*/  STL.64 [R1+0x1508], R22 ;  /* 0x0015081601007387 */ /* 0x0041e80000100a00 */
[----:B0-----:R-:W2:Y:S01]  /*3e390*/  LDL.LU.64 R22, [R1+0x300] ;  /* 0x0003000001167983 */ /* 0x001ea20000300a00 */
[----:B------:R-:W-:Y:S02]  /*3e3a0*/  LOP3.LUT R2, R2, 0xfffffbff, RZ, 0xc0, !PT ;  /* 0xfffffbff02027812 */ /* 0x000fe400078ec0ff */
[----:B------:R-:W-:Y:S01]  /*3e3b0*/  LOP3.LUT P3, RZ, R25, 0x800, RZ, 0xc0, !PT ;  /* 0x0000080019ff7812 */ /* 0x000fe2000786c0ff */
[----:B------:R-:W2:Y:S04]  /*3e3c0*/  LDL.LU R5, [R1+0xf4] ;  /* 0x0000f40001057983 */ /* 0x000ea80000300800 */
[----:B------:R-:W-:-:S02]  /*3e3d0*/  @P4 LOP3.LUT R2, R2, 0x400, RZ, 0xfc, !PT ;  /* 0x0000040002024812 */ /* 0x000fc400078efcff */
[----:B------:R-:W-:Y:S01]  /*3e3e0*/  LOP3.LUT P4, RZ, R25, 0x200, RZ, 0xc0, !PT ;  /* 0x0000020019ff7812 */ /* 0x000fe2000788c0ff */
[----:B------:R-:W2:Y:S01]  /*3e3f0*/  LDL.LU.64 R16, [R1+0x2e8] ;  /* 0x0002e80001107983 */ /* 0x000ea20000300a00 */
[----:B------:R-:W-:Y:S02]  /*3e400*/  LOP3.LUT R2, R2, 0xfffff7ff, RZ, 0xc0, !PT ;  /* 0xfffff7ff02027812 */ /* 0x000fe400078ec0ff */
[----:B------:R-:W-:-:S09]  /*3e410*/  PRMT R0, R18, 0x7771, RZ ;  /* 0x0000777112007816 */ /* 0x000fd200000000ff */
[----:B------:R-:W-:Y:S02]  /*3e420*/  @P4 LOP3.LUT R2, R2, 0x800, RZ, 0xfc, !PT ;  /* 0x0000080002024812 */ /* 0x000fe400078efcff */
[----:B------:R-:W-:Y:S01]  /*3e430*/  LOP3.LUT P4, RZ, R25, 0x400, RZ, 0xc0, !PT ;  /* 0x0000040019ff7812 */ /* 0x000fe2000788c0ff */
[----:B------:R0:W-:Y:S02]  /*3e440*/  @P3 STG.E.U8 desc[UR40][R14.64], R0 ;  /* 0x000000000e003986 */ /* 0x0001e4000c101128 */
[----:B0-----:R-:W-:Y:S02]  /*3e450*/  PRMT R0, R19, 0x7770, RZ ;  /* 0x0000777013007816 */ /* 0x001fe400000000ff */
[----:B------:R-:W2:Y:S08]  /*3e460*/  LDL.LU R14, [R1+0xf8] ;  /* 0x0000f800010e7983 */ /* 0x000eb00000300800 */
[----:B------:R0:W-:Y:S01]  /*3e470*/  @P4 STG.E.U8 desc[UR40][R12.64], R0 ;  /* 0x000000000c004986 */ /* 0x0001e2000c101128 */
[----:B------:R-:W-:-:S02]  /*3e480*/  LOP3.LUT P4, RZ, R2, 0x800, RZ, 0xc0, !PT ;  /* 0x0000080002ff7812 */ /* 0x000fc4000788c0ff */
[----:B0-----:R-:W-:-:S11]  /*3e490*/  PRMT R0, R19, 0x7771, RZ ;  /* 0x0000777113007816 */ /* 0x001fd600000000ff */
[----:B---3--:R0:W-:Y:S01]  /*3e4a0*/  @P4 STG.E.U8 desc[UR40][R10.64], R0 ;  /* 0x000000000a004986 */ /* 0x0081e2000c101128 */
[----:B------:R-:W-:Y:S02]  /*3e4b0*/  LOP3.LUT P4, RZ, R2, 0x400, RZ, 0xc0, !PT ;  /* 0x0000040002ff7812 */ /* 0x000fe4000788c0ff */
[----:B0-----:R-:W-:-:S11]  /*3e4c0*/  PRMT R0, R7, 0x7770, RZ ;  /* 0x0000777007007816 */ /* 0x001fd600000000ff */
[----:B----4-:R0:W-:Y:S01]  /*3e4d0*/  @P4 STG.E.U8 desc[UR40][R8.64], R0 ;  /* 0x0000000008004986 */ /* 0x0101e2000c101128 */
[----:B------:R-:W-:Y:S02]  /*3e4e0*/  LOP3.LUT P4, RZ, R2, 0x200, RZ, 0xc0, !PT ;  /* 0x0000020002ff7812 */ /* 0x000fe4000788c0ff */
[----:B0-----:R-:W-:-:S11]  /*3e4f0*/  PRMT R0, R7, 0x7771, RZ ;  /* 0x0000777107007816 */ /* 0x001fd600000000ff */
[----:B------:R0:W-:Y:S01]  /*3e500*/  @P4 STG.E.U8 desc[UR40][R28.64], R0 ;  /* 0x000000001c004986 */ /* 0x0001e2000c101128 */
[----:B------:R-:W-:-:S03]  /*3e510*/  LOP3.LUT P4, RZ, R2, 0x100, RZ, 0xc0, !PT ;  /* 0x0000010002ff7812 */ /* 0x000fc6000788c0ff */
[----:B------:R1:W-:Y:S01]  /*3e520*/  STL.64 [R1+0x14c8], R18 ;  /* 0x0014c81201007387 */ /* 0x0003e20000100a00 */
[----:B0-----:R-:W-:-:S03]  /*3e530*/  PRMT R0, R20, 0x7770, RZ ;  /* 0x0000777014007816 */ /* 0x001fc600000000ff */
[----:B-1----:R-:W3:Y:S04]  /*3e540*/  LDL.LU.64 R18, [R1+0x2d8] ;  /* 0x0002d80001127983 */ /* 0x002ee80000300a00 */
[----:B------:R-:W4:Y:S04]  /*3e550*/  LDL.LU.64 R26, [R1+0x2d0] ;  /* 0x0002d000011a7983 */ /* 0x000f280000300a00 */
[----:B------:R-:W3:Y:S04]  /*3e560*/  LDL.LU R15, [R1+0xfc] ;  /* 0x0000fc00010f7983 */ /* 0x000ee80000300800 */
[----:B------:R-:W3:Y:S04]  /*3e570*/  LDL.LU.64 R12, [R1+0x2c8] ;  /* 0x0002c800010c7983 */ /* 0x000ee80000300a00 */
[----:B------:R-:W3:Y:S04]  /*3e580*/  LDL.LU.64 R10, [R1+0x2c0] ;  /* 0x0002c000010a7983 */ /* 0x000ee80000300a00 */
[----:B------:R-:W3:Y:S04]  /*3e590*/  LDL.LU.64 R8, [R1+0x2b8] ;  /* 0x0002b80001087983 */ /* 0x000ee80000300a00 */
[----:B------:R-:W-:Y:S04]  /*3e5a0*/  STL [R1+0x14d0], R7 ;  /* 0x0014d00701007387 */ /* 0x000fe80000100800 */
[----:B------:R-:W3:Y:S04]  /*3e5b0*/  LDL.LU.64 R28, [R1+0x2b0] ;  /* 0x0002b000011c7983 */ /* 0x000ee80000300a00 */
[----:B--2---:R0:W-:Y:S04]  /*3e5c0*/  @P4 STG.E.U8 desc[UR40][R22.64], R0 ;  /* 0x0000000016004986 */ /* 0x0041e8000c101128 */
[----:B0-----:R-:W2:Y:S01]  /*3e5d0*/  LDL.LU.64 R22, [R1+0x1508] ;  /* 0x0015080001167983 */ /* 0x001ea20000300a00 */
[----:B------:R-:W-:-:S02]  /*3e5e0*/  LOP3.LUT P4, RZ, R2, 0x80, RZ, 0xc0, !PT ;  /* 0x0000008002ff7812 */ /* 0x000fc4000788c0ff */
[----:B------:R-:W-:-:S11]  /*3e5f0*/  PRMT R0, R20, 0x7771, RZ ;  /* 0x0000777114007816 */ /* 0x000fd600000000ff */
[----:B--2---:R0:W-:Y:S04]  /*3e600*/  @P4 STG.E.U8 desc[UR40][R22.64], R0 ;  /* 0x0000000016004986 */ /* 0x0041e8000c101128 */
[----:B0-----:R-:W2:Y:S01]  /*3e610*/  LDL.LU.64 R22, [R1+0x1500] ;  /* 0x0015000001167983 */ /* 0x001ea20000300a00 */
[----:B------:R-:W-:Y:S02]  /*3e620*/  LOP3.LUT P4, RZ, R2, 0x40, RZ, 0xc0, !PT ;  /* 0x0000004002ff7812 */ /* 0x000fe4000788c0ff */
[----:B------:R-:W-:-:S11]  /*3e630*/  PRMT R0, R21, 0x7770, RZ ;  /* 0x0000777015007816 */ /* 0x000fd600000000ff */
[----:B--2---:R0:W-:Y:S04]  /*3e640*/  @P4 STG.E.U8 desc[UR40][R22.64], R0 ;  /* 0x0000000016004986 */ /* 0x0041e8000c101128 */
[----:B0-----:R-:W2:Y:S01]  /*3e650*/  LDL.LU.64 R22, [R1+0x14f8] ;  /* 0x0014f80001167983 */ /* 0x001ea20000300a00 */
[----:B------:R-:W-:-:S03]  /*3e660*/  PRMT R0, R21, 0x7771, RZ ;  /* 0x0000777115007816 */ /* 0x000fc600000000ff */
[----:B------:R0:W-:Y:S04]  /*3e670*/  STL.64 [R1+0x14d8], R20 ;  /* 0x0014d81401007387 */ /* 0x0001e80000100a00 */
[----:B0-----:R-:W3:Y:S01]  /*3e680*/  LDL.LU.64 R20, [R1+0x2e0] ;  /* 0x0002e00001147983 */ /* 0x001ee20000300a00 */
[----:B------:R-:W-:Y:S02]  /*3e690*/  LOP3.LUT P4, RZ, R2, 0x20, RZ, 0xc0, !PT ;  /* 0x0000002002ff7812 */ /* 0x000fe4000788c0ff */
[----:B------:R-:W-:-:S11]  /*3e6a0*/  LOP3.LUT P5, RZ, R25, 0x2, RZ, 0xc0, !PT ;  /* 0x0000000219ff7812 */ /* 0x000fd600078ac0ff */
[----:B------:R0:W-:Y:S01]  /*3e6b0*/  @P4 STG.E.U8 desc[UR40][R16.64], R0 ;  /* 0x0000000010004986 */ /* 0x0001e2000c101128 */
[----:B------:R-:W-:Y:S02]  /*3e6c0*/  LOP3.LUT P4, RZ, R2, 0x10, RZ, 0xc0, !PT ;  /* 0x0000001002ff7812 */ /* 0x000fe4000788c0ff */
[----:B------:R-:W-:Y:S02]  /*3e6d0*/  LOP3.LUT P6, RZ, R25, 0x1, RZ, 0xc0, !PT ;  /* 0x0000000119ff7812 */ /* 0x000fe400078cc0ff */
[C---:B------:R-:W-:Y:S02]  /*3e6e0*/  LOP3.LUT P0, RZ, R24.reuse, 0x80000000, RZ, 0xc0, !PT ;  /* 0x8000000018ff7812 */ /* 0x040fe4000780c0ff */
[C---:B------:R-:W-:Y:S02]  /*3e6f0*/  LOP3.LUT P1, RZ, R24.reuse, 0x40000000, RZ, 0xc0, !PT ;  /* 0x4000000018ff7812 */ /* 0x040fe4000782c0ff */
[C---:B------:R-:W-:Y:S02]  /*3e700*/  LOP3.LUT P2, RZ, R24.reuse, 0x20000000, RZ, 0xc0, !PT ;  /* 0x2000000018ff7812 */ /* 0x040fe4000784c0ff */
[----:B------:R-:W-:Y:S01]  /*3e710*/  LOP3.LUT P3, RZ, R24, 0x10000000, RZ, 0xc0, !PT ;  /* 0x1000000018ff7812 */ /* 0x000fe2000786c0ff */
[----:B0-----:R-:W4:Y:S01]  /*3e720*/  LDL.LU.64 R16, [R1+0x14f0] ;  /* 0x0014f00001107983 */ /* 0x001f220000300a00 */
[----:B--2---:R-:W-:-:S05]  /*3e730*/  PRMT R0, R22, 0x7770, RZ ;  /* 0x0000777016007816 */ /* 0x004fca00000000ff */
[----:B---3--:R0:W-:Y:S02]  /*3e740*/  @P4 STG.E.U8 desc[UR40][R20.64], R0 ;  /* 0x0000000014004986 */ /* 0x0081e4000c101128 */
        /* <DEDUP_REMOVED lines=9> */
[----:B------:R0:W-:Y:S04]  /*3e7e0*/  @P2 STG.E.U8 desc[UR40][R8.64], R0 ;  /* 0x0000000008002986 */ /* 0x0001e8000c101128 */
[----:B------:R-:W-:Y:S01]  /*3e7f0*/  STL.64 [R1+0x14e0], R22 ;  /* 0x0014e01601007387 */ /* 0x000fe20000100a00 */
[----:B0-----:R-:W-:-:S03]  /*3e800*/  PRMT R0, R15, 0x7770, RZ ;  /* 0x000077700f007816 */ /* 0x001fc600000000ff */
[----:B------:R-:W-:Y:S04]  /*3e810*/  STL.64 [R1+0x14e8], R4 ;  /* 0x0014e80401007387 */ /* 0x000fe80000100a00 */
[----:B------:R0:W-:Y:S04]  /*3e820*/  @P3 STG.E.U8 desc[UR40][R28.64], R0 ;  /* 0x000000001c003986 */ /* 0x0001e8000c101128 */
[----:B0-----:R-:W2:Y:S04]  /*3e830*/  LDL.LU.64 R28, [R1+0x2a8] ;  /* 0x0002a800011c7983 */ /* 0x001ea80000300a00 */
[----:B------:R-:W3:Y:S04]  /*3e840*/  LDL.LU.64 R18, [R1+0x2a0] ;  /* 0x0002a00001127983 */ /* 0x000ee80000300a00 */
[----:B------:R-:W4:Y:S04]  /*3e850*/  LDL.LU.64 R26, [R1+0x298] ;  /* 0x00029800011a7983 */ /* 0x000f280000300a00 */
[----:B------:R-:W3:Y:S04]  /*3e860*/  LDL.LU.64 R12, [R1+0x290] ;  /* 0x00029000010c7983 */ /* 0x000ee80000300a00 */
[----:B------:R-:W3:Y:S01]  /*3e870*/  LDL.LU.64 R10, [R1+0x288] ;  /* 0x00028800010a7983 */ /* 0x000ee20000300a00 */
[----:B------:R-:W-:-:S03]  /*3e880*/  LOP3.LUT P0, RZ, R24, 0x8000000, RZ, 0xc0, !PT ;  /* 0x0800000018ff7812 */ /* 0x000fc6000780c0ff */
[----:B------:R-:W3:Y:S01]  /*3e890*/  LDL.LU.64 R8, [R1+0x280] ;  /* 0x0002800001087983 */ /* 0x000ee20000300a00 */
[----:B------:R-:W-:-:S03]  /*3e8a0*/  PRMT R0, R15, 0x7771, RZ ;  /* 0x000077710f007816 */ /* 0x000fc600000000ff */
[----:B------:R-:W-:Y:S01]  /*3e8b0*/  STL.64 [R1+0x14b0], R14 ;  /* 0x0014b00e01007387 */ /* 0x000fe20000100a00 */
        /* <DEDUP_REMOVED lines=14> */
[----:B--2---:R0:W-:Y:S04]  /*3e9a0*/  @P0 STG.E.U8 desc[UR40][R28.64], R0 ;  /* 0x000000001c000986 */ /* 0x0041e8000c101128 */
[----:B0-----:R-:W2:Y:S04]  /*3e9b0*/  LDL.LU.64 R28, [R1+0x278] ;  /* 0x00027800011c7983 */ /* 0x001ea80000300a00 */
[----:B------:R-:W2:Y:S04]  /*3e9c0*/  LDL.LU.64 R4, [R1+0x270] ;  /* 0x0002700001047983 */ /* 0x000ea80000300a00 */
[----:B------:R-:W2:Y:S04]  /*3e9d0*/  LDL.LU R25, [R1+0x12c] ;  /* 0x00012c0001197983 */ /* 0x000ea80000300800 */
[----:B------:R-:W2:Y:S01]  /*3e9e0*/  LDL.LU.64 R22, [R1+0x268] ;  /* 0x0002680001167983 */ /* 0x000ea20000300a00 */
[----:B------:R-:W-:-:S02]  /*3e9f0*/  @P4 LOP3.LUT R2, R2, 0x1, RZ, 0xfc, !PT ;  /* 0x0000000102024812 */ /* 0x000fc400078efcff */
[----:B------:R-:W-:Y:S01]  /*3ea00*/  LOP3.LUT P4, RZ, R24, 0x100000, RZ, 0xc0, !PT ;  /* 0x0010000018ff7812 */ /* 0x000fe2000788c0ff */
[----:B------:R-:W2:Y:S01]  /*3ea10*/  LDL.LU.64 R20, [R1+0x260] ;  /* 0x0002600001147983 */ /* 0x000ea20000300a00 */
[----:B------:R-:W-:-:S11]  /*3ea20*/  LOP3.LUT R2, R2, 0xfffffffd, RZ, 0xc0, !PT ;  /* 0xfffffffd02027812 */ /* 0x000fd600078ec0ff */
[----:B------:R-:W-:Y:S02]  /*3ea30*/  @P4 LOP3.LUT R2, R2, 0x2, RZ, 0xfc, !PT ;  /* 0x0000000202024812 */ /* 0x000fe400078efcff */
[----:B------:R-:W-:Y:S02]  /*3ea40*/  LOP3.LUT P4, RZ, R24, 0x200000, RZ, 0xc0, !PT ;  /* 0x0020000018ff7812 */ /* 0x000fe4000788c0ff */
[----:B------:R-:W-:Y:S02]  /*3ea50*/  LOP3.LUT R2, R2, 0xfffffffb, RZ, 0xc0, !PT ;  /* 0xfffffffb02027812 */ /* 0x000fe400078ec0ff */
[C---:B------:R-:W-:Y:S02]  /*3ea60*/  LOP3.LUT P1, RZ, R24.reuse, 0x4000000, RZ, 0xc0, !PT ;  /* 0x0400000018ff7812 */ /* 0x040fe4000782c0ff */
[----:B------:R-:W-:Y:S02]  /*3ea70*/  LOP3.LUT P2, RZ, R24, 0x2000000, RZ, 0xc0, !PT ;  /* 0x0200000018ff7812 */ /* 0x000fe4000784c0ff */
[----:B------:R-:W-:-:S05]  /*3ea80*/  PRMT R0, R6, 0x7772, RZ ;  /* 0x0000777206007816 */ /* 0x000fca00000000ff */
[----:B------:R-:W-:Y:S02]  /*3ea90*/  @P4 LOP3.LUT R2, R2, 0x4, RZ, 0xfc, !PT ;  /* 0x0000000402024812 */ /* 0x000fe400078efcff */
[C---:B------:R-:W-:Y:S02]  /*3eaa0*/  LOP3.LUT P4, RZ, R24.reuse, 0x400000, RZ, 0xc0, !PT ;  /* 0x0040000018ff7812 */ /* 0x040fe4000788c0ff */
[----:B------:R-:W-:Y:S01]  /*3eab0*/  LOP3.LUT P3, RZ, R24, 0x1000000, RZ, 0xc0, !PT ;  /* 0x0100000018ff7812 */ /* 0x000fe2000786c0ff */
[----:B---3--:R0:W-:Y:S01]  /*3eac0*/  @P1 STG.E.U8 desc[UR40][R18.64], R0 ;  /* 0x0000000012001986 */ /* 0x0081e2000c101128 */
[----:B------:R-:W-:Y:S02]  /*3ead0*/  LOP3.LUT R2, R2, 0xfffffff7, RZ, 0xc0, !PT ;  /* 0xfffffff702027812 */ /* 0x000fe400078ec0ff */
[----:B0-----:R-:W-:-:S07]  /*3eae0*/  PRMT R0, R6, 0x7773, RZ ;  /* 0x0000777306007816 */ /* 0x001fce00000000ff */
[----:B------:R-:W-:Y:S01]  /*3eaf0*/  @P4 LOP3.LUT R2, R2, 0x8, RZ, 0xfc, !PT ;  /* 0x0000000802024812 */ /* 0x000fe200078efcff */
[----:B------:R-:W3:Y:S01]  /*3eb00*/  LDL.LU.64 R6, [R1+0x258] ;  /* 0x0002580001067983 */ /* 0x000ee20000300a00 */
[----:B------:R-:W-:-:S03]  /*3eb10*/  LOP3.LUT P4, RZ, R24, 0x800000, RZ, 0xc0, !PT ;  /* 0x0080000018ff7812 */ /* 0x000fc6000788c0ff */
[----:B----4-:R0:W-:Y:S04]  /*3eb20*/  @P2 STG.E.U8 desc[UR40][R26.64], R0 ;  /* 0x000000001a002986 */ /* 0x0101e8000c101128 */
[----:B------:R-:W4:Y:S01]  /*3eb30*/  LDL.LU.64 R18, [R1+0x250] ;  /* 0x0002500001127983 */ /* 0x000f220000300a00 */
[----:B0-----:R-:W-:-:S03]  /*3eb40*/  PRMT R0, R16, 0x7772, RZ ;  /* 0x0000777210007816 */ /* 0x001fc600000000ff */
[----:B------:R-:W3:Y:S04]  /*3eb50*/  LDL.LU.64 R26, [R1+0x248] ;  /* 0x00024800011a7983 */ /* 0x000ee80000300a00 */
[----:B------:R0:W-:Y:S04]  /*3eb60*/  @P3 STG.E.U8 desc[UR40][R12.64], R0 ;  /* 0x000000000c003986 */ /* 0x0001e8000c101128 */
[----:B------:R-:W3:Y:S01]  /*3eb70*/  LDL.LU.64 R14, [R1+0x240] ;  /* 0x00024000010e7983 */ /* 0x000ee20000300a00 */
[----:B0-----:R-:W-:-:S03]  /*3eb80*/  PRMT R0, R16, 0x7773, RZ ;  /* 0x0000777310007816 */ /* 0x001fc600000000ff */
[----:B------:R-:W3:Y:S04]  /*3eb90*/  LDL.LU.64 R12, [R1+0x238] ;  /* 0x00023800010c7983 */ /* 0x000ee80000300a00 */
[----:B------:R0:W-:Y:S01]  /*3eba0*/  @P4 STG.E.U8 desc[UR40][R10.64], R0 ;  /* 0x000000000a004986 */ /* 0x0001e2000c101128 */
[C---:B------:R-:W-:Y:S02]  /*3ebb0*/  LOP3.LUT P4, RZ, R2.reuse, 0x8, RZ, 0xc0, !PT ;  /* 0x0000000802ff7812 */ /* 0x040fe4000788c0ff */
[----:B0-----:R-:W-:Y:S01]  /*3ebc0*/  PRMT R0, R17, 0x7772, RZ ;  /* 0x0000777211007816 */ /* 0x001fe200000000ff */
[----:B------:R-:W3:Y:S10]  /*3ebd0*/  LDL.LU.64 R10, [R1+0x230] ;  /* 0x00023000010a7983 */ /* 0x000ef40000300a00 */
[----:B------:R0:W-:Y:S01]  /*3ebe0*/  @P4 STG.E.U8 desc[UR40][R8.64], R0 ;  /* 0x0000000008004986 */ /* 0x0001e2000c101128 */
[----:B------:R-:W-:Y:S01]  /*3ebf0*/  LOP3.LUT P4, RZ, R2, 0x4, RZ, 0xc0, !PT ;  /* 0x0000000402ff7812 */ /* 0x000fe2000788c0ff */
[----:B0-----:R-:W-:-:S02]  /*3ec00*/  IMAD.MOV.U32 R0, RZ, RZ, R17 ;  /* 0x000000ffff007224 */ /* 0x001fc400078e0011 */
[----:B------:R-:W3:Y:S03]  /*3ec10*/  LDL.LU.64 R8, [R1+0x228] ;  /* 0x0002280001087983 */ /* 0x000ee60000300a00 */
[----:B------:R-:W-:Y:S01]  /*3ec20*/  PRMT R0, R0, 0x7773, RZ ;  /* 0x0000777300007816 */ /* 0x000fe200000000ff */
[----:B------:R-:W3:Y:S06]  /*3ec30*/  LDL.LU.64 R16, [R1+0x220] ;  /* 0x0002200001107983 */ /* 0x000eec0000300a00 */
[----:B--2---:R0:W-:Y:S01]  /*3ec40*/  @P4 STG.E.U8 desc[UR40][R28.64], R0 ;  /* 0x000000001c004986 */ /* 0x0041e2000c101128 */
[----:B------:R-:W-:-:S02]  /*3ec50*/  LOP3.LUT P4, RZ, R2, 0x2, RZ, 0xc0, !PT ;  /* 0x0000000202ff7812 */ /* 0x000fc4000788c0ff */
[----:B0-----:R-:W-:Y:S01]  /*3ec60*/  PRMT R0, R25, 0x7772, RZ ;  /* 0x0000777219007816 */ /* 0x001fe200000000ff */
[----:B------:R-:W2:Y:S10]  /*3ec70*/  LDL.LU.64 R28, [R1+0x218] ;  /* 0x00021800011c7983 */ /* 0x000eb40000300a00 */
[----:B------:R0:W-:Y:S01]  /*3ec80*/  @P4 STG.E.U8 desc[UR40][R4.64], R0 ;  /* 0x0000000004004986 */ /* 0x0001e2000c101128 */
[----:B------:R-:W-:-:S02]  /*3ec90*/  LOP3.LUT P4, RZ, R2, 0x1, RZ, 0xc0, !PT ;  /* 0x0000000102ff7812 */ /* 0x000fc4000788c0ff */
[----:B0-----:R-:W-:Y:S01]  /*3eca0*/  PRMT R0, R25, 0x7773, RZ ;  /* 0x0000777319007816 */ /* 0x001fe200000000ff */
[----:B------:R-:W2:Y:S10]  /*3ecb0*/  LDL.LU.64 R4, [R1+0x14e8] ;  /* 0x0014e80001047983 */ /* 0x000eb40000300a00 */
[----:B------:R0:W-:Y:S04]  /*3ecc0*/  @P4 STG.E.U8 desc[UR40][R22.64], R0 ;  /* 0x0000000016004986 */ /* 0x0001e8000c101128 */
[----:B0-----:R-:W2:Y:S01]  /*3ecd0*/  LDL.LU.64 R22, [R1+0x14e0] ;  /* 0x0014e00001167983 */ /* 0x001ea20000300a00 */
[----:B------:R-:W-:-:S02]  /*3ece0*/  LOP3.LUT P4, RZ, R3, 0x80000000, RZ, 0xc0, !PT ;  /* 0x8000000003ff7812 */ /* 0x000fc4000788c0ff */
[----:B--2---:R-:W-:-:S11]  /*3ecf0*/  PRMT R0, R23, 0x7772, RZ ;  /* 0x0000777217007816 */ /* 0x004fd600000000ff */
[----:B------:R0:W-:Y:S01]  /*3ed00*/  @P4 STG.E.U8 desc[UR40][R20.64], R0 ;  /* 0x0000000014004986 */ /* 0x0001e2000c101128 */
[----:B------:R-:W-:Y:S02]  /*3ed10*/  LOP3.LUT P4, RZ, R3, 0x40000000, RZ, 0xc0, !PT ;  /* 0x4000000003ff7812 */ /* 0x000fe4000788c0ff */
[----:B0-----:R-:W-:Y:S01]  /*3ed20*/  PRMT R0, R23, 0x7773, RZ ;  /* 0x0000777317007816 */ /* 0x001fe200000000ff */
[----:B------:R-:W2:Y:S10]  /*3ed30*/  LDL.LU.64 R20, [R1+0x14d8] ;  /* 0x0014d80001147983 */ /* 0x000eb40000300a00 */
[----:B---3--:R0:W-:Y:S01]  /*3ed40*/  @P4 STG.E.U8 desc[UR40][R6.64], R0 ;  /* 0x0000000006004986 */ /* 0x0081e2000c101128 */
[----:B------:R-:W-:-:S03]  /*3ed50*/  LOP3.LUT P4, RZ, R3, 0x20000000, RZ, 0xc0, !PT ;  /* 0x2000000003ff7812 */ /* 0x000fc6000788c0ff */
[----:B------:R-:W3:Y:S01]  /*3ed60*/  LDL.LU R23, [R1+0x14d4] ;  /* 0x0014d40001177983 */ /* 0x000ee20000300800 */
[----:B0-----:R-:W-:-:S03]  /*3ed70*/  PRMT R0, R4, 0x7772, RZ ;  /* 0x0000777204007816 */ /* 0x001fc600000000ff */
[----:B------:R-:W2:Y:S06]  /*3ed80*/  LDL.LU R7, [R1+0x14d0] ;  /* 0x0014d00001077983 */ /* 0x000eac0000300800 */
[----:B----4-:R0:W-:Y:S01]  /*3ed90*/  @P4 STG.E.U8 desc[UR40][R18.64], R0 ;  /* 0x0000000012004986 */ /* 0x0101e2000c101128 */
[----:B------:R-:W-:Y:S02]  /*3eda0*/  LOP3.LUT P4, RZ, R3, 0x10000000, RZ, 0xc0, !PT ;  /* 0x1000000003ff7812 */ /* 0x000fe4000788c0ff */
[----:B0-----:R-:W-:Y:S01]  /*3edb0*/  PRMT R0, R4, 0x7773, RZ ;  /* 0x0000777304007816 */ /* 0x001fe200000000ff */
[----:B------:R-:W4:Y:S10]  /*3edc0*/  LDL.LU.64 R18, [R1+0x14c8] ;  /* 0x0014c80001127983 */ /* 0x000f340000300a00 */
[----:B------:R0:W-:Y:S04]  /*3edd0*/  @P4 STG.E.U8 desc[UR40][R26.64], R0 ;  /* 0x000000001a004986 */ /* 0x0001e8000c101128 */
[----:B0-----:R-:W2:Y:S01]  /*3ede0*/  LDL.LU R26, [R1+0x14c4] ;  /* 0x0014c400011a7983 */ /* 0x001ea20000300800 */
[----:B------:R-:W-:-:S02]  /*3edf0*/  LOP3.LUT P5, RZ, R24, 0x4000, RZ, 0xc0, !PT ;  /* 0x0000400018ff7812 */ /* 0x000fc400078ac0ff */
[C---:B------:R-:W-:Y:S02]  /*3ee00*/  LOP3.LUT P6, RZ, R24.reuse, 0x2000, RZ, 0xc0, !PT ;  /* 0x0000200018ff7812 */ /* 0x040fe400078cc0ff */
[C---:B------:R-:W-:Y:S02]  /*3ee10*/  LOP3.LUT P0, RZ, R24.reuse, 0x1000, RZ, 0xc0, !PT ;  /* 0x0000100018ff7812 */ /* 0x040fe4000780c0ff */
[C---:B------:R-:W-:Y:S02]  /*3ee20*/  LOP3.LUT P1, RZ, R24.reuse, 0x800, RZ, 0xc0, !PT ;  /* 0x0000080018ff7812 */ /* 0x040fe4000782c0ff */
[----:B------:R-:W-:Y:S02]  /*3ee30*/  LOP3.LUT P2, RZ, R24, 0x400, RZ, 0xc0, !PT ;  /* 0x0000040018ff7812 */ /* 0x000fe4000784c0ff */
[----:B--2---:R-:W-:-:S05]  /*3ee40*/  PRMT R0, R26, 0x7772, RZ ;  /* 0x000077721a007816 */ /* 0x004fca00000000ff */
[----:B------:R0:W-:Y:S02]  /*3ee50*/  @P5 STG.E.U8 desc[UR40][R14.64], R0 ;  /* 0x000000000e005986 */ /* 0x0001e4000c101128 */
[----:B0-----:R-:W-:-:S05]  /*3ee60*/  PRMT R0, R26, 0x7773, RZ ;  /* 0x000077731a007816 */ /* 0x001fca00000000ff */
[----:B------:R4:W-:Y:S02]  /*3ee70*/  @P6 STG.E.U8 desc[UR40][R12.64], R0 ;  /* 0x000000000c006986 */ /* 0x0009e4000c101128 */
[----:B----4-:R-:W-:-:S05]  /*3ee80*/  PRMT R0, R18, 0x7772, RZ ;  /* 0x0000777212007816 */ /* 0x010fca00000000ff */
[----:B------:R0:W-:Y:S02]  /*3ee90*/  @P0 STG.E.U8 desc[UR40][R10.64], R0 ;  /* 0x000000000a000986 */ /* 0x0001e4000c101128 */
[----:B0-----:R-:W-:-:S05]  /*3eea0*/  PRMT R0, R18, 0x7773, RZ ;  /* 0x0000777312007816 */ /* 0x001fca00000000ff */
[----:B------:R0:W-:Y:S02]  /*3eeb0*/  @P1 STG.E.U8 desc[UR40][R8.64], R0 ;  /* 0x0000000008001986 */ /* 0x0001e4000c101128 */
[----:B0-----:R-:W-:-:S05]  /*3eec0*/  PRMT R0, R19, 0x7772, RZ ;  /* 0x0000777213007816 */ /* 0x001fca00000000ff */
[----:B------:R0:W-:Y:S02]  /*3eed0*/  @P2 STG.E.U8 desc[UR40][R16.64], R0 ;  /* 0x0000000010002986 */ /* 0x0001e4000c101128 */
[----:B0-----:R-:W-:Y:S02]  /*3eee0*/  PRMT R0, R19, 0x7773, RZ ;  /* 0x0000777313007816 */ /* 0x001fe400000000ff */
[----:B------:R-:W2:Y:S01]  /*3eef0*/  LDL.LU.64 R18, [R1+0x210] ;  /* 0x0002100001127983 */ /* 0x000ea20000300a00 */
[C---:B------:R-:W-:Y:S02]  /*3ef00*/  LOP3.LUT P3, RZ, R24.reuse, 0x200, RZ, 0xc0, !PT ;  /* 0x0000020018ff7812 */ /* 0x040fe4000786c0ff */
[----:B------:R-:W-:Y:S01]  /*3ef10*/  LOP3.LUT P0, RZ, R24, 0x100, RZ, 0xc0, !PT ;  /* 0x0000010018ff7812 */ /* 0x000fe2000780c0ff */
[----:B------:R-:W4:Y:S10]  /*3ef20*/  LDL.LU.64 R12, [R1+0x208] ;  /* 0x00020800010c7983 */ /* 0x000f340000300a00 */
[----:B------:R0:W-:Y:S02]  /*3ef30*/  @P3 STG.E.U8 desc[UR40][R28.64], R0 ;  /* 0x000000001c003986 */ /* 0x0001e4000c101128 */
[----:B0-----:R-:W-:-:S02]  /*3ef40*/  PRMT R0, R7, 0x7772, RZ ;  /* 0x0000777207007816 */ /* 0x001fc400000000ff */
[----:B------:R-:W4:Y:S04]  /*3ef50*/  LDL.LU.64 R28, [R1+0x200] ;  /* 0x00020000011c7983 */ /* 0x000f280000300a00 */
[----:B------:R-:W4:Y:S04]  /*3ef60*/  LDL.LU.64 R10, [R1+0x1f8] ;  /* 0x0001f800010a7983 */ /* 0x000f280000300a00 */
[----:B------:R-:W4:Y:S04]  /*3ef70*/  LDL.LU.64 R8, [R1+0x1f0] ;  /* 0x0001f00001087983 */ /* 0x000f280000300a00 */
[----:B------:R-:W4:Y:S04]  /*3ef80*/  LDL.LU.64 R16, [R1+0x1e8] ;  /* 0x0001e80001107983 */ /* 0x000f280000300a00 */
[----:B--2---:R0:W-:Y:S04]  /*3ef90*/  @P0 STG.E.U8 desc[UR40][R18.64], R0 ;  /* 0x0000000012000986 */ /* 0x0041e8000c101128 */
[----:B0-----:R-:W2:Y:S04]  /*3efa0*/  LDL.LU.64 R18, [R1+0x1e0] ;  /* 0x0001e00001127983 */ /* 0x001ea80000300a00 */
[----:B------:R-:W2:Y:S01]  /*3efb0*/  LDL.LU.64 R14, [R1+0x1d0] ;  /* 0x0001d000010e7983 */ /* 0x000ea20000300a00 */
[----:B---3--:R-:W-:-:S02]  /*3efc0*/  LOP3.LUT P4, RZ, R23, 0x10000000, RZ, 0xc0, !PT ;  /* 0x1000000017ff7812 */ /* 0x008fc4000788c0ff */
        /* <DEDUP_REMOVED lines=19> */
[C---:B------:R-:W-:Y:S02]  /*3f100*/  LOP3.LUT P4, RZ, R24.reuse, 0x4, RZ, 0xc0, !PT ;  /* 0x0000000418ff7812 */ /* 0x040fe4000788c0ff */
[----:B------:R-:W-:Y:S02]  /*3f110*/  LOP3.LUT R3, R3, 0xfbffffff, RZ, 0xc0, !PT ;  /* 0xfbffffff03037812 */ /* 0x000fe400078ec0ff */
[C---:B------:R-:W-:Y:S02]  /*3f120*/  LOP3.LUT P1, RZ, R24.reuse, 0x80, RZ, 0xc0, !PT ;  /* 0x0000008018ff7812 */ /* 0x040fe4000782c0ff */
[----:B------:R-:W-:Y:S02]  /*3f130*/  LOP3.LUT P2, RZ, R24, 0x40, RZ, 0xc0, !PT ;  /* 0x0000004018ff7812 */ /* 0x000fe4000784c0ff */
[----:B------:R-:W-:-:S05]  /*3f140*/  PRMT R0, R7, 0x7773, RZ ;  /* 0x0000777307007816 */ /* 0x000fca00000000ff */
[----:B------:R-:W-:Y:S02]  /*3f150*/  @P4 LOP3.LUT R3, R3, 0x4000000, RZ, 0xfc, !PT ;  /* 0x0400000003034812 */ /* 0x000fe400078efcff */
[C---:B------:R-:W-:Y:S02]  /*3f160*/  LOP3.LUT P4, RZ, R24.reuse, 0x8, RZ, 0xc0, !PT ;  /* 0x0000000818ff7812 */ /* 0x040fe4000788c0ff */
[----:B------:R-:W-:Y:S01]  /*3f170*/  LOP3.LUT P3, RZ, R24, 0x20, RZ, 0xc0, !PT ;  /* 0x0000002018ff7812 */ /* 0x000fe2000786c0ff */
[----:B----4-:R0:W-:Y:S01]  /*3f180*/  @P1 STG.E.U8 desc[UR40][R12.64], R0 ;  /* 0x000000000c001986 */ /* 0x0101e2000c101128 */
[----:B------:R-:W-:Y:S02]  /*3f190*/  LOP3.LUT R3, R3, 0xf7ffffff, RZ, 0xc0, !PT ;  /* 0xf7ffffff03037812 */ /* 0x000fe400078ec0ff */
[----:B0-----:R-:W-:-:S07]  /*3f1a0*/  PRMT R0, R20, 0x7772, RZ ;  /* 0x0000777214007816 */ /* 0x001fce00000000ff */
[----:B------:R-:W-:Y:S02]  /*3f1b0*/  @P4 LOP3.LUT R3, R3, 0x8000000, RZ, 0xfc, !PT ;  /* 0x0800000003034812 */ /* 0x000fe400078efcff */
[----:B------:R-:W-:Y:S01]  /*3f1c0*/  LOP3.LUT P4, RZ, R24, 0x10, RZ, 0xc0, !PT ;  /* 0x0000001018ff7812 */ /* 0x000fe2000788c0ff */
[----:B------:R0:W-:Y:S02]  /*3f1d0*/  @P2 STG.E.U8 desc[UR40][R28.64], R0 ;  /* 0x000000001c002986 */ /* 0x0001e4000c101128 */
[----:B0-----:R-:W-:Y:S02]  /*3f1e0*/  PRMT R0, R20, 0x7773, RZ ;  /* 0x0000777314007816 */ /* 0x001fe400000000ff */
[----:B------:R-:W3:Y:S04]  /*3f1f0*/  LDL.LU.64 R28, [R1+0x1c8] ;  /* 0x0001c800011c7983 */ /* 0x000ee80000300a00 */
[----:B------:R0:W-:Y:S04]  /*3f200*/  @P3 STG.E.U8 desc[UR40][R10.64], R0 ;  /* 0x000000000a003986 */ /* 0x0001e8000c101128 */
        /* <DEDUP_REMOVED lines=9> */
[----:B------:R-:W3:Y:S04]  /*3f2a0*/  LDL R20, [R1+0xe0] ;  /* 0x0000e00001147983 */ /* 0x000ee80000100800 */
[----:B------:R0:W-:Y:S01]  /*3f2b0*/  @P4 STG.E.U8 desc[UR40][R16.64], R0 ;  /* 0x0000000010004986 */ /* 0x0001e2000c101128 */
[----:B------:R-:W-:-:S03]  /*3f2c0*/  LOP3.LUT P4, RZ, R3, 0x4000000, RZ, 0xc0, !PT ;  /* 0x0400000003ff7812 */ /* 0x000fc6000788c0ff */
[----:B------:R-:W3:Y:S04]  /*3f2d0*/  LDL.LU R4, [R1+0xe4] ;  /* 0x0000e40001047983 */ /* 0x000ee80000300800 */
[----:B------:R-:W3:Y:S01]  /*3f2e0*/  LDL.LU.64 R8, [R1+0x990] ;  /* 0x0009900001087983 */ /* 0x000ee20000300a00 */
[----:B0-----:R-:W-:-:S03]  /*3f2f0*/  PRMT R0, R22, 0x7772, RZ ;  /* 0x0000777216007816 */ /* 0x001fc600000000ff */
[----:B------:R-:W3:Y:S04]  /*3f300*/  LDL.LU.64 R16, [R1+0x9a0] ;  /* 0x0009a00001107983 */ /* 0x000ee80000300a00 */
[----:B------:R0:W-:Y:S01]  /*3f310*/  @P4 STG.E.U8 desc[UR40][R18.64], R0 ;  /* 0x0000000012004986 */ /* 0x0001e2000c101128 */
[----:B------:R-:W-:-:S03]  /*3f320*/  LOP3.LUT P4, RZ, R3, 0x2000000, RZ, 0xc0, !PT ;  /* 0x0200000003ff7812 */ /* 0x000fc6000788c0ff */
[----:B------:R-:W3:Y:S01]  /*3f330*/  LDL.LU R21, [R1+0xe8] ;  /* 0x0000e80001157983 */ /* 0x000ee20000300800 */
[----:B0-----:R-:W-:-:S03]  /*3f340*/  PRMT R0, R22, 0x7773, RZ ;  /* 0x0000777316007816 */ /* 0x001fc600000000ff */
[----:B------:R-:W3:Y:S04]  /*3f350*/  LDL.LU.64 R18, [R1+0x9a8] ;  /* 0x0009a80001127983 */ /* 0x000ee80000300a00 */
[----:B------:R-:W3:Y:S04]  /*3f360*/  LDL.LU R22, [R1+0x14c0] ;  /* 0x0014c00001167983 */ /* 0x000ee80000300800 */
        /* <DEDUP_REMOVED lines=8> */
[----:B---3--:R0:W-:Y:S04]  /*3f3f0*/  @P4 STG.E.U8 desc[UR40][R28.64], R0 ;  /* 0x000000001c004986 */ /* 0x0081e8000c101128 */
[----:B0-----:R-:W3:Y:S01]  /*3f400*/  LDL.LU.64 R28, [R1+0x14a8] ;  /* 0x0014a800011c7983 */ /* 0x001ee20000300a00 */
[----:B------:R-:W-:Y:S02]  /*3f410*/  LOP3.LUT P4, RZ, R3, 0x400000, RZ, 0xc0, !PT ;  /* 0x0040000003ff7812 */ /* 0x000fe4000788c0ff */
[C---:B------:R-:W-:Y:S02]  /*3f420*/  LOP3.LUT P5, RZ, R23.reuse, 0x8000000, RZ, 0xc0, !PT ;  /* 0x0800000017ff7812 */ /* 0x040fe400078ac0ff */
[C---:B------:R-:W-:Y:S02]  /*3f430*/  LOP3.LUT P6, RZ, R23.reuse, 0x4000000, RZ, 0xc0, !PT ;  /* 0x0400000017ff7812 */ /* 0x040fe400078cc0ff */
[----:B------:R-:W-:-:S02]  /*3f440*/  LOP3.LUT P0, RZ, R23, 0x2000000, RZ, 0xc0, !PT ;  /* 0x0200000017ff7812 */ /* 0x000fc4000780c0ff */
[C---:B------:R-:W-:Y:S02]  /*3f450*/  LOP3.LUT P1, RZ, R23.reuse, 0x1000000, RZ, 0xc0, !PT ;  /* 0x0100000017ff7812 */ /* 0x040fe4000782c0ff */
[C---:B------:R-:W-:Y:S02]  /*3f460*/  LOP3.LUT P2, RZ, R23.reuse, 0x800000, RZ, 0xc0, !PT ;  /* 0x0080000017ff7812 */ /* 0x040fe4000784c0ff */
[----:B------:R-:W-:Y:S02]  /*3f470*/  LOP3.LUT P3, RZ, R23, 0x400000, RZ, 0xc0, !PT ;  /* 0x0040000017ff7812 */ /* 0x000fe4000786c0ff */
[----:B--2---:R-:W-:-:S05]  /*3f480*/  PRMT R0, R14, 0x7772, RZ ;  /* 0x000077720e007816 */ /* 0x004fca00000000ff */
[----:B----4-:R0:W-:Y:S01]  /*3f490*/  @P4 STG.E.U8 desc[UR40][R24.64], R0 ;  /* 0x0000000018004986 */ /* 0x0101e2000c101128 */
[----:B------:R-:W-:Y:S02]  /*3f4a0*/  LOP3.LUT P4, RZ, R3, 0x200000, RZ, 0xc0, !PT ;  /* 0x0020000003ff7812 */ /* 0x000fe4000788c0ff */
[----:B0-----:R-:W-:-:S11]  /*3f4b0*/  PRMT R0, R14, 0x7773, RZ ;  /* 0x000077730e007816 */ /* 0x001fd600000000ff */
        /* <DEDUP_REMOVED lines=8> */
[----:B0-----:R-:W-:-:S05]  /*3f540*/  PRMT R0, R20, 0x7771, RZ ;  /* 0x0000777114007816 */ /* 0x001fca00000000ff */
[----:B---3--:R0:W-:Y:S02]  /*3f550*/  @P0 STG.E.U8 desc[UR40][R28.64], R0 ;  /* 0x000000001c000986 */ /* 0x0081e4000c101128 */
[----:B0-----:R-:W-:-:S05]  /*3f560*/  PRMT R0, R4, 0x7770, RZ ;  /* 0x0000777004007816 */ /* 0x001fca00000000ff */
[----:B------:R0:W-:Y:S02]  /*3f570*/  @P1 STG.E.U8 desc[UR40][R8.64], R0 ;  /* 0x0000000008001986 */ /* 0x0001e4000c101128 */
[----:B0-----:R-:W-:Y:S02]  /*3f580*/  PRMT R0, R4, 0x7771, RZ ;  /* 0x0000777104007816 */ /* 0x001fe400000000ff */
[----:B------:R-:W2:Y:S04]  /*3f590*/  LDL.LU.64 R8, [R1+0x9b0] ;  /* 0x0009b00001087983 */ /* 0x000ea80000300a00 */
[----:B------:R0:W-:Y:S02]  /*3f5a0*/  @P2 STG.E.U8 desc[UR40][R16.64], R0 ;  /* 0x0000000010002986 */ /* 0x0001e4000c101128 */
[----:B0-----:R-:W-:-:S02]  /*3f5b0*/  PRMT R0, R21, 0x7770, RZ ;  /* 0x0000777015007816 */ /* 0x001fc400000000ff */
[----:B------:R-:W3:Y:S04]  /*3f5c0*/  LDL.LU.64 R16, [R1+0x9b8] ;  /* 0x0009b80001107983 */ /* 0x000ee80000300a00 */
[----:B------:R0:W-:Y:S04]  /*3f5d0*/  @P3 STG.E.U8 desc[UR40][R18.64], R0 ;  /* 0x0000000012003986 */ /* 0x0001e8000c101128 */
[----:B0-----:R-:W4:Y:S04]  /*3f5e0*/  LDL.LU.64 R18, [R1+0x9c0] ;  /* 0x0009c00001127983 */ /* 0x001f280000300a00 */
[----:B------:R-:W3:Y:S04]  /*3f5f0*/  LDL.LU.64 R6, [R1+0x9c8] ;  /* 0x0009c80001067983 */ /* 0x000ee80000300a00 */
[----:B------:R-:W3:Y:S04]  /*3f600*/  LDL.LU.64 R10, [R1+0x9d0] ;  /* 0x0009d000010a7983 */ /* 0x000ee80000300a00 */
[----:B------:R-:W3:Y:S01]  /*3f610*/  LDL.LU R12, [R1+0xec] ;  /* 0x0000ec00010c7983 */ /* 0x000ee20000300800 */
[----:B------:R-:W-:-:S02]  /*3f620*/  LOP3.LUT P0, RZ, R23, 0x200000, RZ, 0xc0, !PT ;  /* 0x0020000017ff7812 */ /* 0x000fc4000780c0ff */
[----:B------:R-:W-:Y:S01]  /*3f630*/  LOP3.LUT P1, RZ, R23, 0x100000, RZ, 0xc0, !PT ;  /* 0x0010000017ff7812 */ /* 0x000fe2000782c0ff */
[----:B------:R-:W4:Y:S01]  /*3f640*/  LDL.LU R13, [R1+0x170] ;  /* 0x00017000010d7983 */ /* 0x000f220000300800 */
[----:B------:R-:W-:Y:S02]  /*3f650*/  PRMT R0, R21, 0x7771, RZ ;  /* 0x0000777115007816 */ /* 0x000fe400000000ff */
[----:B------:R-:W-:Y:S01]  /*3f660*/  LOP3.LUT P2, RZ, R23, 0x80000, RZ, 0xc0, !PT ;  /* 0x0008000017ff7812 */ /* 0x000fe2000784c0ff */
[----:B------:R-:W4:Y:S04]  /*3f670*/  LDL.LU R14, [R1+0x178] ;  /* 0x00017800010e7983 */ /* 0x000f280000300800 */
[----:B------:R-:W-:Y:S04]  /*3f680*/  STL [R1+0x1470], R21 ;  /* 0x0014701501007387 */ /* 0x000fe80000100800 */
[----:B--2---:R0:W-:Y:S04]  /*3f690*/  @P0 STG.E.U8 desc[UR40][R8.64], R0 ;  /* 0x0000000008000986 */ /* 0x0041e8000c101128 */
[----:B0-----:R-:W2:Y:S04]  /*3f6a0*/  LDL.LU.64 R8, [R1+0x9d8] ;  /* 0x0009d80001087983 */ /* 0x001ea80000300a00 */
[----:B------:R-:W2:Y:S04]  /*3f6b0*/  LDL R26, [R1+0x174] ;  /* 0x00017400011a7983 */ /* 0x000ea80000100800 */
[----:B------:R-:W2:Y:S01]  /*3f6c0*/  LDL.LU R15, [R1+0x17c] ;  /* 0x00017c00010f7983 */ /* 0x000ea20000300800 */
[----:B---3--:R-:W-:-:S05]  /*3f6d0*/  PRMT R0, R12, 0x7770, RZ ;  /* 0x000077700c007816 */ /* 0x008fca00000000ff */
[----:B------:R0:W-:Y:S02]  /*3f6e0*/  @P1 STG.E.U8 desc[UR40][R16.64], R0 ;  /* 0x0000000010001986 */ /* 0x0001e4000c101128 */
[----:B0-----:R-:W-:Y:S02]  /*3f6f0*/  PRMT R0, R12, 0x7771, RZ ;  /* 0x000077710c007816 */ /* 0x001fe400000000ff */
[----:B------:R-:W3:Y:S04]  /*3f700*/  LDL.LU.64 R16, [R1+0x9e0] ;  /* 0x0009e00001107983 */ /* 0x000ee80000300a00 */
[----:B------:R-:W2:Y:S04]  /*3f710*/  LDL.LU R2, [R1+0x160] ;  /* 0x0001600001027983 */ /* 0x000ea80000300800 */
[----:B----4-:R0:W-:Y:S04]  /*3f720*/  @P2 STG.E.U8 desc[UR40][R18.64], R0 ;  /* 0x0000000012002986 */ /* 0x0101e8000c101128 */
[----:B0-----:R-:W4:Y:S04]  /*3f730*/  LDL.LU.64 R18, [R1+0x9f8] ;  /* 0x0009f80001127983 */ /* 0x001f280000300a00 */
[----:B----4-:R0:W-:Y:S04]  /*3f740*/  STL.64 [R1+0x1498], R18 ;  /* 0x0014981201007387 */ /* 0x0101e80000100a00 */
[----:B0-----:R-:W4:Y:S01]  /*3f750*/  LDL.LU.64 R18, [R1+0x9f0] ;  /* 0x0009f00001127983 */ /* 0x001f220000300a00 */
        /* <DEDUP_REMOVED lines=17> */
[----:B----4-:R0:W-:Y:S04]  /*3f870*/  STL.64 [R1+0x14a0], R18 ;  /* 0x0014a01201007387 */ /* 0x0101e80000100a00 */
[----:B0-----:R-:W4:Y:S06]  /*3f880*/  LDL.LU.64 R18, [R1+0x9e8] ;  /* 0x0009e80001127983 */ /* 0x001f2c0000300a00 */
[----:B------:R-:W-:-:S02]  /*3f890*/  @P4 LOP3.LUT R3, R3, 0x20000, RZ, 0xfc, !PT ;  /* 0x0002000003034812 */ /* 0x000fc400078efcff */
[----:B------:R-:W-:Y:S01]  /*3f8a0*/  LOP3.LUT P4, RZ, R23, 0x8000, RZ, 0xc0, !PT ;  /* 0x0000800017ff7812 */ /* 0x000fe2000788c0ff */
[----:B------:R-:W4:Y:S01]  /*3f8b0*/  LDL.LU R20, [R1+0x164] ;  /* 0x0001640001147983 */ /* 0x000f220000300800 */
[----:B------:R-:W-:Y:S02]  /*3f8c0*/  LOP3.LUT R3, R3, 0xfffbffff, RZ, 0xc0, !PT ;  /* 0xfffbffff03037812 */ /* 0x000fe400078ec0ff */
[----:B------:R-:W-:Y:S01]  /*3f8d0*/  LOP3.LUT P3, RZ, R23, 0x40000, RZ, 0xc0, !PT ;  /* 0x0004000017ff7812 */ /* 0x000fe2000786c0ff */
[----:B------:R-:W4:Y:S08]  /*3f8e0*/  LDL.LU R27, [R1+0x168] ;  /* 0x00016800011b7983 */ /* 0x000f300000300800 */
[----:B------:R-:W-:-:S02]  /*3f8f0*/  @P4 LOP3.LUT R3, R3, 0x40000, RZ, 0xfc, !PT ;  /* 0x0004000003034812 */ /* 0x000fc400078efcff */
[----:B------:R-:W-:Y:S02]  /*3f900*/  LOP3.LUT P4, RZ, R23, 0x10000, RZ, 0xc0, !PT ;  /* 0x0001000017ff7812 */ /* 0x000fe4000788c0ff */
[----:B------:R-:W-:Y:S02]  /*3f910*/  LOP3.LUT R3, R3, 0xfff7ffff, RZ, 0xc0, !PT ;  /* 0xfff7ffff03037812 */ /* 0x000fe400078ec0ff */
[----:B------:R-:W-:-:S09]  /*3f920*/  PRMT R0, R13, 0x7770, RZ ;  /* 0x000077700d007816 */ /* 0x000fd200000000ff */
[----:B------:R-:W-:Y:S02]  /*3f930*/  @P4 LOP3.LUT R3, R3, 0x80000, RZ, 0xfc, !PT ;  /* 0x0008000003034812 */ /* 0x000fe400078efcff */
[----:B------:R-:W-:Y:S01]  /*3f940*/  LOP3.LUT P4, RZ, R23, 0x20000, RZ, 0xc0, !PT ;  /* 0x0002000017ff7812 */ /* 0x000fe2000788c0ff */
[----:B------:R0:W-:Y:S02]  /*3f950*/  @P3 STG.E.U8 desc[UR40][R6.64], R0 ;  /* 0x0000000006003986 */ /* 0x0001e4000c101128 */
[----:B0-----:R-:W-:-:S10]  /*3f960*/  PRMT R0, R13, 0x7771, RZ ;  /* 0x000077710d007816 */ /* 0x001fd400000000ff */
[----:B------:R2:W-:Y:S01]  /*3f970*/  @P4 STG.E.U8 desc[UR40][R10.64], R0 ;  /* 0x000000000a004986 */ /* 0x0005e2000c101128 */
[----:B------:R-:W-:Y:S02]  /*3f980*/  LOP3.LUT P4, RZ, R3, 0x80000, RZ, 0xc0, !PT ;  /* 0x0008000003ff7812 */ /* 0x000fe4000788c0ff */
[----:B--2---:R-:W-:-:S11]  /*3f990*/  PRMT R0, R26, 0x7770, RZ ;  /* 0x000077701a007816 */ /* 0x004fd600000000ff */
[----:B------:R0:W-:Y:S01]  /*3f9a0*/  @P4 STG.E.U8 desc[UR40][R8.64], R0 ;  /* 0x0000000008004986 */ /* 0x0001e2000c101128 */
[----:B------:R-:W-:Y:S02]  /*3f9b0*/  LOP3.LUT P4, RZ, R3, 0x40000, RZ, 0xc0, !PT ;  /* 0x0004000003ff7812 */ /* 0x000fe4000788c0ff */
[----:B0-----:R-:W-:-:S11]  /*3f9c0*/  PRMT R0, R26, 0x7771, RZ ;  /* 0x000077711a007816 */ /* 0x001fd600000000ff */
[----:B---3--:R0:W-:Y:S01]  /*3f9d0*/  @P4 STG.E.U8 desc[UR40][R16.64], R0 ;  /* 0x0000000010004986 */ /* 0x0081e2000c101128 */
[----:B------:R-:W-:-:S03]  /*3f9e0*/  LOP3.LUT P4, RZ, R3, 0x20000, RZ, 0xc0, !PT ;  /* 0x0002000003ff7812 */ /* 0x000fc6000788c0ff */
[----:B------:R1:W-:Y:S01]  /*3f9f0*/  STL.64 [R1+0x1460], R12 ;  /* 0x0014600c01007387 */ /* 0x0003e20000100a00 */
[----:B0-----:R-:W-:-:S03]  /*3fa00*/  PRMT R0, R14, 0x7770, RZ ;  /* 0x000077700e007816 */ /* 0x001fc600000000ff */
[----:B-1----:R-:W2:Y:S04]  /*3fa10*/  LDL.LU.64 R12, [R1+0xa08] ;  /* 0x000a0800010c7983 */ /* 0x002ea80000300a00 */
[----:B------:R-:W3:Y:S04]  /*3fa20*/  LDL.LU.64 R28, [R1+0xa10] ;  /* 0x000a1000011c7983 */ /* 0x000ee80000300a00 */
[----:B------:R-:W2:Y:S04]  /*3fa30*/  LDL.LU.64 R24, [R1+0xa18] ;  /* 0x000a180001187983 */ /* 0x000ea80000300a00 */
[----:B------:R-:W2:Y:S04]  /*3fa40*/  LDL.LU.64 R6, [R1+0xa20] ;  /* 0x000a200001067983 */ /* 0x000ea80000300a00 */
[----:B------:R-:W2:Y:S04]  /*3fa50*/  LDL.LU.64 R10, [R1+0xa28] ;  /* 0x000a2800010a7983 */ /* 0x000ea80000300a00 */
[----:B------:R-:W2:Y:S04]  /*3fa60*/  LDL.LU R5, [R1+0x16c] ;  /* 0x00016c0001057983 */ /* 0x000ea80000300800 */
[----:B------:R-:W2:Y:S04]  /*3fa70*/  LDL.LU.64 R8, [R1+0xa30] ;  /* 0x000a300001087983 */ /* 0x000ea80000300a00 */
[----:B------:R-:W2:Y:S04]  /*3fa80*/  LDL.LU.64 R16, [R1+0xa40] ;  /* 0x000a400001107983 */ /* 0x000ea80000300a00 */
[----:B----4-:R0:W-:Y:S04]  /*3fa90*/  @P4 STG.E.U8 desc[UR40][R18.64], R0 ;  /* 0x0000000012004986 */ /* 0x0101e8000c101128 */
[----:B0-----:R-:W4:Y:S01]  /*3faa0*/  LDL.LU.64 R18, [R1+0x14a0] ;  /* 0x0014a00001127983 */ /* 0x001f220000300a00 */
[----:B------:R-:W-:-:S02]  /*3fab0*/  LOP3.LUT P4, RZ, R3, 0x10000, RZ, 0xc0, !PT ;  /* 0x0001000003ff7812 */ /* 0x000fc4000788c0ff */
[----:B------:R-:W-:-:S11]  /*3fac0*/  PRMT R0, R14, 0x7771, RZ ;  /* 0x000077710e007816 */ /* 0x000fd600000000ff */
[----:B----4-:R0:W-:Y:S04]  /*3fad0*/  @P4 STG.E.U8 desc[UR40][R18.64], R0 ;  /* 0x0000000012004986 */ /* 0x0101e8000c101128 */
[----:B0-----:R-:W4:Y:S01]  /*3fae0*/  LDL.LU.64 R18, [R1+0x1498] ;  /* 0x0014980001127983 */ /* 0x001f220000300a00 */
[----:B------:R-:W-:Y:S02]  /*3faf0*/  LOP3.LUT P4, RZ, R3, 0x8000, RZ, 0xc0, !PT ;  /* 0x0000800003ff7812 */ /* 0x000fe4000788c0ff */
[----:B------:R-:W-:-:S11]  /*3fb00*/  PRMT R0, R15, 0x7770, RZ ;  /* 0x000077700f007816 */ /* 0x000fd600000000ff */
[----:B----4-:R0:W-:Y:S04]  /*3fb10*/  @P4 STG.E.U8 desc[UR40][R18.64], R0 ;  /* 0x0000000012004986 */ /* 0x0101e8000c101128 */
[----:B0-----:R-:W4:Y:S01]  /*3fb20*/  LDL.LU.64 R18, [R1+0x1490] ;  /* 0x0014900001127983 */ /* 0x001f220000300a00 */
[----:B------:R-:W-:-:S03]  /*3fb30*/  PRMT R0, R15, 0x7771, RZ ;  /* 0x000077710f007816 */ /* 0x000fc600000000ff */
[----:B------:R0:W-:Y:S04]  /*3fb40*/  STL.64 [R1+0x1468], R14 ;  /* 0x0014680e01007387 */ /* 0x0001e80000100a00 */
[----:B0-----:R-:W2:Y:S01]  /*3fb50*/  LDL.LU.64 R14, [R1+0xa00] ;  /* 0x000a0000010e7983 */ /* 0x001ea20000300a00 */
[----:B------:R-:W-:Y:S02]  /*3fb60*/  LOP3.LUT P4, RZ, R3, 0x4000, RZ, 0xc0, !PT ;  /* 0x0000400003ff7812 */ /* 0x000fe4000788c0ff */
[C---:B------:R-:W-:Y:S02]  /*3fb70*/  LOP3.LUT P5, RZ, R23.reuse, 0x100, RZ, 0xc0, !PT ;  /* 0x0000010017ff7812 */ /* 0x040fe400078ac0ff */
[C---:B------:R-:W-:Y:S02]  /*3fb80*/  LOP3.LUT P6, RZ, R23.reuse, 0x80, RZ, 0xc0, !PT ;  /* 0x0000008017ff7812 */ /* 0x040fe400078cc0ff */
[----:B------:R-:W-:-:S02]  /*3fb90*/  LOP3.LUT P0, RZ, R23, 0x40, RZ, 0xc0, !PT ;  /* 0x0000004017ff7812 */ /* 0x000fc4000780c0ff */
[C---:B------:R-:W-:Y:S02]  /*3fba0*/  LOP3.LUT P1, RZ, R23.reuse, 0x20, RZ, 0xc0, !PT ;  /* 0x0000002017ff7812 */ /* 0x040fe4000782c0ff */
[C---:B------:R-:W-:Y:S02]  /*3fbb0*/  LOP3.LUT P2, RZ, R23.reuse, 0x10, RZ, 0xc0, !PT ;  /* 0x0000001017ff7812 */ /* 0x040fe4000784c0ff */
[----:B------:R-:W-:Y:S01]  /*3fbc0*/  LOP3.LUT P3, RZ, R23, 0x8, RZ, 0xc0, !PT ;  /* 0x0000000817ff7812 */ /* 0x000fe2000786c0ff */
[----:B--2---:R0:W-:Y:S01]  /*3fbd0*/  @P4 STG.E.U8 desc[UR40][R14.64], R0 ;  /* 0x000000000e004986 */ /* 0x0041e2000c101128 */
[----:B------:R-:W-:Y:S02]  /*3fbe0*/  LOP3.LUT P4, RZ, R3, 0x2000, RZ, 0xc0, !PT ;  /* 0x0000200003ff7812 */ /* 0x000fe4000788c0ff */
[----:B0-----:R-:W-:-:S11]  /*3fbf0*/  PRMT R0, R2, 0x7770, RZ ;  /* 0x0000777002007816 */ /* 0x001fd600000000ff */
[----:B------:R0:W-:Y:S01]  /*3fc00*/  @P4 STG.E.U8 desc[UR40][R12.64], R0 ;  /* 0x000000000c004986 */ /* 0x0001e2000c101128 */
[----:B------:R-:W-:Y:S02]  /*3fc10*/  LOP3.LUT P4, RZ, R3, 0x1000, RZ, 0xc0, !PT ;  /* 0x0000100003ff7812 */ /* 0x000fe4000788c0ff */
[----:B0-----:R-:W-:-:S11]  /*3fc20*/  PRMT R0, R2, 0x7771, RZ ;  /* 0x0000777102007816 */ /* 0x001fd600000000ff */
[----:B---3--:R0:W-:Y:S02]  /*3fc30*/  @P4 STG.E.U8 desc[UR40][R28.64], R0 ;  /* 0x000000001c004986 */ /* 0x0081e4000c101128 */
        /* <DEDUP_REMOVED lines=9> */
[----:B----4-:R0:W-:Y:S02]  /*3fcd0*/  @P2 STG.E.U8 desc[UR40][R18.64], R0 ;  /* 0x0000000012002986 */ /* 0x0101e4000c101128 */
[----:B0-----:R-:W-:Y:S02]  /*3fce0*/  PRMT R0, R5, 0x7771, RZ ;  /* 0x0000777105007816 */ /* 0x001fe400000000ff */
[----:B------:R-:W2:Y:S04]  /*3fcf0*/  LDL.LU R19, [R1+0x1488] ;  /* 0x0014880001137983 */ /* 0x000ea80000300800 */
[----:B------:R-:W-:Y:S04]  /*3fd00*/  STL.64 [R1+0x1478], R4 ;  /* 0x0014780401007387 */ /* 0x000fe80000100a00 */
[----:B------:R0:W-:Y:S04]  /*3fd10*/  @P3 STG.E.U8 desc[UR40][R16.64], R0 ;  /* 0x0000000010003986 */ /* 0x0001e8000c101128 */
[----:B0-----:R-:W3:Y:S04]  /*3fd20*/  LDL.LU.64 R16, [R1+0xa48] ;  /* 0x000a480001107983 */ /* 0x001ee80000300a00 */
[----:B------:R-:W4:Y:S04]  /*3fd30*/  LDL.LU.64 R12, [R1+0xa50] ;  /* 0x000a5000010c7983 */ /* 0x000f280000300a00 */
[----:B------:R-:W2:Y:S04]  /*3fd40*/  LDL.LU.64 R28, [R1+0xa58] ;  /* 0x000a5800011c7983 */ /* 0x000ea80000300a00 */
[----:B------:R-:W2:Y:S04]  /*3fd50*/  LDL.LU.64 R24, [R1+0xa60] ;  /* 0x000a600001187983 */ /* 0x000ea80000300a00 */
[----:B------:R-:W2:Y:S04]  /*3fd60*/  LDL.LU.64 R6, [R1+0xa68] ;  /* 0x000a680001067983 */ /* 0x000ea80000300a00 */
[----:B------:R-:W2:Y:S04]  /*3fd70*/  LDL.LU.64 R10, [R1+0xa70] ;  /* 0x000a7000010a7983 */ /* 0x000ea80000300a00 */
[----:B------:R-:W2:Y:S01]  /*3fd80*/  LDL.LU R26, [R1+0x150] ;  /* 0x00015000011a7983 */ /* 0x000ea20000300800 */
[----:B------:R-:W-:-:S03]  /*3fd90*/  LOP3.LUT P0, RZ, R23, 0x4, RZ, 0xc0, !PT ;  /* 0x0000000417ff7812 */ /* 0x000fc6000780c0ff */
[----:B------:R-:W3:Y:S04]  /*3fda0*/  LDL.LU R8, [R1+0x154] ;  /* 0x0001540001087983 */ /* 0x000ee80000300800 */
[----:B------:R-:W4:Y:S04]  /*3fdb0*/  LDL.LU R9, [R1+0x158] ;  /* 0x0001580001097983 */ /* 0x000f280000300800 */
[----:B------:R-:W4:Y:S01]  /*3fdc0*/  LDL.LU R18, [R1+0x15c] ;  /* 0x00015c0001127983 */ /* 0x000f220000300800 */
[----:B--2---:R-:W-:-:S05]  /*3fdd0*/  PRMT R0, R26, 0x7770, RZ ;  /* 0x000077701a007816 */ /* 0x004fca00000000ff */
[----:B---3--:R0:W-:Y:S04]  /*3fde0*/  @P0 STG.E.U8 desc[UR40][R16.64], R0 ;  /* 0x0000000010000986 */ /* 0x0081e8000c101128 */
[----:B0-----:R-:W2:Y:S04]  /*3fdf0*/  LDL.LU.64 R16, [R1+0xa78] ;  /* 0x000a780001107983 */ /* 0x001ea80000300a00 */
[----:B------:R-:W-:Y:S04]  /*3fe00*/  STL.64 [R1+0x1440], R26 ;  /* 0x0014401a01007387 */ /* 0x000fe80000100a00 */
[----:B------:R-:W3:Y:S01]  /*3fe10*/  LDL.LU R21, [R1+0xe0] ;  /* 0x0000e00001157983 */ /* 0x000ee20000300800 */
        /* <DEDUP_REMOVED lines=18> */
[----:B0-----:R-:W3:Y:S06]  /*3ff40*/  LDL.LU.64 R20, [R1+0xa80] ;  /* 0x000a800001147983 */ /* 0x001eec0000300a00 */
[----:B------:R-:W-:-:S02]  /*3ff50*/  @P4 LOP3.LUT R3, R3, 0x200, RZ, 0xfc, !PT ;  /* 0x0000020003034812 */ /* 0x000fc400078efcff */
[----:B------:R-:W-:Y:S01]  /*3ff60*/  LOP3.LUT P4, RZ, R22, 0x10000000, RZ, 0xc0, !PT ;  /* 0x1000000016ff7812 */ /* 0x000fe2000788c0ff */
[----:B------:R-:W3:Y:S01]  /*3ff70*/  LDL.LU.64 R4, [R1+0xa88] ;  /* 0x000a880001047983 */ /* 0x000ee20000300a00 */
[----:B------:R-:W-:Y:S02]  /*3ff80*/  LOP3.LUT R3, R3, 0xfffffbff, RZ, 0xc0, !PT ;  /* 0xfffffbff03037812 */ /* 0x000fe400078ec0ff */
[C---:B------:R-:W-:Y:S01]  /*3ff90*/  LOP3.LUT P1, RZ, R23.reuse, 0x2, RZ, 0xc0, !PT ;  /* 0x0000000217ff7812 */ /* 0x040fe2000782c0ff */
[----:B------:R-:W3:Y:S01]  /*3ffa0*/  LDL.LU.64 R14, [R1+0xa90] ;  /* 0x000a9000010e7983 */ /* 0x000ee20000300a00 */
[----:B------:R-:W-:Y:S02]  /*3ffb0*/  LOP3.LUT P2, RZ, R23, 0x1, RZ, 0xc0, !PT ;  /* 0x0000000117ff7812 */ /* 0x000fe4000784c0ff */
[----:B------:R-:W-:-:S05]  /*3ffc0*/  PRMT R0, R26, 0x7771, RZ ;  /* 0x000077711a007816 */ /* 0x000fca00000000ff */
[----:B------:R-:W-:Y:S02]  /*3ffd0*/  @P4 LOP3.LUT R3, R3, 0x400, RZ, 0xfc, !PT ;  /* 0x0000040003034812 */ /* 0x000fe400078efcff */
[C---:B------:R-:W-:Y:S02]  /*3ffe0*/  LOP3.LUT P4, RZ, R22.reuse, 0x20000000, RZ, 0xc0, !PT ;  /* 0x2000000016ff7812 */ /* 0x040fe4000788c0ff */
[----:B------:R-:W-:Y:S01]  /*3fff0*/  LOP3.LUT P3, RZ, R22, 0x80000000, RZ, 0xc0, !PT ;  /* 0x8000000016ff7812 */ /* 0x000fe2000786c0ff */
[----:B----4-:R0:W-:Y:S01]  /*40000*/  @P1 STG.E.U8 desc[UR40][R12.64], R0 ;  /* 0x000000000c001986 */ /* 0x0101e2000c101128 */
[----:B------:R-:W-:Y:S02]  /*40010*/  LOP3.LUT R3, R3, 0xfffff7ff, RZ, 0xc0, !PT ;  /* 0xfffff7ff03037812 */ /* 0x000fe400078ec0ff */
[----:B0-----:R-:W-:Y:S01]  /*40020*/  PRMT R0, R8, 0x7770, RZ ;  /* 0x0000777008007816 */ /* 0x001fe200000000ff */
[----:B------:R-:W4:Y:S06]  /*40030*/  LDL.LU.64 R12, [R1+0xa98] ;  /* 0x000a9800010c7983 */ /* 0x000f2c0000300a00 */
[----:B------:R-:W-:-:S02]  /*40040*/  @P4 LOP3.LUT R3, R3, 0x800, RZ, 0xfc, !PT ;  /* 0x0000080003034812 */ /* 0x000fc400078efcff */
[----:B------:R-:W-:Y:S01]  /*40050*/  LOP3.LUT P4, RZ, R22, 0x40000000, RZ, 0xc0, !PT ;  /* 0x4000000016ff7812 */ /* 0x000fe2000788c0ff */
[----:B------:R0:W-:Y:S04]  /*40060*/  @P2 STG.E.U8 desc[UR40][R28.64], R0 ;  /* 0x000000001c002986 */ /* 0x0001e8000c101128 */
[----:B------:R-:W4:Y:S01]  /*40070*/  LDL.LU.64 R26, [R1+0xab0] ;  /* 0x000ab000011a7983 */ /* 0x000f220000300a00 */
        /* <DEDUP_REMOVED lines=9> */
[----:B--2---:R0:W-:Y:S01]  /*40110*/  @P4 STG.E.U8 desc[UR40][R16.64], R0 ;  /* 0x0000000010004986 */ /* 0x0041e2000c101128 */
[----:B------:R-:W-:-:S03]  /*40120*/  LOP3.LUT P4, RZ, R3, 0x200, RZ, 0xc0, !PT ;  /* 0x0000020003ff7812 */ /* 0x000fc6000788c0ff */
[----:B------:R1:W-:Y:S01]  /*40130*/  STL.64 [R1+0x1438], R8 ;  /* 0x0014380801007387 */ /* 0x0003e20000100a00 */
[----:B0-----:R-:W-:-:S03]  /*40140*/  PRMT R0, R18, 0x7771, RZ ;  /* 0x0000777112007816 */ /* 0x001fc600000000ff */
[----:B-1----:R-:W2:Y:S04]  /*40150*/  LDL.LU.64 R8, [R1+0xaa8] ;  /* 0x000aa80001087983 */ /* 0x002ea80000300a00 */
[----:B------:R-:W2:Y:S04]  /*40160*/  LDL.LU.64 R28, [R1+0xab8] ;  /* 0x000ab800011c7983 */ /* 0x000ea80000300a00 */
[----:B------:R-:W2:Y:S04]  /*40170*/  LDL.LU.64 R24, [R1+0xac0] ;  /* 0x000ac00001187983 */ /* 0x000ea80000300a00 */
[----:B------:R-:W2:Y:S04]  /*40180*/  LDL.LU.64 R6, [R1+0xac8] ;  /* 0x000ac80001067983 */ /* 0x000ea80000300a00 */
[----:B------:R-:W2:Y:S04]  /*40190*/  LDL.LU.64 R10, [R1+0xad0] ;  /* 0x000ad000010a7983 */ /* 0x000ea80000300a00 */
[----:B------:R-:W2:Y:S04]  /*401a0*/  LDL.LU.64 R16, [R1+0xad8] ;  /* 0x000ad80001107983 */ /* 0x000ea80000300a00 */
[----:B------:R-:W2:Y:S04]  /*401b0*/  LDL.LU R23, [R1+0x174] ;  /* 0x0001740001177983 */ /* 0x000ea80000300800 */
[----:B------:R0:W-:Y:S04]  /*401c0*/  STL.64 [R1+0x1450], R18 ;  /* 0x0014501201007387 */ /* 0x0001e80000100a00 */
[----:B0-----:R-:W2:Y:S04]  /*401d0*/  LDL.LU.64 R18, [R1+0xaa0] ;  /* 0x000aa00001127983 */ /* 0x001ea80000300a00 */
[----:B---3--:R0:W-:Y:S04]  /*401e0*/  @P4 STG.E.U8 desc[UR40][R20.64], R0 ;  /* 0x0000000014004986 */ /* 0x0081e8000c101128 */
[----:B0-----:R-:W3:Y:S01]  /*401f0*/  LDL.LU.64 R20, [R1+0x1480] ;  /* 0x0014800001147983 */ /* 0x001ee20000300a00 */
[----:B------:R-:W-:-:S02]  /*40200*/  LOP3.LUT P4, RZ, R3, 0x100, RZ, 0xc0, !PT ;  /* 0x0000010003ff7812 */ /* 0x000fc4000788c0ff */
[----:B---3--:R-:W-:-:S11]  /*40210*/  PRMT R0, R21, 0x7772, RZ ;  /* 0x0000777215007816 */ /* 0x008fd600000000ff */
[----:B------:R0:W-:Y:S04]  /*40220*/  @P4 STG.E.U8 desc[UR40][R4.64], R0 ;  /* 0x0000000004004986 */ /* 0x0001e8000c101128 */
[----:B0-----:R-:W3:Y:S01]  /*40230*/  LDL.LU.64 R4, [R1+0x1478] ;  /* 0x0014780001047983 */ /* 0x001ee20000300a00 */
[----:B------:R-:W-:-:S03]  /*40240*/  PRMT R0, R21, 0x7773, RZ ;  /* 0x0000777315007816 */ /* 0x000fc600000000ff */
[----:B------:R-:W2:Y:S01]  /*40250*/  LDL.LU R21, [R1+0x1470] ;  /* 0x0014700001157983 */ /* 0x000ea20000300800 */
[----:B------:R-:W-:-:S13]  /*40260*/  LOP3.LUT P4, RZ, R3, 0x80, RZ, 0xc0, !PT ;  /* 0x0000008003ff7812 */ /* 0x000fda000788c0ff */
[----:B------:R0:W-:Y:S01]  /*40270*/  @P4 STG.E.U8 desc[UR40][R14.64], R0 ;  /* 0x000000000e004986 */ /* 0x0001e2000c101128 */
[----:B------:R-:W-:-:S03]  /*40280*/  LOP3.LUT P4, RZ, R3, 0x40, RZ, 0xc0, !PT ;  /* 0x0000004003ff7812 */ /* 0x000fc6000788c0ff */
[----:B0-----:R-:W2:Y:S01]  /*40290*/  LDL.LU.64 R14, [R1+0x1468] ;  /* 0x00146800010e7983 */ /* 0x001ea20000300a00 */
[----:B------:R-:W-:Y:S02]  /*402a0*/  LOP3.LUT P5, RZ, R22, 0x200000, RZ, 0xc0, !PT ;  /* 0x0020000016ff7812 */ /* 0x000fe400078ac0ff */
[----:B---3--:R-:W-:-:S07]  /*402b0*/  PRMT R0, R4, 0x7772, RZ ;  /* 0x0000777204007816 */ /* 0x008fce00000000ff */
[----:B----4-:R0:W-:Y:S04]  /*402c0*/  @P4 STG.E.U8 desc[UR40][R12.64], R0 ;  /* 0x000000000c004986 */ /* 0x0101e8000c101128 */
[----:B0-----:R-:W3:Y:S01]  /*402d0*/  LDL.LU.64 R12, [R1+0x1460] ;  /* 0x00146000010c7983 */ /* 0x001ee20000300a00 */
[C---:B------:R-:W-:Y:S02]  /*402e0*/  LOP3.LUT P4, RZ, R3.reuse, 0x20, RZ, 0xc0, !PT ;  /* 0x0000002003ff7812 */ /* 0x040fe4000788c0ff */
[----:B------:R-:W-:Y:S02]  /*402f0*/  PRMT R0, R4, 0x7773, RZ ;  /* 0x0000777304007816 */ /* 0x000fe400000000ff */
[----:B------:R-:W4:Y:S09]  /*40300*/  LDL.LU R4, [R1+0x145c] ;  /* 0x00145c0001047983 */ /* 0x000f320000300800 */
[----:B--2---:R0:W-:Y:S01]  /*40310*/  @P4 STG.E.U8 desc[UR40][R18.64], R0 ;  /* 0x0000000012004986 */ /* 0x0041e2000c101128 */
[----:B------:R-:W-:-:S02]  /*40320*/  LOP3.LUT P4, RZ, R3, 0x10, RZ, 0xc0, !PT ;  /* 0x0000001003ff7812 */ /* 0x000fc4000788c0ff */
[----:B0-----:R-:W-:-:S11]  /*40330*/  PRMT R0, R21, 0x7772, RZ ;  /* 0x0000777215007816 */ /* 0x001fd600000000ff */
[----:B------:R0:W-:Y:S02]  /*40340*/  @P4 STG.E.U8 desc[UR40][R8.64], R0 ;  /* 0x0000000008004986 */ /* 0x0001e4000c101128 */
[----:B0-----:R-:W-:Y:S02]  /*40350*/  PRMT R0, R21, 0x7773, RZ ;  /* 0x0000777315007816 */ /* 0x001fe400000000ff */
[----:B------:R-:W2:Y:S04]  /*40360*/  LDL.LU R21, [R1+0x1458] ;  /* 0x0014580001157983 */ /* 0x000ea80000300800 */
[----:B------:R0:W-:Y:S04]  /*40370*/  @P5 STG.E.U8 desc[UR40][R26.64], R0 ;  /* 0x000000001a005986 */ /* 0x0001e8000c101128 */
[----:B0-----:R-:W2:Y:S01]  /*40380*/  LDL.LU.64 R26, [R1+0xae0] ;  /* 0x000ae000011a7983 */ /* 0x001ea20000300a00 */
[----:B------:R-:W-:-:S02]  /*40390*/  LOP3.LUT P6, RZ, R22, 0x100000, RZ, 0xc0, !PT ;  /* 0x0010000016ff7812 */ /* 0x000fc400078cc0ff */
[C---:B------:R-:W-:Y:S02]  /*403a0*/  LOP3.LUT P0, RZ, R22.reuse, 0x80000, RZ, 0xc0, !PT ;  /* 0x0008000016ff7812 */ /* 0x040fe4000780c0ff */
[C---:B------:R-:W-:Y:S02]  /*403b0*/  LOP3.LUT P1, RZ, R22.reuse, 0x40000, RZ, 0xc0, !PT ;  /* 0x0004000016ff7812 */ /* 0x040fe4000782c0ff */
[C---:B------:R-:W-:Y:S02]  /*403c0*/  LOP3.LUT P2, RZ, R22.reuse, 0x20000, RZ, 0xc0, !PT ;  /* 0x0002000016ff7812 */ /* 0x040fe4000784c0ff */
[C---:B------:R-:W-:Y:S02]  /*403d0*/  LOP3.LUT P3, RZ, R22.reuse, 0x10000, RZ, 0xc0, !PT ;  /* 0x0001000016ff7812 */ /* 0x040fe4000786c0ff */
[----:B------:R-:W-:Y:S02]  /*403e0*/  LOP3.LUT P4, RZ, R22, 0x8, RZ, 0xc0, !PT ;  /* 0x0000000816ff7812 */ /* 0x000fe4000788c0ff */
[----:B---3--:R-:W-:-:S05]  /*403f0*/  PRMT R0, R12, 0x7772, RZ ;  /* 0x000077720c007816 */ /* 0x008fca00000000ff */
[----:B------:R0:W-:Y:S02]  /*40400*/  @P6 STG.E.U8 desc[UR40][R28.64], R0 ;  /* 0x000000001c006986 */ /* 0x0001e4000c101128 */
[----:B0-----:R-:W-:Y:S02]  /*40410*/  PRMT R0, R12, 0x7773, RZ ;  /* 0x000077730c007816 */ /* 0x001fe400000000ff */
[----:B------:R-:W3:Y:S04]  /*40420*/  LDL.LU.64 R28, [R1+0xae8] ;  /* 0x000ae800011c7983 */ /* 0x000ee80000300a00 */
[----:B------:R0:W-:Y:S02]  /*40430*/  @P0 STG.E.U8 desc[UR40][R24.64], R0 ;  /* 0x0000000018000986 */ /* 0x0001e4000c101128 */
[----:B0-----:R-:W-:-:S02]  /*40440*/  PRMT R0, R13, 0x7772, RZ ;  /* 0x000077720d007816 */ /* 0x001fc400000000ff */
[----:B------:R-:W3:Y:S04]  /*40450*/  LDL.LU.64 R24, [R1+0xaf0] ;  /* 0x000af00001187983 */ /* 0x000ee80000300a00 */
[----:B------:R0:W-:Y:S04]  /*40460*/  @P1 STG.E.U8 desc[UR40][R6.64], R0 ;  /* 0x0000000006001986 */ /* 0x0001e8000c101128 */
[----:B0-----:R-:W3:Y:S01]  /*40470*/  LDL.LU.64 R6, [R1+0xaf8] ;  /* 0x000af80001067983 */ /* 0x001ee20000300a00 */
[----:B------:R-:W-:-:S03]  /*40480*/  PRMT R0, R13, 0x7773, RZ ;  /* 0x000077730d007816 */ /* 0x000fc600000000ff */
[----:B------:R-:W3:Y:S04]  /*40490*/  LDL.LU.64 R12, [R1+0xb00] ;  /* 0x000b0000010c7983 */ /* 0x000ee80000300a00 */
[----:B------:R0:W-:Y:S04]  /*404a0*/  @P2 STG.E.U8 desc[UR40][R10.64], R0 ;  /* 0x000000000a002986 */ /* 0x0001e8000c101128 */
[----:B0-----:R-:W3:Y:S01]  /*404b0*/  LDL.LU.64 R10, [R1+0xb08] ;  /* 0x000b0800010a7983 */ /* 0x001ee20000300a00 */
[----:B------:R-:W-:-:S05]  /*404c0*/  PRMT R0, R23, 0x7772, RZ ;  /* 0x0000777217007816 */ /* 0x000fca00000000ff */
[----:B------:R0:W-:Y:S04]  /*404d0*/  @P3 STG.E.U8 desc[UR40][R16.64], R0 ;  /* 0x0000000010003986 */ /* 0x0001e8000c101128 */
[----:B0-----:R-:W3:Y:S01]  /*404e0*/  LDL.LU.64 R16, [R1+0xb10] ;  /* 0x000b100001107983 */ /* 0x001ee20000300a00 */
[----:B------:R-:W-:-:S03]  /*404f0*/  LOP3.LUT P0, RZ, R22, 0x8000, RZ, 0xc0, !PT ;  /* 0x0000800016ff7812 */ /* 0x000fc6000780c0ff */
[----:B------:R-:W3:Y:S01]  /*40500*/  LDL.LU.64 R18, [R1+0xb18] ;  /* 0x000b180001127983 */ /* 0x000ee20000300a00 */
[----:B------:R-:W-:-:S09]  /*40510*/  PRMT R0, R23, 0x7773, RZ ;  /* 0x0000777317007816 */ /* 0x000fd200000000ff */
[----:B--2---:R0:W-:Y:S04]  /*40520*/  @P0 STG.E.U8 desc[UR40][R26.64], R0 ;  /* 0x000000001a000986 */ /* 0x0041e8000c101128 */
[----:B0-----:R-:W2:Y:S01]  /*40530*/  LDL.LU.64 R26, [R1+0xb20] ;  /* 0x000b2000011a7983 */ /* 0x001ea20000300a00 */
[----:B----4-:R-:W-:Y:S02]  /*40540*/  LOP3.LUT R4, R4, 0xefffffff, RZ, 0xc0, !PT ;  /* 0xefffffff04047812 */ /* 0x010fe400078ec0ff */
[----:B------:R-:W-:Y:S01]  /*40550*/  LOP3.LUT R3, R3, 0xfffffffe, RZ, 0xc0, !PT ;  /* 0xfffffffe03037812 */ /* 0x000fe200078ec0ff */
[----:B------:R-:W4:Y:S01]  /*40560*/  LDL.LU.64 R8, [R1+0xb28] ;  /* 0x000b280001087983 */ /* 0x000f220000300a00 */
        /* <DEDUP_REMOVED lines=11> */
[----:B------:R-:W-:Y:S02]  /*40620*/  @P4 LOP3.LUT R3, R3, 0x1, RZ, 0xfc, !PT ;  /* 0x0000000103034812 */ /* 0x000fe400078efcff */
[----:B------:R-:W-:Y:S02]  /*40630*/  LOP3.LUT P4, RZ, R22, 0x100, RZ, 0xc0, !PT ;  /* 0x0000010016ff7812 */ /* 0x000fe4000788c0ff */
[----:B------:R-:W-:-:S11]  /*40640*/  LOP3.LUT R3, R3, 0xfffffffd, RZ, 0xc0, !PT ;  /* 0xfffffffd03037812 */ /* 0x000fd600078ec0ff */
[----:B------:R-:W-:Y:S02]  /*40650*/  @P4 LOP3.LUT R3, R3, 0x2, RZ, 0xfc, !PT ;  /* 0x0000000203034812 */ /* 0x000fe400078efcff */
[C---:B------:R-:W-:Y:S02]  /*40660*/  LOP3.LUT P4, RZ, R22.reuse, 0x200, RZ, 0xc0, !PT ;  /* 0x0000020016ff7812 */ /* 0x040fe4000788c0ff */
[----:B------:R-:W-:Y:S02]  /*40670*/  LOP3.LUT R3, R3, 0xfffffffb, RZ, 0xc0, !PT ;  /* 0xfffffffb03037812 */ /* 0x000fe400078ec0ff */
[C---:B------:R-:W-:Y:S02]  /*40680*/  LOP3.LUT P1, RZ, R22.reuse, 0x4000, RZ, 0xc0, !PT ;  /* 0x0000400016ff7812 */ /* 0x040fe4000782c0ff */
[----:B------:R-:W-:Y:S02]  /*40690*/  LOP3.LUT P2, RZ, R22, 0x2000, RZ, 0xc0, !PT ;  /* 0x0000200016ff7812 */ /* 0x000fe4000784c0ff */
[----:B------:R-:W-:-:S05]  /*406a0*/  PRMT R0, R14, 0x7772, RZ ;  /* 0x000077720e007816 */ /* 0x000fca00000000ff */
[----:B------:R-:W-:Y:S02]  /*406b0*/  @P4 LOP3.LUT R3, R3, 0x4, RZ, 0xfc, !PT ;  /* 0x0000000403034812 */ /* 0x000fe400078efcff */
[C---:B------:R-:W-:Y:S02]  /*406c0*/  LOP3.LUT P4, RZ, R22.reuse, 0x400, RZ, 0xc0, !PT ;  /* 0x0000040016ff7812 */ /* 0x040fe4000788c0ff */
[----:B------:R-:W-:Y:S02]  /*406d0*/  LOP3.LUT P3, RZ, R22, 0x1000, RZ, 0xc0, !PT ;  /* 0x0000100016ff7812 */ /* 0x000fe4000786c0ff */
[----:B------:R-:W-:-:S09]  /*406e0*/  LOP3.LUT R3, R3, 0xfffffff7, RZ, 0xc0, !PT ;  /* 0xfffffff703037812 */ /* 0x000fd200078ec0ff */
[----:B------:R-:W-:Y:S02]  /*406f0*/  @P4 LOP3.LUT R3, R3, 0x8, RZ, 0xfc, !PT ;  /* 0x0000000803034812 */ /* 0x000fe400078efcff */
[C---:B------:R-:W-:Y:S02]  /*40700*/  LOP3.LUT P4, RZ, R22.reuse, 0x800, RZ, 0xc0, !PT ;  /* 0x0000080016ff7812 */ /* 0x040fe4000788c0ff */
[C---:B------:R-:W-:Y:S02]  /*40710*/  LOP3.LUT P5, RZ, R22.reuse, 0x4, RZ, 0xc0, !PT ;  /* 0x0000000416ff7812 */ /* 0x040fe400078ac0ff */
[C---:B------:R-:W-:Y:S02]  /*40720*/  LOP3.LUT P6, RZ, R22.reuse, 0x2, RZ, 0xc0, !PT ;  /* 0x0000000216ff7812 */ /* 0x040fe400078cc0ff */
[----:B------:R-:W-:Y:S02]  /*40730*/  LOP3.LUT P0, RZ, R22, 0x1, RZ, 0xc0, !PT ;  /* 0x0000000116ff7812 */ /* 0x000fe4000780c0ff */
[----:B------:R-:W4:Y:S04]  /*40740*/  LDL.LU.64 R22, [R1+0xb38] ;  /* 0x000b380001167983 */ /* 0x000f280000300a00 */
[----:B---3--:R0:W-:Y:S02]  /*40750*/  @P1 STG.E.U8 desc[UR40][R28.64], R0 ;  /* 0x000000001c001986 */ /* 0x0081e4000c101128 */
[----:B0-----:R-:W-:-:S02]  /*40760*/  PRMT R0, R14, 0x7773, RZ ;  /* 0x000077730e007816 */ /* 0x001fc400000000ff */
[----:B------:R-:W3:Y:S04]  /*40770*/  LDL.LU.64 R28, [R1+0xb40] ;  /* 0x000b4000011c7983 */ /* 0x000ee80000300a00 */
[----:B------:R0:W-:Y:S02]  /*40780*/  @P2 STG.E.U8 desc[UR40][R24.64], R0 ;  /* 0x0000000018002986 */ /* 0x0001e4000c101128 */
[C---:B0-----:R-:W-:Y:S02]  /*40790*/  PRMT R0, R15.reuse, 0x7772, RZ ;  /* 0x000077720f007816 */ /* 0x041fe400000000ff */
[----:B------:R-:W3:Y:S04]  /*407a0*/  LDL.LU.64 R24, [R1+0xb48] ;  /* 0x000b480001187983 */ /* 0x000ee80000300a00 */
[----:B------:R0:W-:Y:S02]  /*407b0*/  @P3 STG.E.U8 desc[UR40][R6.64], R0 ;  /* 0x0000000006003986 */ /* 0x0001e4000c101128 */
[----:B0-----:R-:W-:-:S02]  /*407c0*/  PRMT R0, R15, 0x7773, RZ ;  /* 0x000077730f007816 */ /* 0x001fc400000000ff */
[----:B------:R-:W3:Y:S04]  /*407d0*/  LDL.LU.64 R6, [R1+0xb50] ;  /* 0x000b500001067983 */ /* 0x000ee80000300a00 */
[----:B------:R0:W-:Y:S01]  /*407e0*/  @P4 STG.E.U8 desc[UR40][R12.64], R0 ;  /* 0x000000000c004986 */ /* 0x0001e2000c101128 */
[----:B------:R-:W-:-:S03]  /*407f0*/  LOP3.LUT P4, RZ, R3, 0x8, RZ, 0xc0, !PT ;  /* 0x0000000803ff7812 */ /* 0x000fc6000788c0ff */
[----:B------:R-:W3:Y:S01]  /*40800*/  LDL.LU.64 R14, [R1+0xb58] ;  /* 0x000b5800010e7983 */ /* 0x000ee20000300a00 */
[----:B0-----:R-:W-:-:S03]  /*40810*/  PRMT R0, R2, 0x7772, RZ ;  /* 0x0000777202007816 */ /* 0x001fc600000000ff */
[----:B------:R-:W3:Y:S06]  /*40820*/  LDL.LU.64 R12, [R1+0xb60] ;  /* 0x000b6000010c7983 */ /* 0x000eec0000300a00 */
        /* <DEDUP_REMOVED lines=9> */
[----:B------:R-:W-:-:S02]  /*408c0*/  LOP3.LUT P4, RZ, R3, 0x1, RZ, 0xc0, !PT ;  /* 0x0000000103ff7812 */ /* 0x000fc4000788c0ff */
[----:B0-----:R-:W-:Y:S01]  /*408d0*/  PRMT R0, R20, 0x7773, RZ ;  /* 0x0000777314007816 */ /* 0x001fe200000000ff */
[----:B------:R-:W3:Y:S04]  /*408e0*/  LDL.LU.64 R18, [R1+0x1450] ;  /* 0x0014500001127983 */ /* 0x000ee80000300a00 */
[----:B------:R-:W3:Y:S04]  /*408f0*/  LDL.LU.64 R2, [R1+0xb30] ;  /* 0x000b300001027983 */ /* 0x000ee80000300a00 */
[----:B------:R-:W3:Y:S04]  /*40900*/  LDL.LU R20, [R1+0x1448] ;  /* 0x0014480001147983 */ /* 0x000ee80000300800 */
[----:B--2---:R0:W-:Y:S04]  /*40910*/  @P4 STG.E.U8 desc[UR40][R26.64], R0 ;  /* 0x000000001a004986 */ /* 0x0041e8000c101128 */
[----:B0-----:R-:W2:Y:S01]  /*40920*/  LDL.LU.64 R26, [R1+0x1440] ;  /* 0x00144000011a7983 */ /* 0x001ea20000300a00 */
[----:B------:R-:W-:-:S02]  /*40930*/  LOP3.LUT P4, RZ, R4, 0x80000000, RZ, 0xc0, !PT ;  /* 0x8000000004ff7812 */ /* 0x000fc4000788c0ff */
[----:B--2---:R-:W-:-:S11]  /*40940*/  PRMT R0, R27, 0x7772, RZ ;  /* 0x000077721b007816 */ /* 0x004fd600000000ff */
[----:B----4-:R0:W-:Y:S04]  /*40950*/  @P4 STG.E.U8 desc[UR40][R8.64], R0 ;  /* 0x0000000008004986 */ /* 0x0101e8000c101128 */
[----:B0-----:R-:W2:Y:S01]  /*40960*/  LDL.LU.64 R8, [R1+0x1438] ;  /* 0x0014380001087983 */ /* 0x001ea20000300a00 */
[----:B------:R-:W-:Y:S02]  /*40970*/  LOP3.LUT P4, RZ, R4, 0x40000000, RZ, 0xc0, !PT ;  /* 0x4000000004ff7812 */ /* 0x000fe4000788c0ff */
[----:B------:R-:W-:-:S11]  /*40980*/  PRMT R0, R27, 0x7773, RZ ;  /* 0x000077731b007816 */ /* 0x000fd600000000ff */
[----:B---3--:R0:W-:Y:S01]  /*40990*/  @P4 STG.E.U8 desc[UR40][R2.64], R0 ;  /* 0x0000000002004986 */ /* 0x0081e2000c101128 */
[----:B------:R-:W-:Y:S02]  /*409a0*/  LOP3.LUT P4, RZ, R4, 0x20000000, RZ, 0xc0, !PT ;  /* 0x2000000004ff7812 */ /* 0x000fe4000788c0ff */
[----:B0-----:R-:W-:-:S11]  /*409b0*/  PRMT R0, R5, 0x7772, RZ ;  /* 0x0000777205007816 */ /* 0x001fd600000000ff */
[----:B------:R0:W-:Y:S01]  /*409c0*/  @P4 STG.E.U8 desc[UR40][R22.64], R0 ;  /* 0x0000000016004986 */ /* 0x0001e2000c101128 */
[----:B------:R-:W-:Y:S02]  /*409d0*/  LOP3.LUT P4, RZ, R4, 0x10000000, RZ, 0xc0, !PT ;  /* 0x1000000004ff7812 */ /* 0x000fe4000788c0ff */
[----:B0-----:R-:W-:-:S11]  /*409e0*/  PRMT R0, R5, 0x7773, RZ ;  /* 0x0000777305007816 */ /* 0x001fd600000000ff */
[----:B------:R0:W-:Y:S01]  /*409f0*/  @P4 STG.E.U8 desc[UR40][R28.64], R0 ;  /* 0x000000001c004986 */ /* 0x0001e2000c101128 */
[----:B------:R-:W-:Y:S02]  /*40a00*/  LOP3.LUT P1, RZ, R21, 0x80000000, RZ, 0xc0, !PT ;  /* 0x8000000015ff7812 */ /* 0x000fe4000782c0ff */
[----:B0-----:R-:W-:-:S05]  /*40a10*/  PRMT R0, R26, 0x7772, RZ ;  /* 0x000077721a007816 */ /* 0x001fca00000000ff */
[----:B------:R0:W-:Y:S01]  /*40a20*/  @P5 STG.E.U8 desc[UR40][R24.64], R0 ;  /* 0x0000000018005986 */ /* 0x0001e2000c101128 */
[----:B------:R-:W-:Y:S02]  /*40a30*/  LOP3.LUT P2, RZ, R21, 0x40000000, RZ, 0xc0, !PT ;  /* 0x4000000015ff7812 */ /* 0x000fe4000784c0ff */
[----:B0-----:R-:W-:-:S05]  /*40a40*/  PRMT R0, R26, 0x7773, RZ ;  /* 0x000077731a007816 */ /* 0x001fca00000000ff */
[----:B------:R2:W-:Y:S02]  /*40a50*/  @P6 STG.E.U8 desc[UR40][R6.64], R0 ;  /* 0x0000000006006986 */ /* 0x0005e4000c101128 */
[----:B--2---:R-:W-:-:S05]  /*40a60*/  PRMT R0, R8, 0x7772, RZ ;  /* 0x0000777208007816 */ /* 0x004fca00000000ff */
        /* <DEDUP_REMOVED lines=9> */
[----:B------:R-:W3:Y:S10]  /*40b00*/  LDL.LU.64 R26, [R1+0xb80] ;  /* 0x000b8000011a7983 */ /* 0x000ef40000300a00 */
[----:B------:R0:W-:Y:S04]  /*40b10*/  @P3 STG.E.U8 desc[UR40][R16.64], R0 ;  /* 0x0000000010003986 */ /* 0x0001e8000c101128 */
[----:B0-----:R-:W4:Y:S01]  /*40b20*/  LDL.LU.64 R16, [R1+0xb88] ;  /* 0x000b880001107983 */ /* 0x001f220000300a00 */
[----:B------:R-:W-:-:S03]  /*40b30*/  PRMT R0, R18, 0x7772, RZ ;  /* 0x0000777212007816 */ /* 0x000fc600000000ff */
[----:B------:R-:W3:Y:S04]  /*40b40*/  LDL.LU.64 R14, [R1+0xb90] ;  /* 0x000b9000010e7983 */ /* 0x000ee80000300a00 */
[----:B------:R-:W3:Y:S04]  /*40b50*/  LDL.LU.64 R10, [R1+0xb98] ;  /* 0x000b9800010a7983 */ /* 0x000ee80000300a00 */
[----:B------:R-:W3:Y:S04]  /*40b60*/  LDL.LU R12, [R1+0x140] ;  /* 0x00014000010c7983 */ /* 0x000ee80000300800 */
[----:B------:R-:W3:Y:S04]  /*40b70*/  LDL.LU R13, [R1+0x144] ;  /* 0x00014400010d7983 */ /* 0x000ee80000300800 */
[----:B------:R-:W3:Y:S04]  /*40b80*/  LDL.LU R3, [R1+0x148] ;  /* 0x0001480001037983 */ /* 0x000ee80000300800 */
[----:B------:R-:W3:Y:S01]  /*40b90*/  LDL.LU R6, [R1+0x14c] ;  /* 0x00014c0001067983 */ /* 0x000ee20000300800 */
[----:B------:R-:W-:-:S02]  /*40ba0*/  LOP3.LUT P4, RZ, R21, 0x10000, RZ, 0xc0, !PT ;  /* 0x0001000015ff7812 */ /* 0x000fc4000788c0ff */
[----:B------:R-:W-:-:S11]  /*40bb0*/  LOP3.LUT R4, R4, 0xffefffff, RZ, 0xc0, !PT ;  /* 0xffefffff04047812 */ /* 0x000fd600078ec0ff */
[----:B------:R-:W-:Y:S02]  /*40bc0*/  @P4 LOP3.LUT R4, R4, 0x100000, RZ, 0xfc, !PT ;  /* 0x0010000004044812 */ /* 0x000fe400078efcff */
[----:B------:R-:W-:Y:S02]  /*40bd0*/  LOP3.LUT P4, RZ, R21, 0x20000, RZ, 0xc0, !PT ;  /* 0x0002000015ff7812 */ /* 0x000fe4000788c0ff */
[----:B------:R-:W-:-:S11]  /*40be0*/  LOP3.LUT R4, R4, 0xffdfffff, RZ, 0xc0, !PT ;  /* 0xffdfffff04047812 */ /* 0x000fd600078ec0ff */
[----:B------:R-:W-:Y:S01]  /*40bf0*/  @P4 LOP3.LUT R4, R4, 0x200000, RZ, 0xfc, !PT ;  /* 0x0020000004044812 */ /* 0x000fe200078efcff */
[----:B--2---:R0:W-:Y:S04]  /*40c00*/  @P0 STG.E.U8 desc[UR40][R8.64], R0 ;  /* 0x0000000008000986 */ /* 0x0041e8000c101128 */
[----:B0-----:R-:W2:Y:S04]  /*40c10*/  LDL.LU.64 R8, [R1+0xba0] ;  /* 0x000ba00001087983 */ /* 0x001ea80000300a00 */
        /* <DEDUP_REMOVED lines=15> */
[C---:B------:R-:W-:Y:S02]  /*40d10*/  LOP3.LUT P2, RZ, R21.reuse, 0x4000000, RZ, 0xc0, !PT ;  /* 0x0400000015ff7812 */ /* 0x040fe4000784c0ff */
[----:B------:R-:W-:Y:S02]  /*40d20*/  LOP3.LUT R4, R4, 0xfbffffff, RZ, 0xc0, !PT ;  /* 0xfbffffff04047812 */ /* 0x000fe400078ec0ff */
[----:B------:R-:W-:Y:S02]  /*40d30*/  PRMT R0, R18, 0x7773, RZ ;  /* 0x0000777312007816 */ /* 0x000fe400000000ff */
[----:B------:R-:W-:-:S03]  /*40d40*/  LOP3.LUT P3, RZ, R21, 0x2000000, RZ, 0xc0, !PT ;  /* 0x0200000015ff7812 */ /* 0x000fc6000786c0ff */
[----:B---3--:R0:W-:Y:S02]  /*40d50*/  @P1 STG.E.U8 desc[UR40][R26.64], R0 ;  /* 0x000000001a001986 */ /* 0x0081e4000c101128 */
[----:B------:R-:W-:Y:S02]  /*40d60*/  @P4 LOP3.LUT R4, R4, 0x4000000, RZ, 0xfc, !PT ;  /* 0x0400000004044812 */ /* 0x000fe400078efcff */
[----:B------:R-:W-:Y:S02]  /*40d70*/  LOP3.LUT P4, RZ, R21, 0x800000, RZ, 0xc0, !PT ;  /* 0x0080000015ff7812 */ /* 0x000fe4000788c0ff */
[----:B0-----:R-:W-:Y:S02]  /*40d80*/  PRMT R0, R12, 0x7770, RZ ;  /* 0x000077700c007816 */ /* 0x001fe400000000ff */
[----:B------:R-:W-:-:S03]  /*40d90*/  LOP3.LUT R4, R4, 0xf7ffffff, RZ, 0xc0, !PT ;  /* 0xf7ffffff04047812 */ /* 0x000fc600078ec0ff */
[----:B----4-:R0:W-:Y:S06]  /*40da0*/  @P2 STG.E.U8 desc[UR40][R16.64], R0 ;  /* 0x0000000010002986 */ /* 0x0101ec000c101128 */
[----:B------:R-:W-:Y:S02]  /*40db0*/  @P4 LOP3.LUT R4, R4, 0x8000000, RZ, 0xfc, !PT ;  /* 0x0800000004044812 */ /* 0x000fe400078efcff */
[C---:B------:R-:W-:Y:S02]  /*40dc0*/  LOP3.LUT P4, RZ, R21.reuse, 0x1000000, RZ, 0xc0, !PT ;  /* 0x0100000015ff7812 */ /* 0x040fe4000788c0ff */
[----:B------:R-:W-:-:S02]  /*40dd0*/  LOP3.LUT P5, RZ, R21, 0x8000, RZ, 0xc0, !PT ;  /* 0x0000800015ff7812 */ /* 0x000fc400078ac0ff */
[----:B0-----:R-:W-:Y:S02]  /*40de0*/  PRMT R0, R12, 0x7771, RZ ;  /* 0x000077710c007816 */ /* 0x001fe400000000ff */
[C---:B------:R-:W-:Y:S02]  /*40df0*/  LOP3.LUT P6, RZ, R21.reuse, 0x4000, RZ, 0xc0, !PT ;  /* 0x0000400015ff7812 */ /* 0x040fe400078cc0ff */
[C---:B------:R-:W-:Y:S01]  /*40e00*/  LOP3.LUT P0, RZ, R21.reuse, 0x2000, RZ, 0xc0, !PT ;  /* 0x0000200015ff7812 */ /* 0x040fe2000780c0ff */
[----:B------:R-:W-:Y:S01]  /*40e10*/  @P3 STG.E.U8 desc[UR40][R14.64], R0 ;  /* 0x000000000e003986 */ /* 0x000fe2000c101128 */
[C---:B------:R-:W-:Y:S02]  /*40e20*/  LOP3.LUT P1, RZ, R21.reuse, 0x1000, RZ, 0xc0, !PT ;  /* 0x0000100015ff7812 */ /* 0x040fe4000782c0ff */
[C---:B------:R-:W-:Y:S02]  /*40e30*/  LOP3.LUT P2, RZ, R21.reuse, 0x800, RZ, 0xc0, !PT ;  /* 0x0000080015ff7812 */ /* 0x040fe4000784c0ff */
[----:B------:R-:W-:Y:S01]  /*40e40*/  LOP3.LUT P3, RZ, R21, 0x400, RZ, 0xc0, !PT ;  /* 0x0000040015ff7812 */ /* 0x000fe2000786c0ff */
[----:B--2---:R0:W-:Y:S04]  /*40e50*/  STL.64 [R1+0x1430], R6 ;  /* 0x0014300601007387 */ /* 0x0041e80000100a00 */
[----:B------:R-:W2:Y:S04]  /*40e60*/  LDL.LU.64 R16, [R1+0xba8] ;  /* 0x000ba80001107983 */ /* 0x000ea80000300a00 */
[----:B0-----:R-:W3:Y:S04]  /*40e70*/  LDL.LU.64 R6, [R1+0xbb0] ;  /* 0x000bb00001067983 */ /* 0x001ee80000300a00 */
[----:B------:R-:W4:Y:S04]  /*40e80*/  LDL.LU R5, [R1+0x138] ;  /* 0x0001380001057983 */ /* 0x000f280000300800 */
[----:B------:R0:W-:Y:S04]  /*40e90*/  STL.64 [R1+0x1418], R20 ;  /* 0x0014181401007387 */ /* 0x0001e80000100a00 */
[----:B0-----:R-:W2:Y:S01]  /*40ea0*/  LDL.LU.64 R20, [R1+0xbc8] ;  /* 0x000bc80001147983 */ /* 0x001ea20000300a00 */
[----:B------:R-:W-:-:S05]  /*40eb0*/  PRMT R0, R13, 0x7770, RZ ;  /* 0x000077700d007816 */ /* 0x000fca00000000ff */
[----:B------:R0:W-:Y:S01]  /*40ec0*/  @P4 STG.E.U8 desc[UR40][R10.64], R0 ;  /* 0x000000000a004986 */ /* 0x0001e2000c101128 */
[C---:B------:R-:W-:Y:S02]  /*40ed0*/  LOP3.LUT P4, RZ, R4.reuse, 0x8000000, RZ, 0xc0, !PT ;  /* 0x0800000004ff7812 */ /* 0x040fe4000788c0ff */
[----:B0-----:R-:W-:Y:S01]  /*40ee0*/  PRMT R0, R13, 0x7771, RZ ;  /* 0x000077710d007816 */ /* 0x001fe200000000ff */
[----:B--2---:R0:W-:Y:S04]  /*40ef0*/  STL.64 [R1+0x1420], R20 ;  /* 0x0014201401007387 */ /* 0x0041e80000100a00 */
[----:B0-----:R-:W2:Y:S06]  /*40f00*/  LDL.LU.64 R20, [R1+0xbc0] ;  /* 0x000bc00001147983 */ /* 0x001eac0000300a00 */
[----:B------:R0:W-:Y:S01]  /*40f10*/  @P4 STG.E.U8 desc[UR40][R8.64], R0 ;  /* 0x0000000008004986 */ /* 0x0001e2000c101128 */
[----:B------:R-:W-:Y:S01]  /*40f20*/  LOP3.LUT P4, RZ, R4, 0x4000000, RZ, 0xc0, !PT ;  /* 0x0400000004ff7812 */ /* 0x000fe2000788c0ff */
[----:B------:R-:W-:Y:S01]  /*40f30*/  IMAD.MOV.U32 R18, RZ, RZ, R19 ;  /* 0x000000ffff127224 */ /* 0x000fe200078e0013 */
[----:B0-----:R-:W-:-:S11]  /*40f40*/  PRMT R0, R3, 0x7770, RZ ;  /* 0x0000777003007816 */ /* 0x001fd600000000ff */
[----:B------:R0:W-:Y:S01]  /*40f50*/  @P4 STG.E.U8 desc[UR40][R16.64], R0 ;  /* 0x0000000010004986 */ /* 0x0001e2000c101128 */
[----:B------:R-:W-:Y:S02]  /*40f60*/  LOP3.LUT P4, RZ, R4, 0x2000000, RZ, 0xc0, !PT ;  /* 0x0200000004ff7812 */ /* 0x000fe4000788c0ff */
[----:B0-----:R-:W-:-:S11]  /*40f70*/  PRMT R0, R3, 0x7771, RZ ;  /* 0x0000777103007816 */ /* 0x001fd600000000ff */
[----:B---3--:R-:W-:Y:S04]  /*40f80*/  @P4 STG.E.U8 desc[UR40][R6.64], R0 ;  /* 0x0000000006004986 */ /* 0x008fe8000c101128 */
[----:B--2---:R0:W-:Y:S04]  /*40f90*/  STL.64 [R1+0x1428], R20 ;  /* 0x0014281401007387 */ /* 0x0041e80000100a00 */
[----:B0-----:R-:W2:Y:S04]  /*40fa0*/  LDL.LU.64 R20, [R1+0xbb8] ;  /* 0x000bb80001147983 */ /* 0x001ea80000300a00 */
[----:B------:R-:W3:Y:S04]  /*40fb0*/  LDL.LU.64 R22, [R1+0xbd8] ;  /* 0x000bd80001167983 */ /* 0x000ee80000300a00 */
[----:B------:R-:W2:Y:S04]  /*40fc0*/  LDL R29, [R1+0x134] ;  /* 0x00013400011d7983 */ /* 0x000ea80000100800 */
[----:B------:R-:W2:Y:S04]  /*40fd0*/  LDL.LU R19, [R1+0x13c] ;  /* 0x00013c0001137983 */ /* 0x000ea80000300800 */
[----:B------:R0:W-:Y:S04]  /*40fe0*/  STL.64 [R1+0x13f8], R12 ;  /* 0x0013f80c01007387 */ /* 0x0001e80000100a00 */
[----:B0-----:R-:W2:Y:S04]  /*40ff0*/  LDL.LU.64 R12, [R1+0xbd0] ;  /* 0x000bd000010c7983 */ /* 0x001ea80000300a00 */
[----:B------:R-:W2:Y:S04]  /*41000*/  LDL.LU.64 R24, [R1+0xbe0] ;  /* 0x000be00001187983 */ /* 0x000ea80000300a00 */
[----:B------:R-:W2:Y:S04]  /*41010*/  LDL.LU.64 R26, [R1+0xbe8] ;  /* 0x000be800011a7983 */ /* 0x000ea80000300a00 */
        /* <DEDUP_REMOVED lines=20> */
[----:B------:R0:W-:Y:S01]  /*41160*/  @P4 STG.E.U8 desc[UR40][R12.64], R0 ;  /* 0x000000000c004986 */ /* 0x0001e2000c101128 */
[----:B------:R-:W-:-:S02]  /*41170*/  LOP3.LUT P4, RZ, R4, 0x100000, RZ, 0xc0, !PT ;  /* 0x0010000004ff7812 */ /* 0x000fc4000788c0ff */
[----:B0-----:R-:W-:-:S11]  /*41180*/  PRMT R0, R29, 0x7770, RZ ;  /* 0x000077701d007816 */ /* 0x001fd600000000ff */
[----:B---3--:R0:W-:Y:S02]  /*41190*/  @P4 STG.E.U8 desc[UR40][R22.64], R0 ;  /* 0x0000000016004986 */ /* 0x0081e4000c101128 */
[----:B0-----:R-:W-:-:S05]  /*411a0*/  PRMT R0, R29, 0x7771, RZ ;  /* 0x000077711d007816 */ /* 0x001fca00000000ff */
[----:B------:R4:W-:Y:S02]  /*411b0*/  @P5 STG.E.U8 desc[UR40][R24.64], R0 ;  /* 0x0000000018005986 */ /* 0x0009e4000c101128 */
[----:B----4-:R-:W-:-:S05]  /*411c0*/  PRMT R0, R5, 0x7770, RZ ;  /* 0x0000777005007816 */ /* 0x010fca00000000ff */
[----:B------:R0:W-:Y:S02]  /*411d0*/  @P6 STG.E.U8 desc[UR40][R26.64], R0 ;  /* 0x000000001a006986 */ /* 0x0001e4000c101128 */
[----:B0-----:R-:W-:-:S05]  /*411e0*/  PRMT R0, R5, 0x7771, RZ ;  /* 0x0000777105007816 */ /* 0x001fca00000000ff */
[----:B------:R0:W-:Y:S04]  /*411f0*/  @P0 STG.E.U8 desc[UR40][R14.64], R0 ;  /* 0x000000000e000986 */ /* 0x0001e8000c101128 */
[----:B------:R-:W-:Y:S04]  /*41200*/  STL.64 [R1+0x1400], R6 ;  /* 0x0014000601007387 */ /* 0x000fe80000100a00 */
[----:B------:R-:W3:Y:S01]  /*41210*/  LDL.LU.64 R26, [R1+0xc10] ;  /* 0x000c1000011a7983 */ /* 0x000ee20000300a00 */
[----:B0-----:R-:W-:-:S05]  /*41220*/  PRMT R0, R19, 0x7770, RZ ;  /* 0x0000777013007816 */ /* 0x001fca00000000ff */
[----:B------:R0:W-:Y:S04]  /*41230*/  @P1 STG.E.U8 desc[UR40][R10.64], R0 ;  /* 0x000000000a001986 */ /* 0x0001e8000c101128 */
[----:B0-----:R-:W4:Y:S04]  /*41240*/  LDL.LU.64 R10, [R1+0xc18] ;  /* 0x000c1800010a7983 */ /* 0x001f280000300a00 */
[----:B------:R-:W4:Y:S04]  /*41250*/  LDL.LU.64 R12, [R1+0xc20] ;  /* 0x000c2000010c7983 */ /* 0x000f280000300a00 */
[----:B------:R-:W4:Y:S04]  /*41260*/  LDL.LU.64 R22, [R1+0xc28] ;  /* 0x000c280001167983 */ /* 0x000f280000300a00 */
[----:B------:R-:W4:Y:S04]  /*41270*/  LDL.LU.64 R28, [R1+0xc30] ;  /* 0x000c3000011c7983 */ /* 0x000f280000300a00 */
[----:B------:R-:W4:Y:S04]  /*41280*/  LDL.LU.64 R24, [R1+0xc38] ;  /* 0x000c380001187983 */ /* 0x000f280000300a00 */
[----:B------:R-:W4:Y:S01]  /*41290*/  LDL.LU R15, [R1+0x194] ;  /* 0x00019400010f7983 */ /* 0x000f220000300800 */
[----:B------:R-:W-:-:S05]  /*412a0*/  PRMT R0, R19, 0x7771, RZ ;  /* 0x0000777113007816 */ /* 0x000fca00000000ff */
[----:B------:R0:W-:Y:S02]  /*412b0*/  @P2 STG.E.U8 desc[UR40][R8.64], R0 ;  /* 0x0000000008002986 */ /* 0x0001e4000c101128 */
[----:B0-----:R-:W-:-:S05]  /*412c0*/  PRMT R0, R2, 0x7770, RZ ;  /* 0x0000777002007816 */ /* 0x001fca00000000ff */
[----:B------:R0:W-:Y:S02]  /*412d0*/  @P3 STG.E.U8 desc[UR40][R16.64], R0 ;  /* 0x0000000010003986 */ /* 0x0001e4000c101128 */
[----:B0-----:R-:W-:Y:S02]  /*412e0*/  PRMT R0, R2, 0x7771, RZ ;  /* 0x0000777102007816 */ /* 0x001fe400000000ff */
[----:B------:R-:W4:Y:S04]  /*412f0*/  LDL.LU R16, [R1+0x198] ;  /* 0x0001980001107983 */ /* 0x000f280000300800 */
[----:B------:R-:W4:Y:S04]  /*41300*/  LDL.LU R14, [R1+0x19c] ;  /* 0x00019c00010e7983 */ /* 0x000f280000300800 */
[----:B------:R-:W4:Y:S04]  /*41310*/  LDL.LU R8, [R1+0x180] ;  /* 0x0001800001087983 */ /* 0x000f280000300800 */
[----:B------:R-:W4:Y:S04]  /*41320*/  LDL.LU R9, [R1+0x184] ;  /* 0x0001840001097983 */ /* 0x000f280000300800 */
[----:B------:R-:W-:Y:S04]  /*41330*/  STL [R1+0x13c8], R2 ;  /* 0x0013c80201007387 */ /* 0x000fe80000100800 */
[----:B------:R-:W-:Y:S01]  /*41340*/  STL [R1+0x1408], R3 ;  /* 0x0014080301007387 */ /* 0x000fe20000100800 */
[----:B--2---:R-:W-:-:S02]  /*41350*/  LOP3.LUT P0, RZ, R21, 0x200, RZ, 0xc0, !PT ;  /* 0x0000020015ff7812 */ /* 0x004fc4000780c0ff */
[----:B------:R-:W-:-:S11]  /*41360*/  LOP3.LUT P1, RZ, R21, 0x100, RZ, 0xc0, !PT ;  /* 0x0000010015ff7812 */ /* 0x000fd6000782c0ff */
[----:B---3--:R0:W-:Y:S04]  /*41370*/  @P0 STG.E.U8 desc[UR40][R26.64], R0 ;  /* 0x000000001a000986 */ /* 0x0081e8000c101128 */
[----:B0-----:R-:W2:Y:S01]  /*41380*/  LDL.LU.64 R26, [R1+0xc40] ;  /* 0x000c4000011a7983 */ /* 0x001ea20000300a00 */
[----:B----4-:R-:W-:-:S05]  /*41390*/  PRMT R0, R15, 0x7770, RZ ;  /* 0x000077700f007816 */ /* 0x010fca00000000ff */
[----:B------:R0:W-:Y:S04]  /*413a0*/  @P1 STG.E.U8 desc[UR40][R10.64], R0 ;  /* 0x000000000a001986 */ /* 0x0001e8000c101128 */
[----:B0-----:R-:W3:Y:S04]  /*413b0*/  LDL.LU.64 R10, [R1+0xc48] ;  /* 0x000c4800010a7983 */ /* 0x001ee80000300a00 */
[----:B------:R-:W4:Y:S01]  /*413c0*/  LDL.LU.64 R2, [R1+0xc58] ;  /* 0x000c580001027983 */ /* 0x000f220000300a00 */
        /* <DEDUP_REMOVED lines=19> */
[----:B----4-:R0:W-:Y:S04]  /*41500*/  STL.64 [R1+0x1410], R2 ;  /* 0x0014100201007387 */ /* 0x0101e80000100a00 */
[----:B0-----:R-:W4:Y:S01]  /*41510*/  LDL.LU.64 R2, [R1+0xc50] ;  /* 0x000c500001027983 */ /* 0x001f220000300a00 */
[----:B------:R-:W-:-:S07]  /*41520*/  LOP3.LUT R4, R4, 0xfffbffff, RZ, 0xc0, !PT ;  /* 0xfffbffff04047812 */ /* 0x000fce00078ec0ff */
[----:B------:R-:W-:Y:S02]  /*41530*/  @P4 LOP3.LUT R4, R4, 0x40000, RZ, 0xfc, !PT ;  /* 0x0004000004044812 */ /* 0x000fe400078efcff */
[C---:B------:R-:W-:Y:S02]  /*41540*/  LOP3.LUT P4, RZ, R21.reuse, 0x10, RZ, 0xc0, !PT ;  /* 0x0000001015ff7812 */ /* 0x040fe4000788c0ff */
[C---:B------:R-:W-:Y:S02]  /*41550*/  LOP3.LUT P2, RZ, R21.reuse, 0x80, RZ, 0xc0, !PT ;  /* 0x0000008015ff7812 */ /* 0x040fe4000784c0ff */
[----:B------:R-:W-:Y:S02]  /*41560*/  LOP3.LUT P3, RZ, R21, 0x40, RZ, 0xc0, !PT ;  /* 0x0000004015ff7812 */ /* 0x000fe4000786c0ff */
[----:B------:R-:W-:Y:S02]  /*41570*/  LOP3.LUT R4, R4, 0xfff7ffff, RZ, 0xc0, !PT ;  /* 0xfff7ffff04047812 */ /* 0x000fe400078ec0ff */
[----:B------:R-:W-:-:S05]  /*41580*/  PRMT R0, R15, 0x7771, RZ ;  /* 0x000077710f007816 */ /* 0x000fca00000000ff */
[----:B------:R-:W-:Y:S02]  /*41590*/  @P4 LOP3.LUT R4, R4, 0x80000, RZ, 0xfc, !PT ;  /* 0x0008000004044812 */ /* 0x000fe400078efcff */
[----:B------:R-:W-:Y:S01]  /*415a0*/  LOP3.LUT P4, RZ, R21, 0x20, RZ, 0xc0, !PT ;  /* 0x0000002015ff7812 */ /* 0x000fe2000788c0ff */
        /* <DEDUP_REMOVED lines=11> */
[----:B------:R-:W-:Y:S01]  /*41660*/  LOP3.LUT P4, RZ, R4, 0x20000, RZ, 0xc0, !PT ;  /* 0x0002000004ff7812 */ /* 0x000fe2000788c0ff */
[----:B------:R-:W-:Y:S02]  /*41670*/  IMAD.MOV.U32 R17, RZ, RZ, R18 ;  /* 0x000000ffff117224 */ /* 0x000fe400078e0012 */
[----:B------:R-:W2:Y:S04]  /*41680*/  LDL.LU R18, [R1+0x18c] ;  /* 0x00018c0001127983 */ /* 0x000ea80000300800 */
[----:B------:R-:W2:Y:S01]  /*41690*/  LDL.LU.64 R6, [R1+0xc60] ;  /* 0x000c600001067983 */ /* 0x000ea20000300a00 */
[----:B0-----:R-:W-:-:S03]  /*416a0*/  PRMT R0, R8, 0x7770, RZ ;  /* 0x0000777008007816 */ /* 0x001fc600000000ff */
[----:B------:R-:W2:Y:S04]  /*416b0*/  LDL R21, [R1+0x188] ;  /* 0x0001880001157983 */ /* 0x000ea80000100800 */
[----:B---3--:R0:W-:Y:S01]  /*416c0*/  @P4 STG.E.U8 desc[UR40][R10.64], R0 ;  /* 0x000000000a004986 */ /* 0x0081e2000c101128 */
[----:B------:R-:W-:-:S03]  /*416d0*/  LOP3.LUT P4, RZ, R4, 0x10000, RZ, 0xc0, !PT ;  /* 0x0001000004ff7812 */ /* 0x000fc6000788c0ff */
[----:B------:R-:W3:Y:S04]  /*416e0*/  LDL.LU.64 R12, [R1+0xc68] ;  /* 0x000c6800010c7983 */ /* 0x000ee80000300a00 */
[----:B------:R-:W2:Y:S04]  /*416f0*/  LDL.LU.64 R22, [R1+0xc80] ;  /* 0x000c800001167983 */ /* 0x000ea80000300a00 */
[----:B------:R-:W2:Y:S01]  /*41700*/  LDL.LU.64 R28, [R1+0xc88] ;  /* 0x000c8800011c7983 */ /* 0x000ea20000300a00 */
[----:B0-----:R-:W-:-:S03]  /*41710*/  PRMT R0, R8, 0x7771, RZ ;  /* 0x0000777108007816 */ /* 0x001fc600000000ff */
[----:B------:R0:W-:Y:S04]  /*41720*/  STL.64 [R1+0x13d0], R14 ;  /* 0x0013d00e01007387 */ /* 0x0001e80000100a00 */
[----:B0-----:R-:W2:Y:S04]  /*41730*/  LDL.LU.64 R14, [R1+0xc78] ;  /* 0x000c7800010e7983 */ /* 0x001ea80000300a00 */
[----:B------:R-:W2:Y:S04]  /*41740*/  LDL.LU.64 R24, [R1+0xc90] ;  /* 0x000c900001187983 */ /* 0x000ea80000300a00 */
[----:B------:R-:W2:Y:S04]  /*41750*/  LDL.LU.64 R26, [R1+0xc98] ;  /* 0x000c9800011a7983 */ /* 0x000ea80000300a00 */
[----:B------:R-:W2:Y:S04]  /*41760*/  LDL.LU.64 R10, [R1+0xca0] ;  /* 0x000ca000010a7983 */ /* 0x000ea80000300a00 */
[----:B----4-:R0:W-:Y:S04]  /*41770*/  @P4 STG.E.U8 desc[UR40][R2.64], R0 ;  /* 0x0000000002004986 */ /* 0x0101e8000c101128 */
[----:B0-----:R-:W4:Y:S01]  /*41780*/  LDL.LU.64 R2, [R1+0x1410] ;  /* 0x0014100001027983 */ /* 0x001f220000300a00 */
[----:B------:R-:W-:-:S02]  /*41790*/  LOP3.LUT P4, RZ, R4, 0x8000, RZ, 0xc0, !PT ;  /* 0x0000800004ff7812 */ /* 0x000fc4000788c0ff */
[----:B------:R-:W-:-:S11]  /*417a0*/  PRMT R0, R9, 0x7770, RZ ;  /* 0x0000777009007816 */ /* 0x000fd600000000ff */
[----:B----4-:R0:W-:Y:S01]  /*417b0*/  @P4 STG.E.U8 desc[UR40][R2.64], R0 ;  /* 0x0000000002004986 */ /* 0x0101e2000c101128 */
[C---:B------:R-:W-:Y:S02]  /*417c0*/  LOP3.LUT P4, RZ, R4.reuse, 0x4000, RZ, 0xc0, !PT ;  /* 0x0000400004ff7812 */ /* 0x040fe4000788c0ff */
[----:B0-----:R-:W-:Y:S01]  /*417d0*/  PRMT R0, R9, 0x7771, RZ ;  /* 0x0000777109007816 */ /* 0x001fe200000000ff */
[----:B------:R-:W4:Y:S10]  /*417e0*/  LDL.LU R3, [R1+0x1408] ;  /* 0x0014080001037983 */ /* 0x000f340000300800 */
[----:B--2---:R-:W-:Y:S01]  /*417f0*/  @P4 STG.E.U8 desc[UR40][R6.64], R0 ;  /* 0x0000000006004986 */ /* 0x004fe2000c101128 */
[----:B------:R-:W-:-:S03]  /*41800*/  LOP3.LUT P4, RZ, R4, 0x2000, RZ, 0xc0, !PT ;  /* 0x0000200004ff7812 */ /* 0x000fc6000788c0ff */
[----:B------:R0:W-:Y:S04]  /*41810*/  STL.64 [R1+0x13d8], R8 ;  /* 0x0013d80801007387 */ /* 0x0001e80000100a00 */
[----:B0-----:R-:W2:Y:S01]  /*41820*/  LDL.LU.64 R8, [R1+0xc70] ;  /* 0x000c700001087983 */ /* 0x001ea20000300a00 */
[----:B------:R-:W-:-:S03]  /*41830*/  PRMT R0, R21, 0x7770, RZ ;  /* 0x0000777015007816 */ /* 0x000fc600000000ff */
[----:B------:R-:W4:Y:S04]  /*41840*/  LDL.LU.64 R6, [R1+0x1400] ;  /* 0x0014000001067983 */ /* 0x000f280000300a00 */
[----:B---3--:R0:W-:Y:S04]  /*41850*/  @P4 STG.E.U8 desc[UR40][R12.64], R0 ;  /* 0x000000000c004986 */ /* 0x0081e8000c101128 */
[----:B0-----:R-:W3:Y:S01]  /*41860*/  LDL.LU.64 R12, [R1+0x13f8] ;  /* 0x0013f800010c7983 */ /* 0x001ee20000300a00 */
[----:B------:R-:W-:Y:S02]  /*41870*/  LOP3.LUT P4, RZ, R4, 0x1000, RZ, 0xc0, !PT ;  /* 0x0000100004ff7812 */ /* 0x000fe4000788c0ff */
[----:B------:R-:W-:-:S02]  /*41880*/  LOP3.LUT P5, RZ, R20, 0x10000000, RZ, 0xc0, !PT ;  /* 0x1000000014ff7812 */ /* 0x000fc400078ac0ff */
[----:B------:R-:W-:Y:S02]  /*41890*/  PRMT R0, R21, 0x7771, RZ ;  /* 0x0000777115007816 */ /* 0x000fe400000000ff */
[C---:B------:R-:W-:Y:S02]  /*418a0*/  LOP3.LUT P6, RZ, R20.reuse, 0x8000000, RZ, 0xc0, !PT ;  /* 0x0800000014ff7812 */ /* 0x040fe400078cc0ff */
[C---:B------:R-:W-:Y:S02]  /*418b0*/  LOP3.LUT P0, RZ, R20.reuse, 0x4000000, RZ, 0xc0, !PT ;  /* 0x0400000014ff7812 */ /* 0x040fe4000780c0ff */
[C---:B------:R-:W-:Y:S02]  /*418c0*/  LOP3.LUT P1, RZ, R20.reuse, 0x2000000, RZ, 0xc0, !PT ;  /* 0x0200000014ff7812 */ /* 0x040fe4000782c0ff */
[C---:B------:R-:W-:Y:S02]  /*418d0*/  LOP3.LUT P2, RZ, R20.reuse, 0x1000000, RZ, 0xc0, !PT ;  /* 0x0100000014ff7812 */ /* 0x040fe4000784c0ff */
[----:B------:R-:W-:Y:S01]  /*418e0*/  LOP3.LUT P3, RZ, R20, 0x800000, RZ, 0xc0, !PT ;  /* 0x0080000014ff7812 */ /* 0x000fe2000786c0ff */
[----:B------:R-:W-:Y:S04]  /*418f0*/  STL.64 [R1+0x13e8], R18 ;  /* 0x0013e81201007387 */ /* 0x000fe80000100a00 */
[----:B--2---:R0:W-:Y:S02]  /*41900*/  @P4 STG.E.U8 desc[UR40][R8.64], R0 ;  /* 0x0000000008004986 */ /* 0x0041e4000c101128 */
[----:B0-----:R-:W-:-:S05]  /*41910*/  PRMT R0, R18, 0x7770, RZ ;  /* 0x0000777012007816 */ /* 0x001fca00000000ff */
[----:B------:R0:W-:Y:S02]  /*41920*/  @P5 STG.E.U8 desc[UR40][R14.64], R0 ;  /* 0x000000000e005986 */ /* 0x0001e4000c101128 */
[----:B0-----:R-:W-:-:S05]  /*41930*/  PRMT R0, R18, 0x7771, RZ ;  /* 0x0000777112007816 */ /* 0x001fca00000000ff */
[----:B------:R3:W-:Y:S02]  /*41940*/  @P6 STG.E.U8 desc[UR40][R22.64], R0 ;  /* 0x0000000016006986 */ /* 0x0007e4000c101128 */
[----:B---3--:R-:W-:-:S05]  /*41950*/  PRMT R0, R12, 0x7772, RZ ;  /* 0x000077720c007816 */ /* 0x008fca00000000ff */
        /* <DEDUP_REMOVED lines=8> */
[C---:B------:R-:W-:Y:S02]  /*419e0*/  LOP3.LUT P0, RZ, R20.reuse, 0x400000, RZ, 0xc0, !PT ;  /* 0x0040000014ff7812 */ /* 0x040fe4000780c0ff */
[----:B----4-:R-:W-:Y:S01]  /*419f0*/  PRMT R0, R3, 0x7772, RZ ;  /* 0x0000777203007816 */ /* 0x010fe200000000ff */
[----:B------:R-:W3:Y:S04]  /*41a00*/  LDL.LU.64 R22, [R1+0xcb0] ;  /* 0x000cb00001167983 */ /* 0x000ee80000300a00 */
[----:B------:R-:W4:Y:S04]  /*41a10*/  LDL.LU.64 R28, [R1+0xcb8] ;  /* 0x000cb800011c7983 */ /* 0x000f280000300a00 */
[----:B------:R-:W3:Y:S04]  /*41a20*/  LDL.LU.64 R24, [R1+0xcc0] ;  /* 0x000cc00001187983 */ /* 0x000ee80000300a00 */
[----:B------:R-:W3:Y:S04]  /*41a30*/  LDL.LU.64 R26, [R1+0xcc8] ;  /* 0x000cc800011a7983 */ /* 0x000ee80000300a00 */
[----:B------:R-:W3:Y:S04]  /*41a40*/  LDL.LU.64 R12, [R1+0xcd0] ;  /* 0x000cd000010c7983 */ /* 0x000ee80000300a00 */
[----:B--2---:R0:W-:Y:S04]  /*41a50*/  @P0 STG.E.U8 desc[UR40][R10.64], R0 ;  /* 0x000000000a000986 */ /* 0x0041e8000c101128 */
[----:B0-----:R-:W2:Y:S04]  /*41a60*/  LDL.LU.64 R10, [R1+0xcd8] ;  /* 0x000cd800010a7983 */ /* 0x001ea80000300a00 */
[----:B------:R-:W2:Y:S04]  /*41a70*/  LDL.LU R21, [R1+0x134] ;  /* 0x0001340001157983 */ /* 0x000ea80000300800 */
        /* <DEDUP_REMOVED lines=21> */
[----:B------:R-:W-:Y:S01]  /*41bd0*/  LOP3.LUT P4, RZ, R20, 0x10000, RZ, 0xc0, !PT ;  /* 0x0001000014ff7812 */ /* 0x000fe2000788c0ff */
[----:B------:R-:W2:Y:S01]  /*41be0*/  LDL.LU.64 R8, [R1+0xcf0] ;  /* 0x000cf00001087983 */ /* 0x000ea20000300a00 */
[----:B------:R-:W-:Y:S02]  /*41bf0*/  LOP3.LUT R4, R4, 0xfffffbff, RZ, 0xc0, !PT ;  /* 0xfffffbff04047812 */ /* 0x000fe400078ec0ff */
[C---:B------:R-:W-:Y:S01]  /*41c00*/  LOP3.LUT P1, RZ, R20.reuse, 0x200000, RZ, 0xc0, !PT ;  /* 0x0020000014ff7812 */ /* 0x040fe2000782c0ff */
[----:B------:R-:W2:Y:S01]  /*41c10*/  LDL.LU.64 R14, [R1+0xcf8] ;  /* 0x000cf800010e7983 */ /* 0x000ea20000300a00 */
[C---:B------:R-:W-:Y:S02]  /*41c20*/  LOP3.LUT P2, RZ, R20.reuse, 0x100000, RZ, 0xc0, !PT ;  /* 0x0010000014ff7812 */ /* 0x040fe4000784c0ff */
[----:B------:R-:W-:Y:S02]  /*41c30*/  PRMT R0, R3, 0x7773, RZ ;  /* 0x0000777303007816 */ /* 0x000fe400000000ff */
[----:B------:R-:W-:Y:S01]  /*41c40*/  LOP3.LUT P3, RZ, R20, 0x80000, RZ, 0xc0, !PT ;  /* 0x0008000014ff7812 */ /* 0x000fe2000786c0ff */
[----:B------:R-:W2:Y:S02]  /*41c50*/  LDL.LU.64 R2, [R1+0xd00] ;  /* 0x000d000001027983 */ /* 0x000ea40000300a00 */
[----:B------:R-:W-:-:S02]  /*41c60*/  @P4 LOP3.LUT R4, R4, 0x400, RZ, 0xfc, !PT ;  /* 0x0000040004044812 */ /* 0x000fc400078efcff */
[----:B------:R-:W-:Y:S02]  /*41c70*/  LOP3.LUT P4, RZ, R20, 0x20000, RZ, 0xc0, !PT ;  /* 0x0002000014ff7812 */ /* 0x000fe4000788c0ff */
[----:B------:R-:W-:Y:S01]  /*41c80*/  LOP3.LUT R4, R4, 0xfffff7ff, RZ, 0xc0, !PT ;  /* 0xfffff7ff04047812 */ /* 0x000fe200078ec0ff */
[----:B---3--:R0:W-:Y:S02]  /*41c90*/  @P1 STG.E.U8 desc[UR40][R22.64], R0 ;  /* 0x0000000016001986 */ /* 0x0081e4000c101128 */
[----:B0-----:R-:W-:Y:S02]  /*41ca0*/  PRMT R0, R6, 0x7772, RZ ;  /* 0x0000777206007816 */ /* 0x001fe400000000ff */
[----:B------:R-:W3:Y:S06]  /*41cb0*/  LDL.LU.64 R22, [R1+0xd08] ;  /* 0x000d080001167983 */ /* 0x000eec0000300a00 */
[----:B------:R-:W-:-:S02]  /*41cc0*/  @P4 LOP3.LUT R4, R4, 0x800, RZ, 0xfc, !PT ;  /* 0x0000080004044812 */ /* 0x000fc400078efcff */
[----:B------:R-:W-:Y:S01]  /*41cd0*/  LOP3.LUT P4, RZ, R20, 0x40000, RZ, 0xc0, !PT ;  /* 0x0004000014ff7812 */ /* 0x000fe2000788c0ff */
[----:B----4-:R0:W-:Y:S02]  /*41ce0*/  @P2 STG.E.U8 desc[UR40][R28.64], R0 ;  /* 0x000000001c002986 */ /* 0x0101e4000c101128 */
[----:B0-----:R-:W-:Y:S02]  /*41cf0*/  PRMT R0, R6, 0x7773, RZ ;  /* 0x0000777306007816 */ /* 0x001fe400000000ff */
[----:B------:R-:W4:Y:S04]  /*41d00*/  LDL.LU.64 R28, [R1+0xd10] ;  /* 0x000d1000011c7983 */ /* 0x000f280000300a00 */
        /* <DEDUP_REMOVED lines=16> */
[----:B--2---:R0:W-:Y:S04]  /*41e10*/  @P4 STG.E.U8 desc[UR40][R18.64], R0 ;  /* 0x0000000012004986 */ /* 0x0041e8000c101128 */
[----:B0-----:R-:W2:Y:S01]  /*41e20*/  LDL.LU.64 R18, [R1+0x13f0] ;  /* 0x0013f00001127983 */ /* 0x001ea20000300a00 */
[----:B------:R-:W-:-:S02]  /*41e30*/  LOP3.LUT P4, RZ, R4, 0x100, RZ, 0xc0, !PT ;  /* 0x0000010004ff7812 */ /* 0x000fc4000788c0ff */
[----:B------:R-:W-:-:S11]  /*41e40*/  PRMT R0, R5, 0x7772, RZ ;  /* 0x0000777205007816 */ /* 0x000fd600000000ff */
[----:B--2---:R0:W-:Y:S04]  /*41e50*/  @P4 STG.E.U8 desc[UR40][R18.64], R0 ;  /* 0x0000000012004986 */ /* 0x0041e8000c101128 */
[----:B0-----:R-:W2:Y:S01]  /*41e60*/  LDL.LU.64 R18, [R1+0x13e8] ;  /* 0x0013e80001127983 */ /* 0x001ea20000300a00 */
[C---:B------:R-:W-:Y:S02]  /*41e70*/  LOP3.LUT P4, RZ, R4.reuse, 0x80, RZ, 0xc0, !PT ;  /* 0x0000008004ff7812 */ /* 0x040fe4000788c0ff */
[----:B------:R-:W-:Y:S02]  /*41e80*/  PRMT R0, R5, 0x7773, RZ ;  /* 0x0000777305007816 */ /* 0x000fe400000000ff */
[----:B------:R-:W3:Y:S09]  /*41e90*/  LDL.LU R5, [R1+0x13e0] ;  /* 0x0013e00001057983 */ /* 0x000ef20000300800 */
[----:B------:R0:W-:Y:S01]  /*41ea0*/  @P4 STG.E.U8 desc[UR40][R8.64], R0 ;  /* 0x0000000008004986 */ /* 0x0001e2000c101128 */
[----:B------:R-:W-:-:S03]  /*41eb0*/  LOP3.LUT P4, RZ, R4, 0x40, RZ, 0xc0, !PT ;  /* 0x0000004004ff7812 */ /* 0x000fc6000788c0ff */
[----:B0-----:R-:W3:Y:S01]  /*41ec0*/  LDL.LU.64 R8, [R1+0x13d8] ;  /* 0x0013d80001087983 */ /* 0x001ee20000300a00 */
[----:B--2---:R-:W-:-:S09]  /*41ed0*/  PRMT R0, R19, 0x7772, RZ ;  /* 0x0000777213007816 */ /* 0x004fd200000000ff */
[----:B------:R0:W-:Y:S01]  /*41ee0*/  @P4 STG.E.U8 desc[UR40][R14.64], R0 ;  /* 0x000000000e004986 */ /* 0x0001e2000c101128 */
[C---:B------:R-:W-:Y:S02]  /*41ef0*/  LOP3.LUT P4, RZ, R4.reuse, 0x20, RZ, 0xc0, !PT ;  /* 0x0000002004ff7812 */ /* 0x040fe4000788c0ff */
[----:B0-----:R-:W-:Y:S01]  /*41f00*/  PRMT R0, R19, 0x7773, RZ ;  /* 0x0000777313007816 */ /* 0x001fe200000000ff */
[----:B------:R-:W2:Y:S04]  /*41f10*/  LDL.LU.64 R14, [R1+0x13d0] ;  /* 0x0013d000010e7983 */ /* 0x000ea80000300a00 */
[----:B------:R-:W2:Y:S06]  /*41f20*/  LDL.LU R19, [R1+0x13cc] ;  /* 0x0013cc0001137983 */ /* 0x000eac0000300800 */
[----:B------:R0:W-:Y:S04]  /*41f30*/  @P4 STG.E.U8 desc[UR40][R2.64], R0 ;  /* 0x0000000002004986 */ /* 0x0001e8000c101128 */
        /* <DEDUP_REMOVED lines=9> */
[----:B---3--:R0:W-:Y:S02]  /*41fd0*/  @P4 STG.E.U8 desc[UR40][R22.64], R0 ;  /* 0x0000000016004986 */ /* 0x0081e4000c101128 */
[----:B0-----:R-:W-:-:S05]  /*41fe0*/  PRMT R0, R2, 0x7773, RZ ;  /* 0x0000777302007816 */ /* 0x001fca00000000ff */
[----:B----4-:R0:W-:Y:S02]  /*41ff0*/  @P5 STG.E.U8 desc[UR40][R28.64], R0 ;  /* 0x000000001c005986 */ /* 0x0101e4000c101128 */
[C---:B0-----:R-:W-:Y:S02]  /*42000*/  PRMT R0, R15.reuse, 0x7772, RZ ;  /* 0x000077720f007816 */ /* 0x041fe400000000ff */
[----:B------:R-:W2:Y:S04]  /*42010*/  LDL.LU.64 R28, [R1+0xd40] ;  /* 0x000d4000011c7983 */ /* 0x000ea80000300a00 */
[----:B------:R0:W-:Y:S02]  /*42020*/  @P6 STG.E.U8 desc[UR40][R24.64], R0 ;  /* 0x0000000018006986 */ /* 0x0001e4000c101128 */
[----:B0-----:R-:W-:-:S05]  /*42030*/  PRMT R0, R15, 0x7773, RZ ;  /* 0x000077730f007816 */ /* 0x001fca00000000ff */
[----:B------:R0:W-:Y:S02]  /*42040*/  @P0 STG.E.U8 desc[UR40][R26.64], R0 ;  /* 0x000000001a000986 */ /* 0x0001e4000c101128 */
[----:B0-----:R-:W-:-:S05]  /*42050*/  PRMT R0, R16, 0x7772, RZ ;  /* 0x0000777210007816 */ /* 0x001fca00000000ff */
[----:B------:R0:W-:Y:S02]  /*42060*/  @P1 STG.E.U8 desc[UR40][R6.64], R0 ;  /* 0x0000000006001986 */ /* 0x0001e4000c101128 */
[----:B0-----:R-:W-:Y:S02]  /*42070*/  PRMT R0, R16, 0x7773, RZ ;  /* 0x0000777310007816 */ /* 0x001fe400000000ff */
[----:B------:R-:W3:Y:S04]  /*42080*/  LDL.LU.64 R6, [R1+0xd48] ;  /* 0x000d480001067983 */ /* 0x000ee80000300a00 */
[----:B------:R0:W-:Y:S01]  /*42090*/  @P2 STG.E.U8 desc[UR40][R12.64], R0 ;  /* 0x000000000c002986 */ /* 0x0001e2000c101128 */
[----:B------:R-:W-:Y:S01]  /*420a0*/  IMAD.MOV.U32 R15, RZ, RZ, R17 ;  /* 0x000000ffff0f7224 */ /* 0x000fe200078e0011 */
[----:B------:R-:W-:-:S02]  /*420b0*/  LOP3.LUT P0, RZ, R20, 0x8, RZ, 0xc0, !PT ;  /* 0x0000000814ff7812 */ /* 0x000fc4000780c0ff */
[----:B------:R-:W-:Y:S02]  /*420c0*/  LOP3.LUT P1, RZ, R20, 0x4, RZ, 0xc0, !PT ;  /* 0x0000000414ff7812 */ /* 0x000fe4000782c0ff */
[----:B0-----:R-:W-:Y:S01]  /*420d0*/  PRMT R0, R14, 0x7772, RZ ;  /* 0x000077720e007816 */ /* 0x001fe200000000ff */
[----:B------:R-:W4:Y:S01]  /*420e0*/  LDL.LU.64 R12, [R1+0xd50] ;  /* 0x000d5000010c7983 */ /* 0x000f220000300a00 */
[----:B------:R-:W-:-:S03]  /*420f0*/  LOP3.LUT P2, RZ, R20, 0x2, RZ, 0xc0, !PT ;  /* 0x0000000214ff7812 */ /* 0x000fc6000784c0ff */
[----:B------:R0:W-:Y:S01]  /*42100*/  @P3 STG.E.U8 desc[UR40][R10.64], R0 ;  /* 0x000000000a003986 */ /* 0x0001e2000c101128 */
[----:B------:R-:W-:-:S03]  /*42110*/  LOP3.LUT P3, RZ, R20, 0x1, RZ, 0xc0, !PT ;  /* 0x0000000114ff7812 */ /* 0x000fc6000786c0ff */
[----:B0-----:R-:W4:Y:S04]  /*42120*/  LDL.LU.64 R10, [R1+0xd60] ;  /* 0x000d6000010a7983 */ /* 0x001f280000300a00 */
[----:B------:R-:W4:Y:S04]  /*42130*/  LDL.LU.64 R16, [R1+0xd68] ;  /* 0x000d680001107983 */ /* 0x000f280000300a00 */
[----:B------:R-:W4:Y:S04]  /*42140*/  LDL.LU.64 R24, [R1+0xd70] ;  /* 0x000d700001187983 */ /* 0x000f280000300a00 */
[----:B------:R-:W4:Y:S04]  /*42150*/  LDL.LU R20, [R1+0x188] ;  /* 0x0001880001147983 */ /* 0x000f280000300800 */
[----:B------:R-:W4:Y:S01]  /*42160*/  LDL.LU R27, [R1+0x90] ;  /* 0x00009000011b7983 */ /* 0x000f220000300800 */
[----:B------:R-:W-:Y:S01]  /*42170*/  PRMT R0, R14, 0x7773, RZ ;  /* 0x000077730e007816 */ /* 0x000fe200000000ff */
[----:B------:R-:W-:-:S04]  /*42180*/  IMAD.MOV.U32 R26, RZ, RZ, R15 ;  /* 0x000000ffff1a7224 */ /* 0x000fc800078e000f */
[----:B--2---:R0:W-:Y:S02]  /*42190*/  @P0 STG.E.U8 desc[UR40][R28.64], R0 ;  /* 0x000000001c000986 */ /* 0x0041e4000c101128 */
[----:B0-----:R-:W-:-:S05]  /*421a0*/  PRMT R0, R8, 0x7772, RZ ;  /* 0x0000777208007816 */ /* 0x001fca00000000ff */
[----:B---3--:R0:W-:Y:S04]  /*421b0*/  @P1 STG.E.U8 desc[UR40][R6.64], R0 ;  /* 0x0000000006001986 */ /* 0x0081e8000c101128 */
[----:B0-----:R-:W2:Y:S04]  /*421c0*/  LDL.LU.64 R6, [R1+0xd78] ;  /* 0x000d780001067983 */ /* 0x001ea80000300a00 */
[----:B----4-:R0:W-:Y:S04]  /*421d0*/  STL.64 [R1+0x13b0], R26 ;  /* 0x0013b01a01007387 */ /* 0x0101e80000100a00 */
[----:B0-----:R-:W3:Y:S01]  /*421e0*/  LDL.LU.64 R26, [R1+0xd90] ;  /* 0x000d9000011a7983 */ /* 0x001ee20000300a00 */
        /* <DEDUP_REMOVED lines=21> */
[----:B------:R-:W4:Y:S01]  /*42340*/  LDL.LU.64 R14, [R1+0xd98] ;  /* 0x000d9800010e7983 */ /* 0x000f220000300a00 */
[----:B------:R-:W-:-:S11]  /*42350*/  LOP3.LUT R4, R4, 0xfffffffb, RZ, 0xc0, !PT ;  /* 0xfffffffb04047812 */ /* 0x000fd600078ec0ff */
[----:B------:R-:W-:Y:S02]  /*42360*/  @P4 LOP3.LUT R4, R4, 0x4, RZ, 0xfc, !PT ;  /* 0x0000000404044812 */ /* 0x000fe400078efcff */
[----:B------:R-:W-:Y:S02]  /*42370*/  LOP3.LUT P4, RZ, R19, 0x40000000, RZ, 0xc0, !PT ;  /* 0x4000000013ff7812 */ /* 0x000fe4000788c0ff */
[----:B------:R-:W-:Y:S02]  /*42380*/  LOP3.LUT R4, R4, 0xfffffff7, RZ, 0xc0, !PT ;  /* 0xfffffff704047812 */ /* 0x000fe400078ec0ff */
[----:B------:R-:W-:-:S05]  /*42390*/  PRMT R0, R8, 0x7773, RZ ;  /* 0x0000777308007816 */ /* 0x000fca00000000ff */
[----:B------:R0:W-:Y:S04]  /*423a0*/  @P2 STG.E.U8 desc[UR40][R12.64], R0 ;  /* 0x000000000c002986 */ /* 0x0001e8000c101128 */
[----:B------:R-:W-:Y:S02]  /*423b0*/  @P4 LOP3.LUT R4, R4, 0x8, RZ, 0xfc, !PT ;  /* 0x0000000804044812 */ /* 0x000fe400078efcff */
[----:B------:R-:W-:Y:S02]  /*423c0*/  LOP3.LUT P4, RZ, R19, 0x80000000, RZ, 0xc0, !PT ;  /* 0x8000000013ff7812 */ /* 0x000fe4000788c0ff */
[C---:B0-----:R-:W-:Y:S01]  /*423d0*/  PRMT R0, R9.reuse, 0x7772, RZ ;  /* 0x0000777209007816 */ /* 0x041fe200000000ff */
[----:B------:R-:W4:Y:S04]  /*423e0*/  LDL.LU.64 R12, [R1+0xda0] ;  /* 0x000da000010c7983 */ /* 0x000f280000300a00 */
[----:B------:R0:W-:Y:S02]  /*423f0*/  @P3 STG.E.U8 desc[UR40][R10.64], R0 ;  /* 0x000000000a003986 */ /* 0x0001e4000c101128 */
[----:B0-----:R-:W-:-:S02]  /*42400*/  PRMT R0, R9, 0x7773, RZ ;  /* 0x0000777309007816 */ /* 0x001fc400000000ff */
[----:B------:R-:W4:Y:S04]  /*42410*/  LDL.LU.64 R10, [R1+0xda8] ;  /* 0x000da800010a7983 */ /* 0x000f280000300a00 */
[----:B------:R0:W-:Y:S01]  /*42420*/  @P4 STG.E.U8 desc[UR40][R16.64], R0 ;  /* 0x0000000010004986 */ /* 0x0001e2000c101128 */
[----:B------:R-:W-:-:S03]  /*42430*/  LOP3.LUT P4, RZ, R4, 0x8, RZ, 0xc0, !PT ;  /* 0x0000000804ff7812 */ /* 0x000fc6000788c0ff */
[----:B------:R-:W4:Y:S01]  /*42440*/  LDL.LU.64 R8, [R1+0xdb0] ;  /* 0x000db00001087983 */ /* 0x000f220000300a00 */
[----:B0-----:R-:W-:-:S03]  /*42450*/  PRMT R0, R20, 0x7772, RZ ;  /* 0x0000777214007816 */ /* 0x001fc600000000ff */
[----:B------:R-:W4:Y:S06]  /*42460*/  LDL.LU.64 R16, [R1+0xdb8] ;  /* 0x000db80001107983 */ /* 0x000f2c0000300a00 */
[----:B------:R0:W-:Y:S01]  /*42470*/  @P4 STG.E.U8 desc[UR40][R24.64], R0 ;  /* 0x0000000018004986 */ /* 0x0001e2000c101128 */
[----:B------:R-:W-:-:S03]  /*42480*/  LOP3.LUT P4, RZ, R4, 0x4, RZ, 0xc0, !PT ;  /* 0x0000000404ff7812 */ /* 0x000fc6000788c0ff */
[----:B------:R-:W4:Y:S04]  /*42490*/  LDL R21, [R1+0x98] ;  /* 0x0000980001157983 */ /* 0x000f280000100800 */
[----:B------:R-:W4:Y:S01]  /*424a0*/  LDL.LU.64 R2, [R1+0xdc0] ;  /* 0x000dc00001027983 */ /* 0x000f220000300a00 */
[----:B0-----:R-:W-:-:S03]  /*424b0*/  PRMT R0, R20, 0x7773, RZ ;  /* 0x0000777314007816 */ /* 0x001fc600000000ff */
[----:B------:R-:W4:Y:S04]  /*424c0*/  LDL.LU.64 R22, [R1+0xdc8] ;  /* 0x000dc80001167983 */ /* 0x000f280000300a00 */
[----:B--2---:R0:W-:Y:S01]  /*424d0*/  @P4 STG.E.U8 desc[UR40][R6.64], R0 ;  /* 0x0000000006004986 */ /* 0x0041e2000c101128 */
[----:B------:R-:W-:-:S03]  /*424e0*/  LOP3.LUT P4, RZ, R4, 0x2, RZ, 0xc0, !PT ;  /* 0x0000000204ff7812 */ /* 0x000fc6000788c0ff */
[----:B------:R-:W2:Y:S04]  /*424f0*/  LDL.LU.64 R28, [R1+0xdd0] ;  /* 0x000dd000011c7983 */ /* 0x000ea80000300a00 */
[----:B------:R-:W2:Y:S01]  /*42500*/  LDL.LU.64 R24, [R1+0xdd8] ;  /* 0x000dd80001187983 */ /* 0x000ea20000300a00 */
[----:B0-----:R-:W-:-:S03]  /*42510*/  PRMT R0, R18, 0x7772, RZ ;  /* 0x0000777212007816 */ /* 0x001fc600000000ff */
[----:B------:R-:W2:Y:S04]  /*42520*/  LDL.LU.64 R6, [R1+0xde0] ;  /* 0x000de00001067983 */ /* 0x000ea80000300a00 */
[----:B---3--:R0:W-:Y:S04]  /*42530*/  @P4 STG.E.U8 desc[UR40][R26.64], R0 ;  /* 0x000000001a004986 */ /* 0x0081e8000c101128 */
[----:B0-----:R-:W3:Y:S01]  /*42540*/  LDL.LU.64 R26, [R1+0x13c0] ;  /* 0x0013c000011a7983 */ /* 0x001ee20000300a00 */
[----:B------:R-:W-:Y:S02]  /*42550*/  LOP3.LUT P4, RZ, R4, 0x1, RZ, 0xc0, !PT ;  /* 0x0000000104ff7812 */ /* 0x000fe4000788c0ff */
[----:B------:R-:W-:Y:S01]  /*42560*/  PRMT R0, R18, 0x7773, RZ ;  /* 0x0000777312007816 */ /* 0x000fe200000000ff */
[----:B------:R-:W2:Y:S04]  /*42570*/  LDL.LU R4, [R1] ;  /* 0x0000000001047983 */ /* 0x000ea80000300800 */
[----:B------:R-:W2:Y:S06]  /*42580*/  LDL.LU R18, [R1+0x13b8] ;  /* 0x0013b80001127983 */ /* 0x000eac0000300800 */
[----:B---3--:R0:W-:Y:S04]  /*42590*/  @P4 STG.E.U8 desc[UR40][R26.64], R0 ;  /* 0x000000001a004986 */ /* 0x0081e8000c101128 */
[----:B0-----:R-:W3:Y:S01]  /*425a0*/  LDL.LU.64 R26, [R1+0x13b0] ;  /* 0x0013b000011a7983 */ /* 0x001ee20000300a00 */
[----:B------:R-:W-:-:S02]  /*425b0*/  LOP3.LUT P4, RZ, R5, 0x80000000, RZ, 0xc0, !PT ;  /* 0x8000000005ff7812 */ /* 0x000fc4000788c0ff */
[C---:B------:R-:W-:Y:S02]  /*425c0*/  LOP3.LUT P5, RZ, R19.reuse, 0x400000, RZ, 0xc0, !PT ;  /* 0x0040000013ff7812 */ /* 0x040fe400078ac0ff */
[C---:B------:R-:W-:Y:S02]  /*425d0*/  LOP3.LUT P6, RZ, R19.reuse, 0x200000, RZ, 0xc0, !PT ;  /* 0x0020000013ff7812 */ /* 0x040fe400078cc0ff */
[C---:B------:R-:W-:Y:S02]  /*425e0*/  LOP3.LUT P0, RZ, R19.reuse, 0x100000, RZ, 0xc0, !PT ;  /* 0x0010000013ff7812 */ /* 0x040fe4000780c0ff */
[C---:B------:R-:W-:Y:S02]  /*425f0*/  LOP3.LUT P1, RZ, R19.reuse, 0x80000, RZ, 0xc0, !PT ;  /* 0x0008000013ff7812 */ /* 0x040fe4000782c0ff */
[C---:B------:R-:W-:Y:S02]  /*42600*/  LOP3.LUT P2, RZ, R19.reuse, 0x40000, RZ, 0xc0, !PT ;  /* 0x0004000013ff7812 */ /* 0x040fe4000784c0ff */
[----:B------:R-:W-:-:S02]  /*42610*/  LOP3.LUT P3, RZ, R19, 0x20000, RZ, 0xc0, !PT ;  /* 0x0002000013ff7812 */ /* 0x000fc4000786c0ff */
[----:B---3--:R-:W-:-:S05]  /*42620*/  PRMT R0, R27, 0x7770, RZ ;  /* 0x000077701b007816 */ /* 0x008fca00000000ff */
[----:B----4-:R0:W-:Y:S01]  /*42630*/  @P4 STG.E.U8 desc[UR40][R14.64], R0 ;  /* 0x000000000e004986 */ /* 0x0101e2000c101128 */
[----:B------:R-:W-:Y:S02]  /*42640*/  LOP3.LUT P4, RZ, R5, 0x40000000, RZ, 0xc0, !PT ;  /* 0x4000000005ff7812 */ /* 0x000fe4000788c0ff */
[----:B0-----:R-:W-:Y:S01]  /*42650*/  PRMT R0, R27, 0x7771, RZ ;  /* 0x000077711b007816 */ /* 0x001fe200000000ff */
[----:B------:R-:W3:Y:S10]  /*42660*/  LDL.LU.64 R14, [R1+0x13a8] ;  /* 0x0013a800010e7983 */ /* 0x000ef40000300a00 */
[----:B------:R0:W-:Y:S01]  /*42670*/  @P4 STG.E.U8 desc[UR40][R12.64], R0 ;  /* 0x000000000c004986 */ /* 0x0001e2000c101128 */
[----:B------:R-:W-:-:S02]  /*42680*/  LOP3.LUT P4, RZ, R5, 0x20000000, RZ, 0xc0, !PT ;  /* 0x2000000005ff7812 */ /* 0x000fc4000788c0ff */
[----:B0-----:R-:W-:Y:S01]  /*42690*/  PRMT R0, R26, 0x7770, RZ ;  /* 0x000077701a007816 */ /* 0x001fe200000000ff */
[----:B------:R-:W4:Y:S10]  /*426a0*/  LDL.LU.64 R12, [R1+0x13a0] ;  /* 0x0013a000010c7983 */ /* 0x000f340000300a00 */
[----:B------:R0:W-:Y:S01]  /*426b0*/  @P4 STG.E.U8 desc[UR40][R10.64], R0 ;  /* 0x000000000a004986 */ /* 0x0001e2000c101128 */
[----:B------:R-:W-:-:S02]  /*426c0*/  LOP3.LUT P4, RZ, R5, 0x10000000, RZ, 0xc0, !PT ;  /* 0x1000000005ff7812 */ /* 0x000fc4000788c0ff */
[----:B0-----:R-:W-:Y:S01]  /*426d0*/  PRMT R0, R26, 0x7771, RZ ;  /* 0x000077711a007816 */ /* 0x001fe200000000ff */
[----:B------:R-:W3:Y:S10]  /*426e0*/  LDL.LU.64 R10, [R1+0x1398] ;  /* 0x00139800010a7983 */ /* 0x000ef40000300a00 */
[----:B------:R0:W-:Y:S02]  /*426f0*/  @P4 STG.E.U8 desc[UR40][R8.64], R0 ;  /* 0x0000000008004986 */ /* 0x0001e4000c101128 */
[----:B0-----:R-:W-:-:S02]  /*42700*/  PRMT R0, R21, 0x7770, RZ ;  /* 0x0000777015007816 */ /* 0x001fc400000000ff */
[----:B------:R-:W3:Y:S04]  /*42710*/  LDL.LU.64 R8, [R1+0x1390] ;  /* 0x0013900001087983 */ /* 0x000ee80000300a00 */
[----:B------:R0:W-:Y:S02]  /*42720*/  @P5 STG.E.U8 desc[UR40][R16.64], R0 ;  /* 0x0000000010005986 */ /* 0x0001e4000c101128 */
[----:B0-----:R-:W-:Y:S02]  /*42730*/  PRMT R0, R21, 0x7771, RZ ;  /* 0x0000777115007816 */ /* 0x001fe400000000ff */
[----:B------:R-:W3:Y:S04]  /*42740*/  LDL.LU.64 R16, [R1+0x1388] ;  /* 0x0013880001107983 */ /* 0x000ee80000300a00 */
[----:B------:R2:W-:Y:S02]  /*42750*/  @P6 STG.E.U8 desc[UR40][R2.64], R0 ;  /* 0x0000000002006986 */ /* 0x0005e4000c101128 */
[----:B--2---:R-:W-:-:S05]  /*42760*/  PRMT R0, R18, 0x7770, RZ ;  /* 0x0000777012007816 */ /* 0x004fca00000000ff */
[----:B------:R0:W-:Y:S02]  /*42770*/  @P0 STG.E.U8 desc[UR40][R22.64], R0 ;  /* 0x0000000016000986 */ /* 0x0001e4000c101128 */
[----:B0-----:R-:W-:Y:S02]  /*42780*/  PRMT R0, R18, 0x7771, RZ ;  /* 0x0000777112007816 */ /* 0x001fe400000000ff */
[----:B------:R-:W2:Y:S04]  /*42790*/  LDL.LU R18, [R1+0x1380] ;  /* 0x0013800001127983 */ /* 0x000ea80000300800 */
[----:B------:R0:W-:Y:S04]  /*427a0*/  @P1 STG.E.U8 desc[UR40][R28.64], R0 ;  /* 0x000000001c001986 */ /* 0x0001e8000c101128 */
[----:B------:R-:W2:Y:S01]  /*427b0*/  LDL.LU R3, [R1+0x4] ;  /* 0x0000040001037983 */ /* 0x000ea20000300800 */
[----:B0-----:R-:W-:-:S05]  /*427c0*/  PRMT R0, R4, 0x7770, RZ ;  /* 0x0000777004007816 */ /* 0x001fca00000000ff */
[----:B------:R0:W-:Y:S02]  /*427d0*/  @P2 STG.E.U8 desc[UR40][R24.64], R0 ;  /* 0x0000000018002986 */ /* 0x0001e4000c101128 */
[----:B0-----:R-:W-:-:S05]  /*427e0*/  PRMT R0, R4, 0x7771, RZ ;  /* 0x0000777104007816 */ /* 0x001fca00000000ff */
[----:B------:R0:W-:Y:S04]  /*427f0*/  @P3 STG.E.U8 desc[UR40][R6.64], R0 ;  /* 0x0000000006003986 */ /* 0x0001e8000c101128 */
[----:B0-----:R-:W3:Y:S04]  /*42800*/  LDL.LU.64 R6, [R1+0xde8] ;  /* 0x000de80001067983 */ /* 0x001ee80000300a00 */
[----:B------:R-:W4:Y:S04]  /*42810*/  LDL.LU.64 R20, [R1+0xe00] ;  /* 0x000e000001147983 */ /* 0x000f280000300a00 */
[----:B------:R-:W4:Y:S04]  /*42820*/  LDL.LU.64 R22, [R1+0xe10] ;  /* 0x000e100001167983 */ /* 0x000f280000300a00 */
[----:B------:R-:W4:Y:S04]  /*42830*/  LDL.LU.64 R28, [R1+0xe18] ;  /* 0x000e1800011c7983 */ /* 0x000f280000300a00 */
[----:B------:R-:W4:Y:S04]  /*42840*/  LDL.LU.64 R24, [R1+0xe20] ;  /* 0x000e200001187983 */ /* 0x000f280000300a00 */
[----:B------:R-:W4:Y:S01]  /*42850*/  LDL.LU R2, [R1+0x8] ;  /* 0x0000080001027983 */ /* 0x000f220000300800 */
[----:B------:R-:W-:-:S02]  /*42860*/  LOP3.LUT P0, RZ, R19, 0x10000, RZ, 0xc0, !PT ;  /* 0x0001000013ff7812 */ /* 0x000fc4000780c0ff */
[C---:B------:R-:W-:Y:S02]  /*42870*/  LOP3.LUT P1, RZ, R19.reuse, 0x8000, RZ, 0xc0, !PT ;  /* 0x0000800013ff7812 */ /* 0x040fe4000782c0ff */
[C---:B------:R-:W-:Y:S02]  /*42880*/  LOP3.LUT P2, RZ, R19.reuse, 0x4000, RZ, 0xc0, !PT ;  /* 0x0000400013ff7812 */ /* 0x040fe4000784c0ff */
[C---:B------:R-:W-:Y:S02]  /*42890*/  LOP3.LUT P3, RZ, R19.reuse, 0x2000, RZ, 0xc0, !PT ;  /* 0x0000200013ff7812 */ /* 0x040fe4000786c0ff */
[----:B------:R-:W-:Y:S02]  /*428a0*/  LOP3.LUT P4, RZ, R19, 0x10, RZ, 0xc0, !PT ;  /* 0x0000001013ff7812 */ /* 0x000fe4000788c0ff */
[----:B------:R-:W-:-:S11]  /*428b0*/  LOP3.LUT R5, R5, 0xffefffff, RZ, 0xc0, !PT ;  /* 0xffefffff05057812 */ /* 0x000fd600078ec0ff */
[----:B------:R-:W-:Y:S02]  /*428c0*/  @P4 LOP3.LUT R5, R5, 0x100000, RZ, 0xfc, !PT ;  /* 0x0010000005054812 */ /* 0x000fe400078efcff */
[----:B------:R-:W-:Y:S02]  /*428d0*/  LOP3.LUT P4, RZ, R19, 0x20, RZ, 0xc0, !PT ;  /* 0x0000002013ff7812 */ /* 0x000fe4000788c0ff */
[----:B--2---:R-:W-:-:S05]  /*428e0*/  PRMT R0, R3, 0x7770, RZ ;  /* 0x0000777003007816 */ /* 0x004fca00000000ff */
[----:B---3--:R0:W-:Y:S02]  /*428f0*/  @P0 STG.E.U8 desc[UR40][R6.64], R0 ;  /* 0x0000000006000986 */ /* 0x0081e4000c101128 */
[----:B0-----:R-:W-:Y:S02]  /*42900*/  PRMT R0, R3, 0x7771, RZ ;  /* 0x0000777103007816 */ /* 0x001fe400000000ff */
[----:B------:R-:W2:Y:S04]  /*42910*/  LDL.LU.64 R6, [R1+0xe28] ;  /* 0x000e280001067983 */ /* 0x000ea80000300a00 */
[----:B------:R0:W-:Y:S04]  /*42920*/  @P1 STG.E.U8 desc[UR40][R16.64], R0 ;  /* 0x0000000010001986 */ /* 0x0001e8000c101128 */
[----:B0-----:R-:W3:Y:S01]  /*42930*/  LDL.LU.64 R16, [R1+0x1378] ;  /* 0x0013780001107983 */ /* 0x001ee20000300a00 */
[----:B----4-:R-:W-:-:S05]  /*42940*/  PRMT R0, R2, 0x7770, RZ ;  /* 0x0000777002007816 */ /* 0x010fca00000000ff */
[----:B------:R0:W-:Y:S04]  /*42950*/  @P2 STG.E.U8 desc[UR40][R20.64], R0 ;  /* 0x0000000014002986 */ /* 0x0001e8000c101128 */
[----:B------:R-:W-:Y:S01]  /*42960*/  STL [R1+0x1318], R18 ;  /* 0x0013181201007387 */ /* 0x000fe20000100800 */
[----:B0-----:R-:W-:-:S03]  /*42970*/  PRMT R0, R2, 0x7771, RZ ;  /* 0x0000777102007816 */ /* 0x001fc600000000ff */
[----:B------:R-:W-:Y:S04]  /*42980*/  STL.64 [R1+0x1338], R2 ;  /* 0x0013380201007387 */ /* 0x000fe80000100a00 */
[----:B------:R0:W-:Y:S04]  /*42990*/  @P3 STG.E.U8 desc[UR40][R8.64], R0 ;  /* 0x0000000008003986 */ /* 0x0001e8000c101128 */
[----:B0-----:R-:W4:Y:S01]  /*429a0*/  LDL.LU.64 R8, [R1+0x1370] ;  /* 0x0013700001087983 */ /* 0x001f220000300a00 */
[----:B------:R-:W-:Y:S02]  /*429b0*/  LOP3.LUT R5, R5, 0xffdfffff, RZ, 0xc0, !PT ;  /* 0xffdfffff05057812 */ /* 0x000fe400078ec0ff */
[----:B------:R-:W-:Y:S01]  /*429c0*/  LOP3.LUT P5, RZ, R19, 0x8, RZ, 0xc0, !PT ;  /* 0x0000000813ff7812 */ /* 0x000fe200078ac0ff */
[----:B------:R-:W2:Y:S01]  /*429d0*/  LDL.LU.64 R2, [R1+0xe48] ;  /* 0x000e480001027983 */ /* 0x000ea20000300a00 */
        /* <DEDUP_REMOVED lines=20> */
[C---:B------:R-:W-:Y:S02]  /*42b20*/  LOP3.LUT P6, RZ, R19.reuse, 0x4, RZ, 0xc0, !PT ;  /* 0x0000000413ff7812 */ /* 0x040fe400078cc0ff */
[C---:B------:R-:W-:Y:S02]  /*42b30*/  LOP3.LUT P0, RZ, R19.reuse, 0x2, RZ, 0xc0, !PT ;  /* 0x0000000213ff7812 */ /* 0x040fe4000780c0ff */
[----:B------:R-:W-:Y:S02]  /*42b40*/  LOP3.LUT P1, RZ, R19, 0x1, RZ, 0xc0, !PT ;  /* 0x0000000113ff7812 */ /* 0x000fe4000782c0ff */
[----:B------:R-:W2:Y:S04]  /*42b50*/  LDL.LU.64 R18, [R1+0xe50] ;  /* 0x000e500001127983 */ /* 0x000ea80000300a00 */
[----:B------:R-:W2:Y:S01]  /*42b60*/  LDL.LU.64 R20, [R1+0xe60] ;  /* 0x000e600001147983 */ /* 0x000ea20000300a00 */
[----:B---3--:R-:W-:-:S05]  /*42b70*/  PRMT R0, R16, 0x7770, RZ ;  /* 0x0000777010007816 */ /* 0x008fca00000000ff */
[----:B------:R0:W-:Y:S01]  /*42b80*/  @P4 STG.E.U8 desc[UR40][R22.64], R0 ;  /* 0x0000000016004986 */ /* 0x0001e2000c101128 */
[C---:B------:R-:W-:Y:S02]  /*42b90*/  LOP3.LUT P4, RZ, R5.reuse, 0x8000000, RZ, 0xc0, !PT ;  /* 0x0800000005ff7812 */ /* 0x040fe4000788c0ff */
[----:B0-----:R-:W-:Y:S01]  /*42ba0*/  PRMT R0, R16, 0x7771, RZ ;  /* 0x0000777110007816 */ /* 0x001fe200000000ff */
[----:B------:R-:W3:Y:S10]  /*42bb0*/  LDL.LU.64 R22, [R1+0xe68] ;  /* 0x000e680001167983 */ /* 0x000ef40000300a00 */
[----:B------:R0:W-:Y:S01]  /*42bc0*/  @P4 STG.E.U8 desc[UR40][R28.64], R0 ;  /* 0x000000001c004986 */ /* 0x0001e2000c101128 */
[----:B------:R-:W-:-:S03]  /*42bd0*/  LOP3.LUT P4, RZ, R5, 0x4000000, RZ, 0xc0, !PT ;  /* 0x0400000005ff7812 */ /* 0x000fc6000788c0ff */
[----:B0-----:R-:W3:Y:S01]  /*42be0*/  LDL.LU.64 R28, [R1+0xe70] ;  /* 0x000e7000011c7983 */ /* 0x001ee20000300a00 */
[----:B----4-:R-:W-:-:S09]  /*42bf0*/  PRMT R0, R8, 0x7770, RZ ;  /* 0x0000777008007816 */ /* 0x010fd200000000ff */
[----:B------:R0:W-:Y:S01]  /*42c00*/  @P4 STG.E.U8 desc[UR40][R24.64], R0 ;  /* 0x0000000018004986 */ /* 0x0001e2000c101128 */
[C---:B------:R-:W-:Y:S02]  /*42c10*/  LOP3.LUT P4, RZ, R5.reuse, 0x2000000, RZ, 0xc0, !PT ;  /* 0x0200000005ff7812 */ /* 0x040fe4000788c0ff */
[----:B0-----:R-:W-:Y:S01]  /*42c20*/  PRMT R0, R8, 0x7771, RZ ;  /* 0x0000777108007816 */ /* 0x001fe200000000ff */
[----:B------:R-:W4:Y:S10]  /*42c30*/  LDL.LU.64 R24, [R1+0xe78] ;  /* 0x000e780001187983 */ /* 0x000f340000300a00 */
[----:B--2---:R0:W-:Y:S01]  /*42c40*/  @P4 STG.E.U8 desc[UR40][R6.64], R0 ;  /* 0x0000000006004986 */ /* 0x0041e2000c101128 */
[----:B------:R-:W-:-:S02]  /*42c50*/  LOP3.LUT P4, RZ, R5, 0x1000000, RZ, 0xc0, !PT ;  /* 0x0100000005ff7812 */ /* 0x000fc4000788c0ff */
[C---:B0-----:R-:W-:Y:S01]  /*42c60*/  PRMT R0, R9.reuse, 0x7770, RZ ;  /* 0x0000777009007816 */ /* 0x041fe200000000ff */
[----:B------:R-:W2:Y:S10]  /*42c70*/  LDL.LU.64 R6, [R1+0xe80] ;  /* 0x000e800001067983 */ /* 0x000eb40000300a00 */
[----:B------:R0:W-:Y:S04]  /*42c80*/  @P4 STG.E.U8 desc[UR40][R10.64], R0 ;  /* 0x000000000a004986 */ /* 0x0001e8000c101128 */
[----:B0-----:R-:W2:Y:S01]  /*42c90*/  LDL.LU.64 R10, [R1+0x1368] ;  /* 0x00136800010a7983 */ /* 0x001ea20000300a00 */
[----:B------:R-:W-:-:S03]  /*42ca0*/  PRMT R0, R9, 0x7771, RZ ;  /* 0x0000777109007816 */ /* 0x000fc600000000ff */
[----:B------:R0:W-:Y:S04]  /*42cb0*/  STL.64 [R1+0x1340], R8 ;  /* 0x0013400801007387 */ /* 0x0001e80000100a00 */
[----:B0-----:R-:W2:Y:S01]  /*42cc0*/  LDL.LU.64 R8, [R1+0xe38] ;  /* 0x000e380001087983 */ /* 0x001ea20000300a00 */
[----:B------:R-:W-:-:S13]  /*42cd0*/  LOP3.LUT P4, RZ, R5, 0x800000, RZ, 0xc0, !PT ;  /* 0x0080000005ff7812 */ /* 0x000fda000788c0ff */
[----:B--2---:R0:W-:Y:S01]  /*42ce0*/  @P4 STG.E.U8 desc[UR40][R8.64], R0 ;  /* 0x0000000008004986 */ /* 0x0041e2000c101128 */
[----:B------:R-:W-:Y:S02]  /*42cf0*/  LOP3.LUT P4, RZ, R5, 0x400000, RZ, 0xc0, !PT ;  /* 0x0040000005ff7812 */ /* 0x000fe4000788c0ff */
[----:B0-----:R-:W-:-:S11]  /*42d00*/  PRMT R0, R10, 0x7770, RZ ;  /* 0x000077700a007816 */ /* 0x001fd600000000ff */
[----:B------:R0:W-:Y:S01]  /*42d10*/  @P4 STG.E.U8 desc[UR40][R12.64], R0 ;  /* 0x000000000c004986 */ /* 0x0001e2000c101128 */
[C---:B------:R-:W-:Y:S02]  /*42d20*/  LOP3.LUT P4, RZ, R5.reuse, 0x200000, RZ, 0xc0, !PT ;  /* 0x0020000005ff7812 */ /* 0x040fe4000788c0ff */
[----:B0-----:R-:W-:Y:S01]  /*42d30*/  PRMT R0, R10, 0x7771, RZ ;  /* 0x000077710a007816 */ /* 0x001fe200000000ff */
[----:B------:R-:W2:Y:S10]  /*42d40*/  LDL.LU.64 R12, [R1+0x1360] ;  /* 0x00136000010c7983 */ /* 0x000eb40000300a00 */
[----:B------:R0:W-:Y:S01]  /*42d50*/  @P4 STG.E.U8 desc[UR40][R2.64], R0 ;  /* 0x0000000002004986 */ /* 0x0001e2000c101128 */
[----:B------:R-:W-:-:S02]  /*42d60*/  LOP3.LUT P4, RZ, R5, 0x100000, RZ, 0xc0, !PT ;  /* 0x0010000005ff7812 */ /* 0x000fc4000788c0ff */
[----:B0-----:R-:W-:-:S11]  /*42d70*/  PRMT R0, R11, 0x7770, RZ ;  /* 0x000077700b007816 */ /* 0x001fd600000000ff */
[----:B------:R0:W-:Y:S04]  /*42d80*/  @P4 STG.E.U8 desc[UR40][R18.64], R0 ;  /* 0x0000000012004986 */ /* 0x0001e8000c101128 */
[----:B------:R-:W-:Y:S01]  /*42d90*/  STL.64 [R1+0x1348], R10 ;  /* 0x0013480a01007387 */ /* 0x000fe20000100a00 */
[----:B0-----:R-:W-:-:S05]  /*42da0*/  PRMT R0, R11, 0x7771, RZ ;  /* 0x000077710b007816 */ /* 0x001fca00000000ff */
[----:B------:R0:W-:Y:S04]  /*42db0*/  @P5 STG.E.U8 desc[UR40][R14.64], R0 ;  /* 0x000000000e005986 */ /* 0x0001e8000c101128 */
[----:B0-----:R-:W4:Y:S01]  /*42dc0*/  LDL.LU.64 R14, [R1+0x1358] ;  /* 0x00135800010e7983 */ /* 0x001f220000300a00 */
[C---:B------:R-:W-:Y:S02]  /*42dd0*/  LOP3.LUT P2, RZ, R17.reuse, 0x80000000, RZ, 0xc0, !PT ;  /* 0x8000000011ff7812 */ /* 0x040fe4000784c0ff */
[----:B------:R-:W-:Y:S02]  /*42de0*/  LOP3.LUT P3, RZ, R17, 0x40000000, RZ, 0xc0, !PT ;  /* 0x4000000011ff7812 */ /* 0x000fe4000786c0ff */
[----:B--2---:R-:W-:-:S05]  /*42df0*/  PRMT R0, R12, 0x7770, RZ ;  /* 0x000077700c007816 */ /* 0x004fca00000000ff */
[----:B------:R0:W-:Y:S02]  /*42e00*/  @P6 STG.E.U8 desc[UR40][R20.64], R0 ;  /* 0x0000000014006986 */ /* 0x0001e4000c101128 */
[----:B0-----:R-:W-:-:S05]  /*42e10*/  PRMT R0, R12, 0x7771, RZ ;  /* 0x000077710c007816 */ /* 0x001fca00000000ff */
[----:B---3--:R0:W-:Y:S02]  /*42e20*/  @P0 STG.E.U8 desc[UR40][R22.64], R0 ;  /* 0x0000000016000986 */ /* 0x0081e4000c101128 */
[----:B0-----:R-:W-:-:S05]  /*42e30*/  PRMT R0, R13, 0x7770, RZ ;  /* 0x000077700d007816 */ /* 0x001fca00000000ff */
[----:B------:R0:W-:Y:S02]  /*42e40*/  @P1 STG.E.U8 desc[UR40][R28.64], R0 ;  /* 0x000000001c001986 */ /* 0x0001e4000c101128 */
[----:B0-----:R-:W-:-:S05]  /*42e50*/  PRMT R0, R13, 0x7771, RZ ;  /* 0x000077710d007816 */ /* 0x001fca00000000ff */
[----:B----4-:R0:W-:Y:S04]  /*42e60*/  @P2 STG.E.U8 desc[UR40][R24.64], R0 ;  /* 0x0000000018002986 */ /* 0x0101e8000c101128 */
[----:B------:R-:W-:Y:S01]  /*42e70*/  STL.64 [R1+0x1350], R12 ;  /* 0x0013500c01007387 */ /* 0x000fe20000100a00 */
[----:B0-----:R-:W-:-:S05]  /*42e80*/  PRMT R0, R14, 0x7770, RZ ;  /* 0x000077700e007816 */ /* 0x001fca00000000ff */
        /* <DEDUP_REMOVED lines=8> */
[----:B------:R-:W-:Y:S02]  /*42f10*/  PRMT R0, R14, 0x7771, RZ ;  /* 0x000077710e007816 */ /* 0x000fe400000000ff */
        /* <DEDUP_REMOVED lines=15> */
[----:B0-----:R-:W2:Y:S06]  /*43010*/  LDL.LU.64 R6, [R1+0xec0] ;  /* 0x000ec00001067983 */ /* 0x001eac0000300a00 */
[----:B------:R-:W-:-:S02]  /*43020*/  @P4 LOP3.LUT R5, R5, 0x10000, RZ, 0xfc, !PT ;  /* 0x0001000005054812 */ /* 0x000fc400078efcff */
[----:B------:R-:W-:Y:S01]  /*43030*/  LOP3.LUT P4, RZ, R17, 0x400000, RZ, 0xc0, !PT ;  /* 0x0040000011ff7812 */ /* 0x000fe2000788c0ff */
[----:B------:R-:W2:Y:S01]  /*43040*/  LDL.LU.64 R12, [R1+0xec8] ;  /* 0x000ec800010c7983 */ /* 0x000ea20000300a00 */
[----:B------:R-:W-:Y:S02]  /*43050*/  LOP3.LUT R5, R5, 0xfffdffff, RZ, 0xc0, !PT ;  /* 0xfffdffff05057812 */ /* 0x000fe400078ec0ff */
[C---:B------:R-:W-:Y:S01]  /*43060*/  LOP3.LUT P1, RZ, R17.reuse, 0x10000000, RZ, 0xc0, !PT ;  /* 0x1000000011ff7812 */ /* 0x040fe2000782c0ff */
[----:B------:R-:W2:Y:S01]  /*43070*/  LDL.LU.64 R10, [R1+0xed0] ;  /* 0x000ed000010a7983 */ /* 0x000ea20000300a00 */
[----:B------:R-:W-:Y:S02]  /*43080*/  LOP3.LUT P2, RZ, R17, 0x8000000, RZ, 0xc0, !PT ;  /* 0x0800000011ff7812 */ /* 0x000fe4000784c0ff */
[----:B------:R-:W-:Y:S01]  /*43090*/  PRMT R0, R15, 0x7770, RZ ;  /* 0x000077700f007816 */ /* 0x000fe200000000ff */
[----:B------:R-:W2:Y:S04]  /*430a0*/  LDL.LU.64 R8, [R1+0xee0] ;  /* 0x000ee00001087983 */ /* 0x000ea80000300a00 */
[----:B------:R-:W-:-:S02]  /*430b0*/  @P4 LOP3.LUT R5, R5, 0x20000, RZ, 0xfc, !PT ;  /* 0x0002000005054812 */ /* 0x000fc400078efcff */
[----:B------:R-:W-:Y:S02]  /*430c0*/  LOP3.LUT P4, RZ, R17, 0x800000, RZ, 0xc0, !PT ;  /* 0x0080000011ff7812 */ /* 0x000fe4000788c0ff */
[----:B------:R-:W-:Y:S01]  /*430d0*/  LOP3.LUT R5, R5, 0xfffbffff, RZ, 0xc0, !PT ;  /* 0xfffbffff05057812 */ /* 0x000fe200078ec0ff */
[----:B---3--:R0:W-:Y:S01]  /*430e0*/  @P1 STG.E.U8 desc[UR40][R18.64], R0 ;  /* 0x0000000012001986 */ /* 0x0081e2000c101128 */
[----:B------:R-:W-:-:S09]  /*430f0*/  LOP3.LUT P3, RZ, R17, 0x4000000, RZ, 0xc0, !PT ;  /* 0x0400000011ff7812 */ /* 0x000fd2000786c0ff */
[----:B------:R-:W-:Y:S02]  /*43100*/  @P4 LOP3.LUT R5, R5, 0x40000, RZ, 0xfc, !PT ;  /* 0x0004000005054812 */ /* 0x000fe400078efcff */
[----:B------:R-:W-:Y:S02]  /*43110*/  LOP3.LUT P4, RZ, R17, 0x1000000, RZ, 0xc0, !PT ;  /* 0x0100000011ff7812 */ /* 0x000fe4000788c0ff */
[----:B------:R-:W-:Y:S02]  /*43120*/  LOP3.LUT R5, R5, 0xfff7ffff, RZ, 0xc0, !PT ;  /* 0xfff7ffff05057812 */ /* 0x000fe400078ec0ff */
[----:B0-----:R-:W-:-:S05]  /*43130*/  PRMT R0, R15, 0x7771, RZ ;  /* 0x000077710f007816 */ /* 0x001fca00000000ff */
[----:B----4-:R0:W-:Y:S04]  /*43140*/  @P2 STG.E.U8 desc[UR40][R20.64], R0 ;  /* 0x0000000014002986 */ /* 0x0101e8000c101128 */
[----:B------:R-:W-:Y:S02]  /*43150*/  @P4 LOP3.LUT R5, R5, 0x80000, RZ, 0xfc, !PT ;  /* 0x0008000005054812 */ /* 0x000fe400078efcff */
[----:B------:R-:W-:Y:S02]  /*43160*/  LOP3.LUT P4, RZ, R17, 0x2000000, RZ, 0xc0, !PT ;  /* 0x0200000011ff7812 */ /* 0x000fe4000788c0ff */
[----:B0-----:R-:W-:-:S05]  /*43170*/  PRMT R0, R27, 0x7772, RZ ;  /* 0x000077721b007816 */ /* 0x001fca00000000ff */
[----:B------:R0:W-:Y:S02]  /*43180*/  @P3 STG.E.U8 desc[UR40][R22.64], R0 ;  /* 0x0000000016003986 */ /* 0x0001e4000c101128 */
[----:B0-----:R-:W-:-:S05]  /*43190*/  PRMT R0, R27, 0x7773, RZ ;  /* 0x000077731b007816 */ /* 0x001fca00000000ff */
[----:B------:R0:W-:Y:S01]  /*431a0*/  @P4 STG.E.U8 desc[UR40][R28.64], R0 ;  /* 0x000000001c004986 */ /* 0x0001e2000c101128 */
[----:B------:R-:W-:Y:S02]  /*431b0*/  LOP3.LUT P4, RZ, R5, 0x80000, RZ, 0xc0, !PT ;  /* 0x0008000005ff7812 */ /* 0x000fe4000788c0ff */
[----:B0-----:R-:W-:-:S11]  /*431c0*/  PRMT R0, R26, 0x7772, RZ ;  /* 0x000077721a007816 */ /* 0x001fd600000000ff */
[----:B------:R0:W-:Y:S01]  /*431d0*/  @P4 STG.E.U8 desc[UR40][R24.64], R0 ;  /* 0x0000000018004986 */ /* 0x0001e2000c101128 */
[----:B------:R-:W-:-:S03]  /*431e0*/  LOP3.LUT P4, RZ, R5, 0x40000, RZ, 0xc0, !PT ;  /* 0x0004000005ff7812 */ /* 0x000fc6000788c0ff */
[----:B------:R1:W-:Y:S04]  /*431f0*/  STL.64 [R1+0x1320], R14 ;  /* 0x0013200e01007387 */ /* 0x0003e80000100a00 */
[----:B------:R-:W3:Y:S01]  /*43200*/  LDL.LU.64 R2, [R1+0xee8] ;  /* 0x000ee80001027983 */ /* 0x000ee20000300a00 */
[----:B0-----:R-:W-:-:S03]  /*43210*/  IMAD.MOV.U32 R0, RZ, RZ, R26 ;  /* 0x000000ffff007224 */ /* 0x001fc600078e001a */
[----:B-1----:R-:W4:Y:S02]  /*43220*/  LDL.LU.64 R14, [R1+0xef0] ;  /* 0x000ef000010e7983 */ /* 0x002f240000300a00 */
[----:B------:R-:W-:Y:S02]  /*43230*/  PRMT R0, R0, 0x7773, RZ ;  /* 0x0000777300007816 */ /* 0x000fe400000000ff */
[----:B------:R-:W3:Y:S04]  /*43240*/  LDL.LU.64 R18, [R1+0xef8] ;  /* 0x000ef80001127983 */ /* 0x000ee80000300a00 */
[----:B------:R-:W3:Y:S04]  /*43250*/  LDL.LU.64 R20, [R1+0xf08] ;  /* 0x000f080001147983 */ /* 0x000ee80000300a00 */
[----:B------:R-:W3:Y:S04]  /*43260*/  LDL.LU.64 R22, [R1+0xf10] ;  /* 0x000f100001167983 */ /* 0x000ee80000300a00 */
[----:B------:R-:W3:Y:S04]  /*43270*/  LDL.LU.64 R28, [R1+0xf18] ;  /* 0x000f1800011c7983 */ /* 0x000ee80000300a00 */
[----:B------:R-:W3:Y:S04]  /*43280*/  LDL.LU.64 R24, [R1+0xf20] ;  /* 0x000f200001187983 */ /* 0x000ee80000300a00 */
[----:B------:R-:W3:Y:S04]  /*43290*/  LDL.LU.64 R26, [R1+0xf30] ;  /* 0x000f3000011a7983 */ /* 0x000ee80000300a00 */
[----:B--2---:R0:W-:Y:S04]  /*432a0*/  @P4 STG.E.U8 desc[UR40][R6.64], R0 ;  /* 0x0000000006004986 */ /* 0x0041e8000c101128 */
[----:B0-----:R-:W2:Y:S01]  /*432b0*/  LDL R0, [R1+0x98] ;  /* 0x0000980001007983 */ /* 0x001ea20000100800 */
[----:B------:R-:W-:-:S03]  /*432c0*/  LOP3.LUT P4, RZ, R5, 0x20000, RZ, 0xc0, !PT ;  /* 0x0002000005ff7812 */ /* 0x000fc6000788c0ff */
[----:B------:R-:W3:Y:S01]  /*432d0*/  LDL.LU.64 R6, [R1+0xf38] ;  /* 0x000f380001067983 */ /* 0x000ee20000300a00 */
[----:B--2---:R-:W-:-:S09]  /*432e0*/  PRMT R0, R0, 0x7772, RZ ;  /* 0x0000777200007816 */ /* 0x004fd200000000ff */
[----:B------:R0:W-:Y:S04]  /*432f0*/  @P4 STG.E.U8 desc[UR40][R12.64], R0 ;  /* 0x000000000c004986 */ /* 0x0001e8000c101128 */
[----:B0-----:R-:W2:Y:S04]  /*43300*/  LDL.LU.64 R12, [R1+0x1350] ;  /* 0x00135000010c7983 */ /* 0x001ea80000300a00 */
[----:B------:R-:W2:Y:S01]  /*43310*/  LDL.LU R0, [R1+0x98] ;  /* 0x0000980001007983 */ /* 0x000ea20000300800 */
[----:B------:R-:W-:Y:S02]  /*43320*/  LOP3.LUT P4, RZ, R5, 0x10000, RZ, 0xc0, !PT ;  /* 0x0001000005ff7812 */ /* 0x000fe4000788c0ff */
[----:B--2---:R-:W-:-:S11]  /*43330*/  PRMT R0, R0, 0x7773, RZ ;  /* 0x0000777300007816 */ /* 0x004fd600000000ff */
[----:B------:R0:W-:Y:S04]  /*43340*/  @P4 STG.E.U8 desc[UR40][R10.64], R0 ;  /* 0x000000000a004986 */ /* 0x0001e8000c101128 */
[----:B0-----:R-:W2:Y:S04]  /*43350*/  LDL.LU.64 R10, [R1+0x1348] ;  /* 0x00134800010a7983 */ /* 0x001ea80000300a00 */
[----:B------:R-:W2:Y:S01]  /*43360*/  LDL R0, [R1+0x9c] ;  /* 0x00009c0001007983 */ /* 0x000ea20000100800 */
[----:B------:R-:W-:Y:S02]  /*43370*/  LOP3.LUT P4, RZ, R5, 0x8000, RZ, 0xc0, !PT ;  /* 0x0000800005ff7812 */ /* 0x000fe4000788c0ff */
[----:B--2---:R-:W-:-:S11]  /*43380*/  PRMT R0, R0, 0x7772, RZ ;  /* 0x0000777200007816 */ /* 0x004fd600000000ff */
[----:B------:R0:W-:Y:S04]  /*43390*/  @P4 STG.E.U8 desc[UR40][R8.64], R0 ;  /* 0x0000000008004986 */ /* 0x0001e8000c101128 */
[----:B0-----:R-:W2:Y:S04]  /*433a0*/  LDL.LU.64 R8, [R1+0x1340] ;  /* 0x0013400001087983 */ /* 0x001ea80000300a00 */
[----:B------:R-:W2:Y:S01]  /*433b0*/  LDL.LU R0, [R1+0x9c] ;  /* 0x00009c0001007983 */ /* 0x000ea20000300800 */
[----:B------:R-:W-:Y:S02]  /*433c0*/  LOP3.LUT P4, RZ, R5, 0x4000, RZ, 0xc0, !PT ;  /* 0x0000400005ff7812 */ /* 0x000fe4000788c0ff */
[----:B--2---:R-:W-:-:S11]  /*433d0*/  PRMT R0, R0, 0x7773, RZ ;  /* 0x0000777300007816 */ /* 0x004fd600000000ff */
[----:B---3--:R0:W-:Y:S04]  /*433e0*/  @P4 STG.E.U8 desc[UR40][R2.64], R0 ;  /* 0x0000000002004986 */ /* 0x0081e8000c101128 */
[----:B0-----:R-:W2:Y:S01]  /*433f0*/  LDL.LU.64 R2, [R1+0x1338] ;  /* 0x0013380001027983 */ /* 0x001ea20000300a00 */
[----:B------:R-:W-:Y:S02]  /*43400*/  LOP3.LUT P4, RZ, R5, 0x2000, RZ, 0xc0, !PT ;  /* 0x0000200005ff7812 */ /* 0x000fe4000788c0ff */
[----:B------:R-:W-:Y:S02]  /*43410*/  PRMT R0, R4, 0x7772, RZ ;  /* 0x0000777204007816 */ /* 0x000fe400000000ff */
[----:B------:R-:W-:-:S09]  /*43420*/  LOP3.LUT P5, RZ, R17, 0x10000, RZ, 0xc0, !PT ;  /* 0x0001000011ff7812 */ /* 0x000fd200078ac0ff */
[----:B----4-:R0:W-:Y:S01]  /*43430*/  @P4 STG.E.U8 desc[UR40][R14.64], R0 ;  /* 0x000000000e004986 */ /* 0x0101e2000c101128 */
[----:B------:R-:W-:Y:S02]  /*43440*/  LOP3.LUT P4, RZ, R5, 0x1000, RZ, 0xc0, !PT ;  /* 0x0000100005ff7812 */ /* 0x000fe4000788c0ff */
[----:B------:R-:W-:Y:S02]  /*43450*/  LOP3.LUT P6, RZ, R17, 0x8000, RZ, 0xc0, !PT ;  /* 0x0000800011ff7812 */ /* 0x000fe400078cc0ff */
[----:B0-----:R-:W-:-:S09]  /*43460*/  PRMT R0, R4, 0x7773, RZ ;  /* 0x0000777304007816 */ /* 0x001fd200000000ff */
[----:B------:R2:W-:Y:S01]  /*43470*/  @P4 STG.E.U8 desc[UR40][R18.64], R0 ;  /* 0x0000000012004986 */ /* 0x0005e2000c101128 */
        /* <DEDUP_REMOVED lines=15> */
[----:B------:R-:W2:Y:S04]  /*43570*/  LDL.LU R16, [R1+0x1330] ;  /* 0x0013300001107983 */ /* 0x000ea80000300800 */
[----:B------:R0:W-:Y:S04]  /*43580*/  @P3 STG.E.U8 desc[UR40][R6.64], R0 ;  /* 0x0000000006003986 */ /* 0x0001e8000c101128 */
[----:B0-----:R-:W3:Y:S01]  /*43590*/  LDL.LU.64 R6, [R1+0xf48] ;  /* 0x000f480001067983 */ /* 0x001ee20000300a00 */
[----:B------:R-:W-:-:S02]  /*435a0*/  LOP3.LUT P6, RZ, R17, 0x400, RZ, 0xc0, !PT ;  /* 0x0000040011ff7812 */ /* 0x000fc400078cc0ff */
[----:B------:R-:W-:Y:S01]  /*435b0*/  PRMT R0, R8, 0x7772, RZ ;  /* 0x0000777208007816 */ /* 0x000fe200000000ff */
[----:B------:R-:W4:Y:S04]  /*435c0*/  LDL.LU.64 R20, [R1+0xf50] ;  /* 0x000f500001147983 */ /* 0x000f280000300a00 */
[----:B------:R-:W2:Y:S04]  /*435d0*/  LDL.LU.64 R26, [R1+0xf58] ;  /* 0x000f5800011a7983 */ /* 0x000ea80000300a00 */
[----:B------:R-:W2:Y:S04]  /*435e0*/  LDL.LU.64 R2, [R1+0xf60] ;  /* 0x000f600001027983 */ /* 0x000ea80000300a00 */
[----:B------:R-:W2:Y:S04]  /*435f0*/  LDL.LU.64 R24, [R1+0xf70] ;  /* 0x000f700001187983 */ /* 0x000ea80000300a00 */
[----:B------:R-:W4:Y:S04]  /*43600*/  LDL.LU.64 R22, [R1+0xf78] ;  /* 0x000f780001167983 */ /* 0x000f280000300a00 */
[----:B------:R-:W4:Y:S04]  /*43610*/  LDL.LU.64 R28, [R1+0xf80] ;  /* 0x000f8000011c7983 */ /* 0x000f280000300a00 */
[----:B---3--:R0:W-:Y:S04]  /*43620*/  @P6 STG.E.U8 desc[UR40][R6.64], R0 ;  /* 0x0000000006006986 */ /* 0x0081e8000c101128 */
[----:B0-----:R-:W3:Y:S04]  /*43630*/  LDL.LU.64 R6, [R1+0xf68] ;  /* 0x000f680001067983 */ /* 0x001ee80000300a00 */
[----:B------:R-:W3:Y:S01]  /*43640*/  LDL.LU.64 R14, [R1+0xf28] ;  /* 0x000f2800010e7983 */ /* 0x000ee20000300a00 */
[----:B--2---:R-:W-:-:S02]  /*43650*/  LOP3.LUT P4, RZ, R16, 0x40000000, RZ, 0xc0, !PT ;  /* 0x4000000010ff7812 */ /* 0x004fc4000788c0ff */
        /* <DEDUP_REMOVED lines=15> */
[----:B---3--:R0:W-:Y:S04]  /*43750*/  STL.64 [R1+0x1328], R14 ;  /* 0x0013280e01007387 */ /* 0x0081e80000100a00 */
[----:B0-----:R-:W2:Y:S01]  /*43760*/  LDL.LU.64 R14, [R1+0xf40] ;  /* 0x000f4000010e7983 */ /* 0x001ea20000300a00 */
[----:B------:R-:W-:-:S07]  /*43770*/  LOP3.LUT R5, R5, 0xfffffbff, RZ, 0xc0, !PT ;  /* 0xfffffbff05057812 */ /* 0x000fce00078ec0ff */
[----:B------:R-:W-:Y:S02]  /*43780*/  @P4 LOP3.LUT R5, R5, 0x400, RZ, 0xfc, !PT ;  /* 0x0000040005054812 */ /* 0x000fe400078efcff */
[C---:B------:R-:W-:Y:S02]  /*43790*/  LOP3.LUT P4, RZ, R17.reuse, 0x10, RZ, 0xc0, !PT ;  /* 0x0000001011ff7812 */ /* 0x040fe4000788c0ff */
[C---:B------:R-:W-:Y:S02]  /*437a0*/  LOP3.LUT P0, RZ, R17.reuse, 0x200, RZ, 0xc0, !PT ;  /* 0x0000020011ff7812 */ /* 0x040fe4000780c0ff */
[----:B------:R-:W-:Y:S02]  /*437b0*/  LOP3.LUT P1, RZ, R17, 0x100, RZ, 0xc0, !PT ;  /* 0x0000010011ff7812 */ /* 0x000fe4000782c0ff */
[----:B------:R-:W-:Y:S02]  /*437c0*/  LOP3.LUT R5, R5, 0xfffff7ff, RZ, 0xc0, !PT ;  /* 0xfffff7ff05057812 */ /* 0x000fe400078ec0ff */
[----:B------:R-:W-:-:S02]  /*437d0*/  LOP3.LUT P2, RZ, R17, 0x80, RZ, 0xc0, !PT ;  /* 0x0000008011ff7812 */ /* 0x000fc4000784c0ff */
[----:B------:R-:W-:Y:S02]  /*437e0*/  LOP3.LUT P3, RZ, R17, 0x40, RZ, 0xc0, !PT ;  /* 0x0000004011ff7812 */ /* 0x000fe4000786c0ff */
[----:B------:R-:W-:Y:S02]  /*437f0*/  PRMT R8, R8, 0x7773, RZ ;  /* 0x0000777308087816 */ /* 0x000fe400000000ff */
[----:B------:R-:W-:Y:S02]  /*43800*/  @P4 LOP3.LUT R5, R5, 0x800, RZ, 0xfc, !PT ;  /* 0x0000080005054812 */ /* 0x000fe400078efcff */
[----:B------:R-:W-:Y:S02]  /*43810*/  LOP3.LUT P4, RZ, R17, 0x20, RZ, 0xc0, !PT ;  /* 0x0000002011ff7812 */ /* 0x000fe4000788c0ff */
[C---:B------:R-:W-:Y:S01]  /*43820*/  PRMT R0, R9.reuse, 0x7772, RZ ;  /* 0x0000777209007816 */ /* 0x040fe200000000ff */
[----:B----4-:R-:W-:Y:S01]  /*43830*/  @P0 STG.E.U8 desc[UR40][R20.64], R8 ;  /* 0x0000000814000986 */ /* 0x010fe2000c101128 */
[----:B------:R-:W-:-:S03]  /*43840*/  PRMT R9, R9, 0x7773, RZ ;  /* 0x0000777309097816 */ /* 0x000fc600000000ff */
[----:B------:R0:W-:Y:S04]  /*43850*/  @P1 STG.E.U8 desc[UR40][R26.64], R0 ;  /* 0x000000001a001986 */ /* 0x0001e8000c101128 */
[----:B------:R1:W-:Y:S01]  /*43860*/  @P2 STG.E.U8 desc[UR40][R2.64], R9 ;  /* 0x0000000902002986 */ /* 0x0003e2000c101128 */
[----:B0-----:R-:W-:-:S03]  /*43870*/  PRMT R0, R10, 0x7772, RZ ;  /* 0x000077720a007816 */ /* 0x001fc600000000ff */
[----:B------:R-:W3:Y:S01]  /*43880*/  LDL.LU.64 R26, [R1+0xf00] ;  /* 0x000f0000011a7983 */ /* 0x000ee20000300a00 */
[----:B------:R-:W-:-:S03]  /*43890*/  PRMT R10, R10, 0x7773, RZ ;  /* 0x000077730a0a7816 */ /* 0x000fc600000000ff */
[----:B------:R0:W-:Y:S04]  /*438a0*/  @P3 STG.E.U8 desc[UR40][R24.64], R0 ;  /* 0x0000000018003986 */ /* 0x0001e8000c101128 */
[----:B------:R-:W-:Y:S01]  /*438b0*/  @P4 STG.E.U8 desc[UR40][R22.64], R10 ;  /* 0x0000000a16004986 */ /* 0x000fe2000c101128 */
[----:B------:R-:W-:-:S03]  /*438c0*/  LOP3.LUT P4, RZ, R5, 0x800, RZ, 0xc0, !PT ;  /* 0x0000080005ff7812 */ /* 0x000fc6000788c0ff */
[----:B-1----:R-:W4:Y:S01]  /*438d0*/  LDL.LU.64 R8, [R1+0xeb0] ;  /* 0x000eb00001087983 */ /* 0x002f220000300a00 */
[----:B0-----:R-:W-:-:S03]  /*438e0*/  PRMT R0, R11, 0x7772, RZ ;  /* 0x000077720b007816 */ /* 0x001fc600000000ff */
[----:B------:R-:W3:Y:S01]  /*438f0*/  LDL.LU.64 R18, [R1+0xdf0] ;  /* 0x000df00001127983 */ /* 0x000ee20000300a00 */
[----:B------:R-:W-:-:S03]  /*43900*/  PRMT R11, R11, 0x7773, RZ ;  /* 0x000077730b0b7816 */ /* 0x000fc600000000ff */
[----:B------:R-:W3:Y:S04]  /*43910*/  LDL.LU.64 R20, [R1+0xd80] ;  /* 0x000d800001147983 */ /* 0x000ee80000300a00 */
[----:B------:R0:W-:Y:S01]  /*43920*/  @P4 STG.E.U8 desc[UR40][R28.64], R0 ;  /* 0x000000001c004986 */ /* 0x0001e2000c101128 */
[----:B------:R-:W-:-:S03]  /*43930*/  LOP3.LUT P4, RZ, R5, 0x400, RZ, 0xc0, !PT ;  /* 0x0000040005ff7812 */ /* 0x000fc6000788c0ff */
[----:B------:R-:W3:Y:S04]  /*43940*/  LDL.LU.64 R2, [R1+0xd58] ;  /* 0x000d580001027983 */ /* 0x000ee80000300a00 */
[----:B------:R-:W3:Y:S01]  /*43950*/  LDL.LU R25, [R1+0x468] ;  /* 0x0004680001197983 */ /* 0x000ee20000300800 */
[----:B0-----:R-:W-:-:S03]  /*43960*/  PRMT R0, R12, 0x7772, RZ ;  /* 0x000077720c007816 */ /* 0x001fc600000000ff */
[----:B------:R-:W3:Y:S04]  /*43970*/  LDL.LU.64 R22, [R1+0xfc0] ;  /* 0x000fc00001167983 */ /* 0x000ee80000300a00 */
[----:B------:R0:W-:Y:S01]  /*43980*/  @P4 STG.E.U8 desc[UR40][R6.64], R11 ;  /* 0x0000000b06004986 */ /* 0x0001e2000c101128 */
[----:B------:R-:W-:-:S03]  /*43990*/  LOP3.LUT P4, RZ, R5, 0x200, RZ, 0xc0, !PT ;  /* 0x0000020005ff7812 */ /* 0x000fc6000788c0ff */
[----:B------:R-:W3:Y:S04]  /*439a0*/  LDL.LU.64 R28, [R1+0xfb8] ;  /* 0x000fb800011c7983 */ /* 0x000ee80000300a00 */
[----:B0-----:R-:W3:Y:S04]  /*439b0*/  LDL.LU.64 R10, [R1+0xed8] ;  /* 0x000ed800010a7983 */ /* 0x001ee80000300a00 */
[----:B------:R-:W3:Y:S04]  /*439c0*/  LDL.LU.64 R6, [R1+0xfb0] ;  /* 0x000fb00001067983 */ /* 0x000ee80000300a00 */
[----:B--2---:R0:W-:Y:S04]  /*439d0*/  @P4 STG.E.U8 desc[UR40][R14.64], R0 ;  /* 0x000000000e004986 */ /* 0x0041e8000c101128 */
[----:B0-----:R-:W2:Y:S01]  /*439e0*/  LDL.LU.64 R14, [R1+0x1328] ;  /* 0x00132800010e7983 */ /* 0x001ea20000300a00 */
[----:B------:R-:W-:-:S02]  /*439f0*/  LOP3.LUT P4, RZ, R5, 0x100, RZ, 0xc0, !PT ;  /* 0x0000010005ff7812 */ /* 0x000fc4000788c0ff */
[----:B------:R-:W-:Y:S02]  /*43a00*/  PRMT R12, R12, 0x7773, RZ ;  /* 0x000077730c0c7816 */ /* 0x000fe400000000ff */
[C---:B------:R-:W-:Y:S02]  /*43a10*/  PRMT R0, R13.reuse, 0x7772, RZ ;  /* 0x000077720d007816 */ /* 0x040fe400000000ff */
[----:B------:R-:W-:-:S07]  /*43a20*/  PRMT R13, R13, 0x7773, RZ ;  /* 0x000077730d0d7816 */ /* 0x000fce00000000ff */
[----:B--2---:R0:W-:Y:S04]  /*43a30*/  @P4 STG.E.U8 desc[UR40][R14.64], R12 ;  /* 0x0000000c0e004986 */ /* 0x0041e8000c101128 */
[----:B0-----:R-:W2:Y:S01]  /*43a40*/  LDL.LU.64 R14, [R1+0x1320] ;  /* 0x00132000010e7983 */ /* 0x001ea20000300a00 */
[----:B------:R-:W-:-:S13]  /*43a50*/  LOP3.LUT P4, RZ, R5, 0x80, RZ, 0xc0, !PT ;  /* 0x0000008005ff7812 */ /* 0x000fda000788c0ff */
[----:B---3--:R0:W-:Y:S01]  /*43a60*/  @P4 STG.E.U8 desc[UR40][R26.64], R0 ;  /* 0x000000001a004986 */ /* 0x0081e2000c101128 */
[C---:B------:R-:W-:Y:S02]  /*43a70*/  LOP3.LUT P4, RZ, R5.reuse, 0x40, RZ, 0xc0, !PT ;  /* 0x0000004005ff7812 */ /* 0x040fe4000788c0ff */
[C---:B------:R-:W-:Y:S02]  /*43a80*/  LOP3.LUT P5, RZ, R16.reuse, 0x20000000, RZ, 0xc0, !PT ;  /* 0x2000000010ff7812 */ /* 0x040fe400078ac0ff */
[C---:B------:R-:W-:Y:S02]  /*43a90*/  LOP3.LUT P6, RZ, R16.reuse, 0x10000000, RZ, 0xc0, !PT ;  /* 0x1000000010ff7812 */ /* 0x040fe400078cc0ff */
[C---:B------:R-:W-:Y:S02]  /*43aa0*/  LOP3.LUT P0, RZ, R16.reuse, 0x8000000, RZ, 0xc0, !PT ;  /* 0x0800000010ff7812 */ /* 0x040fe4000780c0ff */
[----:B------:R-:W-:Y:S01]  /*43ab0*/  LOP3.LUT P1, RZ, R16, 0x4000000, RZ, 0xc0, !PT ;  /* 0x0400000010ff7812 */ /* 0x000fe2000782c0ff */
[----:B0-----:R-:W3:Y:S04]  /*43ac0*/  LDL.LU R27, [R1+0x131c] ;  /* 0x00131c00011b7983 */ /* 0x001ee80000300800 */
[----:B------:R0:W-:Y:S01]  /*43ad0*/  @P4 STG.E.U8 desc[UR40][R10.64], R13 ;  /* 0x0000000d0a004986 */ /* 0x0001e2000c101128 */
[----:B------:R-:W-:-:S02]  /*43ae0*/  LOP3.LUT P4, RZ, R5, 0x20, RZ, 0xc0, !PT ;  /* 0x0000002005ff7812 */ /* 0x000fc4000788c0ff */
[C---:B------:R-:W-:Y:S01]  /*43af0*/  LOP3.LUT P2, RZ, R16.reuse, 0x2000000, RZ, 0xc0, !PT ;  /* 0x0200000010ff7812 */ /* 0x040fe2000784c0ff */
[----:B0-----:R-:W3:Y:S01]  /*43b00*/  LDL.LU.64 R10, [R1+0xfa8] ;  /* 0x000fa800010a7983 */ /* 0x001ee20000300a00 */
[----:B------:R-:W-:Y:S02]  /*43b10*/  LOP3.LUT P3, RZ, R16, 0x1000000, RZ, 0xc0, !PT ;  /* 0x0100000010ff7812 */ /* 0x000fe4000786c0ff */
[C---:B--2---:R-:W-:Y:S02]  /*43b20*/  PRMT R0, R14.reuse, 0x7772, RZ ;  /* 0x000077720e007816 */ /* 0x044fe400000000ff */
[----:B------:R-:W-:-:S05]  /*43b30*/  PRMT R14, R14, 0x7773, RZ ;  /* 0x000077730e0e7816 */ /* 0x000fca00000000ff */
[----:B----4-:R0:W-:Y:S04]  /*43b40*/  @P4 STG.E.U8 desc[UR40][R8.64], R0 ;  /* 0x0000000008004986 */ /* 0x0101e8000c101128 */
[----:B------:R1:W-:Y:S01]  /*43b50*/  @P5 STG.E.U8 desc[UR40][R18.64], R14 ;  /* 0x0000000e12005986 */ /* 0x0003e2000c101128 */
[C---:B0-----:R-:W-:Y:S02]  /*43b60*/  PRMT R0, R15.reuse, 0x7772, RZ ;  /* 0x000077720f007816 */ /* 0x041fe400000000ff */
[----:B------:R-:W-:Y:S01]  /*43b70*/  PRMT R15, R15, 0x7773, RZ ;  /* 0x000077730f0f7816 */ /* 0x000fe200000000ff */
[----:B-1----:R-:W2:Y:S04]  /*43b80*/  LDL.LU.64 R18, [R1+0xfa0] ;  /* 0x000fa00001127983 */ /* 0x002ea80000300a00 */
[----:B------:R-:W-:Y:S04]  /*43b90*/  @P6 STG.E.U8 desc[UR40][R20.64], R0 ;  /* 0x0000000014006986 */ /* 0x000fe8000c101128 */
[----:B------:R-:W-:Y:S04]  /*43ba0*/  @P0 STG.E.U8 desc[UR40][R2.64], R15 ;  /* 0x0000000f02000986 */ /* 0x000fe8000c101128 */
[----:B------:R-:W0:Y:S02]  /*43bb0*/  LDS.128 R12, [R25] ;  /* 0x00000000190c7984 */ /* 0x000e240000000c00 */
[----:B0-----:R-:W-:-:S05]  /*43bc0*/  PRMT R0, R12, 0x7770, RZ ;  /* 0x000077700c007816 */ /* 0x001fca00000000ff */
[----:B------:R0:W-:Y:S02]  /*43bd0*/  @P1 STG.E.U8 desc[UR40][R22.64], R0 ;  /* 0x0000000016001986 */ /* 0x0001e4000c101128 */
[----:B0-----:R-:W-:-:S05]  /*43be0*/  PRMT R0, R12, 0x7771, RZ ;  /* 0x000077710c007816 */ /* 0x001fca00000000ff */
[----:B------:R0:W-:Y:S04]  /*43bf0*/  @P2 STG.E.U8 desc[UR40][R28.64], R0 ;  /* 0x000000001c002986 */ /* 0x0001e8000c101128 */
[----:B0-----:R-:W4:Y:S04]  /*43c00*/  LDL.LU.64 R28, [R1+0xf98] ;  /* 0x000f9800011c7983 */ /* 0x001f280000300a00 */
[----:B------:R-:W4:Y:S01]  /*43c10*/  LDL.LU.64 R8, [R1+0xf90] ;  /* 0x000f900001087983 */ /* 0x000f220000300a00 */
[----:B------:R-:W-:-:S05]  /*43c20*/  PRMT R0, R13, 0x7770, RZ ;  /* 0x000077700d007816 */ /* 0x000fca00000000ff */
[----:B------:R0:W-:Y:S04]  /*43c30*/  @P3 STG.E.U8 desc[UR40][R6.64], R0 ;  /* 0x0000000006003986 */ /* 0x0001e8000c101128 */
[----:B0-----:R-:W4:Y:S04]  /*43c40*/  LDL.LU.64 R6, [R1+0xf88] ;  /* 0x000f880001067983 */ /* 0x001f280000300a00 */
[----:B------:R-:W4:Y:S04]  /*43c50*/  LDL.LU.64 R20, [R1+0x1000] ;  /* 0x0010000001147983 */ /* 0x000f280000300a00 */
[----:B------:R-:W4:Y:S04]  /*43c60*/  LDL.LU.64 R2, [R1+0xff8] ;  /* 0x000ff80001027983 */ /* 0x000f280000300a00 */
[----:B------:R-:W4:Y:S01]  /*43c70*/  LDL.LU.64 R22, [R1+0xff0] ;  /* 0x000ff00001167983 */ /* 0x000f220000300a00 */
[----:B------:R-:W-:-:S02]  /*43c80*/  LOP3.LUT P5, RZ, R16, 0x800000, RZ, 0xc0, !PT ;  /* 0x0080000010ff7812 */ /* 0x000fc400078ac0ff */
[C---:B------:R-:W-:Y:S02]  /*43c90*/  LOP3.LUT P0, RZ, R16.reuse, 0x400000, RZ, 0xc0, !PT ;  /* 0x0040000010ff7812 */ /* 0x040fe4000780c0ff */
[----:B------:R-:W-:Y:S01]  /*43ca0*/  PRMT R0, R13, 0x7771, RZ ;  /* 0x000077710d007816 */ /* 0x000fe200000000ff */
[----:B------:R-:W-:Y:S01]  /*43cb0*/  STL.64 [R1+0x1300], R12 ;  /* 0x0013000c01007387 */ /* 0x000fe20000100a00 */
[----:B------:R-:W-:-:S07]  /*43cc0*/  LOP3.LUT P1, RZ, R16, 0x200000, RZ, 0xc0, !PT ;  /* 0x0020000010ff7812 */ /* 0x000fce000782c0ff */
[----:B---3--:R0:W-:Y:S02]  /*43cd0*/  @P5 STG.E.U8 desc[UR40][R10.64], R0 ;  /* 0x000000000a005986 */ /* 0x0081e4000c101128 */
[----:B0-----:R-:W-:Y:S02]  /*43ce0*/  PRMT R0, R14, 0x7770, RZ ;  /* 0x000077700e007816 */ /* 0x001fe400000000ff */
[C---:B------:R-:W-:Y:S02]  /*43cf0*/  LOP3.LUT P2, RZ, R16.reuse, 0x20000, RZ, 0xc0, !PT ;  /* 0x0002000010ff7812 */ /* 0x040fe4000784c0ff */
[----:B------:R-:W-:Y:S02]  /*43d00*/  LOP3.LUT P4, RZ, R16, 0x1000, RZ, 0xc0, !PT ;  /* 0x0000100010ff7812 */ /* 0x000fe4000788c0ff */
[----:B------:R-:W-:Y:S02]  /*43d10*/  LOP3.LUT R5, R5, 0xfffffff7, RZ, 0xc0, !PT ;  /* 0xfffffff705057812 */ /* 0x000fe400078ec0ff */
[----:B------:R-:W-:-:S07]  /*43d20*/  LOP3.LUT R27, R27, 0x7fffffff, RZ, 0xc0, !PT ;  /* 0x7fffffff1b1b7812 */ /* 0x000fce00078ec0ff */
[----:B------:R-:W-:Y:S02]  /*43d30*/  @P2 LOP3.LUT R5, R5, 0x8, RZ, 0xfc, !PT ;  /* 0x0000000805052812 */ /* 0x000fe400078efcff */
[C---:B------:R-:W-:Y:S02]  /*43d40*/  LOP3.LUT P2, RZ, R16.reuse, 0x40000, RZ, 0xc0, !PT ;  /* 0x0004000010ff7812 */ /* 0x040fe4000784c0ff */
[C---:B------:R-:W-:Y:S02]  /*43d50*/  LOP3.LUT P3, RZ, R16.reuse, 0x100000, RZ, 0xc0, !PT ;  /* 0x0010000010ff7812 */ /* 0x040fe4000786c0ff */
[----:B------:R-:W-:Y:S02]  /*43d60*/  @P4 LOP3.LUT R27, R27, 0x80000000, RZ, 0xfc, !PT ;  /* 0x800000001b1b4812 */ /* 0x000fe400078efcff */
[----:B------:R-:W-:Y:S02]  /*43d70*/  LOP3.LUT P4, RZ, R16, 0x2000, RZ, 0xc0, !PT ;  /* 0x0000200010ff7812 */ /* 0x000fe4000788c0ff */
[----:B------:R-:W-:-:S05]  /*43d80*/  LOP3.LUT R5, R5, 0xffffffef, RZ, 0xc0, !PT ;  /* 0xffffffef05057812 */ /* 0x000fca00078ec0ff */
[----:B------:R-:W-:-:S04]  /*43d90*/  @P2 LOP3.LUT R5, R5, 0x10, RZ, 0xfc, !PT ;  /* 0x0000001005052812 */ /* 0x000fc800078efcff */
[----:B------:R-:W-:-:S04]  /*43da0*/  LOP3.LUT R5, R5, 0xfffffffe, RZ, 0xc0, !PT ;  /* 0xfffffffe05057812 */ /* 0x000fc800078ec0ff */
[----:B------:R-:W-:Y:S02]  /*43db0*/  @P4 LOP3.LUT R5, R5, 0x1, RZ, 0xfc, !PT ;  /* 0x0000000105054812 */ /* 0x000fe400078efcff */
[----:B------:R-:W-:Y:S02]  /*43dc0*/  LOP3.LUT P4, RZ, R16, 0x4000, RZ, 0xc0, !PT ;  /* 0x0000400010ff7812 */ /* 0x000fe4000788c0ff */
[----:B------:R-:W-:Y:S01]  /*43dd0*/  LOP3.LUT R5, R5, 0xfffffffd, RZ, 0xc0, !PT ;  /* 0xfffffffd05057812 */ /* 0x000fe200078ec0ff */
[----:B--2---:R0:W-:Y:S04]  /*43de0*/  @P0 STG.E.U8 desc[UR40][R18.64], R0 ;  /* 0x0000000012000986 */ /* 0x0041e8000c101128 */
[----:B0-----:R-:W2:Y:S01]  /*43df0*/  LDL.LU.64 R18, [R1+0xfe8] ;  /* 0x000fe80001127983 */ /* 0x001ea20000300a00 */
[----:B------:R-:W-:-:S05]  /*43e00*/  PRMT R0, R14, 0x7771, RZ ;  /* 0x000077710e007816 */ /* 0x000fca00000000ff */
[----:B----4-:R0:W-:Y:S04]  /*43e10*/  @P1 STG.E.U8 desc[UR40][R28.64], R0 ;  /* 0x000000001c001986 */ /* 0x0101e8000c101128 */
[----:B0-----:R-:W3:Y:S01]  /*43e20*/  LDL.LU.64 R28, [R1+0xfe0] ;  /* 0x000fe000011c7983 */ /* 0x001ee20000300a00 */
[----:B------:R-:W-:-:S05]  /*43e30*/  PRMT R0, R15, 0x7770, RZ ;  /* 0x000077700f007816 */ /* 0x000fca00000000ff */
[----:B------:R0:W-:Y:S04]  /*43e40*/  @P3 STG.E.U8 desc[UR40][R8.64], R0 ;  /* 0x0000000008003986 */ /* 0x0001e8000c101128 */
[----:B------:R-:W1:Y:S01]  /*43e50*/  LDS.128 R8, [R25+0x2000] ;  /* 0x0020000019087984 */ /* 0x000e620000000c00 */
[----:B------:R-:W-:Y:S02]  /*43e60*/  @P4 LOP3.LUT R5, R5, 0x2, RZ, 0xfc, !PT ;  /* 0x0000000205054812 */ /* 0x000fe400078efcff */
[C---:B------:R-:W-:Y:S02]  /*43e70*/  LOP3.LUT P4, RZ, R16.reuse, 0x8000, RZ, 0xc0, !PT ;  /* 0x0000800010ff7812 */ /* 0x040fe4000788c0ff */
[----:B------:R-:W-:Y:S02]  /*43e80*/  LOP3.LUT P2, RZ, R16, 0x80000, RZ, 0xc0, !PT ;  /* 0x0008000010ff7812 */ /* 0x000fe4000784c0ff */
[----:B------:R-:W-:-:S02]  /*43e90*/  LOP3.LUT R5, R5, 0xfffffffb, RZ, 0xc0, !PT ;  /* 0xfffffffb05057812 */ /* 0x000fc400078ec0ff */
[----:B0-----:R-:W-:-:S07]  /*43ea0*/  PRMT R0, R15, 0x7771, RZ ;  /* 0x000077710f007816 */ /* 0x001fce00000000ff */
[----:B------:R-:W-:Y:S02]  /*43eb0*/  @P4 LOP3.LUT R5, R5, 0x4, RZ, 0xfc, !PT ;  /* 0x0000000405054812 */ /* 0x000fe400078efcff */
[----:B------:R1:W-:Y:S02]  /*43ec0*/  @P2 STG.E.U8 desc[UR40][R6.64], R0 ;  /* 0x0000000006002986 */ /* 0x0003e4000c101128 */
[----:B------:R-:W-:Y:S02]  /*43ed0*/  LOP3.LUT P2, RZ, R5, 0x10, RZ, 0xc0, !PT ;  /* 0x0000001005ff7812 */ /* 0x000fe4000784c0ff */
[----:B------:R-:W-:Y:S02]  /*43ee0*/  LOP3.LUT P4, RZ, R16, 0x10000, RZ, 0xc0, !PT ;  /* 0x0001000010ff7812 */ /* 0x000fe4000788c0ff */
[----:B-1----:R-:W-:-:S09]  /*43ef0*/  PRMT R0, R8, 0x7770, RZ ;  /* 0x0000777008007816 */ /* 0x002fd200000000ff */
[----:B------:R0:W-:Y:S01]  /*43f00*/  @P2 STG.E.U8 desc[UR40][R20.64], R0 ;  /* 0x0000000014002986 */ /* 0x0001e2000c101128 */
[----:B------:R-:W-:-:S03]  /*43f10*/  LOP3.LUT P2, RZ, R5, 0x8, RZ, 0xc0, !PT ;  /* 0x0000000805ff7812 */ /* 0x000fc6000784c0ff */
[----:B------:R1:W-:Y:S01]  /*43f20*/  STL.64 [R1+0x1308], R14 ;  /* 0x0013080e01007387 */ /* 0x0003e20000100a00 */
[----:B0-----:R-:W-:-:S03]  /*43f30*/  PRMT R0, R8, 0x7771, RZ ;  /* 0x0000777108007816 */ /* 0x001fc600000000ff */
[----:B-1----:R-:W4:Y:S06]  /*43f40*/  LDL.LU.64 R14, [R1+0xfd0] ;  /* 0x000fd000010e7983 */ /* 0x002f2c0000300a00 */
[----:B------:R0:W-:Y:S04]  /*43f50*/  @P2 STG.E.U8 desc[UR40][R2.64], R0 ;  /* 0x0000000002002986 */ /* 0x0001e8000c101128 */
[----:B------:R-:W4:Y:S04]  /*43f60*/  LDL.LU.64 R6, [R1+0xfc8] ;  /* 0x000fc80001067983 */ /* 0x000f280000300a00 */
[----:B------:R-:W4:Y:S01]  /*43f70*/  LDL.LU.64 R12, [R1+0x1030] ;  /* 0x00103000010c7983 */ /* 0x000f220000300a00 */
[----:B0-----:R-:W-:-:S03]  /*43f80*/  PRMT R0, R9, 0x7770, RZ ;  /* 0x0000777009007816 */ /* 0x001fc600000000ff */
[----:B------:R-:W4:Y:S04]  /*43f90*/  LDL.LU.64 R20, [R1+0x1028] ;  /* 0x0010280001147983 */ /* 0x000f280000300a00 */
[----:B------:R-:W4:Y:S04]  /*43fa0*/  LDL.LU.64 R2, [R1+0x1020] ;  /* 0x0010200001027983 */ /* 0x000f280000300a00 */
[----:B------:R0:W-:Y:S04]  /*43fb0*/  @P4 STG.E.U8 desc[UR40][R22.64], R0 ;  /* 0x0000000016004986 */ /* 0x0001e8000c101128 */
[----:B0-----:R-:W4:Y:S01]  /*43fc0*/  LDL.LU.64 R22, [R1+0x1018] ;  /* 0x0010180001167983 */ /* 0x001f220000300a00 */
[----:B------:R-:W-:-:S03]  /*43fd0*/  PRMT R0, R9, 0x7771, RZ ;  /* 0x0000777109007816 */ /* 0x000fc600000000ff */
[----:B------:R0:W-:Y:S04]  /*43fe0*/  STL.64 [R1+0x12f8], R8 ;  /* 0x0012f80801007387 */ /* 0x0001e80000100a00 */
[----:B0-----:R-:W4:Y:S01]  /*43ff0*/  LDL.LU.64 R8, [R1+0xfd8] ;  /* 0x000fd80001087983 */ /* 0x001f220000300a00 */
[----:B------:R-:W-:-:S13]  /*44000*/  LOP3.LUT P4, RZ, R5, 0x4, RZ, 0xc0, !PT ;  /* 0x0000000405ff7812 */ /* 0x000fda000788c0ff */
[----:B--2---:R0:W-:Y:S01]  /*44010*/  @P4 STG.E.U8 desc[UR40][R18.64], R0 ;  /* 0x0000000012004986 */ /* 0x0041e2000c101128 */
[C---:B------:R-:W-:Y:S02]  /*44020*/  LOP3.LUT P4, RZ, R5.reuse, 0x2, RZ, 0xc0, !PT ;  /* 0x0000000205ff7812 */ /* 0x040fe4000788c0ff */
[----:B0-----:R-:W-:Y:S01]  /*44030*/  PRMT R0, R10, 0x7770, RZ ;  /* 0x000077700a007816 */ /* 0x001fe200000000ff */
[----:B------:R-:W2:Y:S10]  /*44040*/  LDL.LU R18, [R1+0x1318] ;  /* 0x0013180001127983 */ /* 0x000eb40000300800 */
[----:B---3--:R0:W-:Y:S04]  /*44050*/  @P4 STG.E.U8 desc[UR40][R28.64], R0 ;  /* 0x000000001c004986 */ /* 0x0081e8000c101128 */
[----:B0-----:R-:W3:Y:S01]  /*44060*/  LDL.LU.64 R28, [R1+0x1010] ;  /* 0x00101000011c7983 */ /* 0x001ee20000300a00 */
[----:B------:R-:W-:-:S02]  /*44070*/  LOP3.LUT P4, RZ, R5, 0x1, RZ, 0xc0, !PT ;  /* 0x0000000105ff7812 */ /* 0x000fc4000788c0ff */
[----:B------:R-:W-:Y:S02]  /*44080*/  PRMT R0, R10, 0x7771, RZ ;  /* 0x000077710a007816 */ /* 0x000fe400000000ff */
[C---:B------:R-:W-:Y:S02]  /*44090*/  LOP3.LUT P6, RZ, R16.reuse, 0x800, RZ, 0xc0, !PT ;  /* 0x0000080010ff7812 */ /* 0x040fe400078cc0ff */
[C---:B------:R-:W-:Y:S02]  /*440a0*/  LOP3.LUT P0, RZ, R16.reuse, 0x400, RZ, 0xc0, !PT ;  /* 0x0000040010ff7812 */ /* 0x040fe4000780c0ff */
[C---:B------:R-:W-:Y:S02]  /*440b0*/  LOP3.LUT P1, RZ, R16.reuse, 0x200, RZ, 0xc0, !PT ;  /* 0x0000020010ff7812 */ /* 0x040fe4000782c0ff */
[C---:B------:R-:W-:Y:S01]  /*440c0*/  LOP3.LUT P5, RZ, R16.reuse, 0x100, RZ, 0xc0, !PT ;  /* 0x0000010010ff7812 */ /* 0x040fe200078ac0ff */
[----:B------:R-:W-:Y:S01]  /*440d0*/  STL [R1+0x12d8], R27 ;  /* 0x0012d81b01007387 */ /* 0x000fe20000100800 */
[----:B------:R-:W-:-:S03]  /*440e0*/  LOP3.LUT P3, RZ, R16, 0x80, RZ, 0xc0, !PT ;  /* 0x0000008010ff7812 */ /* 0x000fc6000786c0ff */
[----:B------:R-:W-:Y:S04]  /*440f0*/  STL.64 [R1+0x12e8], R10 ;  /* 0x0012e80a01007387 */ /* 0x000fe80000100a00 */
[----:B----4-:R0:W-:Y:S01]  /*44100*/  @P4 STG.E.U8 desc[UR40][R8.64], R0 ;  /* 0x0000000008004986 */ /* 0x0101e2000c101128 */
[----:B------:R-:W-:Y:S02]  /*44110*/  LOP3.LUT P4, RZ, R27, 0x80000000, RZ, 0xc0, !PT ;  /* 0x800000001bff7812 */ /* 0x000fe4000788c0ff */
[----:B0-----:R-:W-:-:S11]  /*44120*/  PRMT R0, R11, 0x7770, RZ ;  /* 0x000077700b007816 */ /* 0x001fd600000000ff */
[----:B------:R0:W-:Y:S02]  /*44130*/  @P4 STG.E.U8 desc[UR40][R14.64], R0 ;  /* 0x000000000e004986 */ /* 0x0001e4000c101128 */
[----:B0-----:R-:W-:Y:S02]  /*44140*/  PRMT R0, R11, 0x7771, RZ ;  /* 0x000077710b007816 */ /* 0x001fe400000000ff */
[----:B------:R-:W4:Y:S04]  /*44150*/  LDL.LU.64 R14, [R1+0x1040] ;  /* 0x00104000010e7983 */ /* 0x000f280000300a00 */
[----:B------:R-:W-:Y:S04]  /*44160*/  @P6 STG.E.U8 desc[UR40][R6.64], R0 ;  /* 0x0000000006006986 */ /* 0x000fe8000c101128 */
[----:B------:R-:W0:Y:S02]  /*44170*/  LDS.128 R4, [R25+0x4000] ;  /* 0x0040000019047984 */ /* 0x000e240000000c00 */
[----:B0-----:R-:W-:-:S05]  /*44180*/  PRMT R0, R4, 0x7770, RZ ;  /* 0x0000777004007816 */ /* 0x001fca00000000ff */
[----:B------:R0:W-:Y:S02]  /*44190*/  @P0 STG.E.U8 desc[UR40][R12.64], R0 ;  /* 0x000000000c000986 */ /* 0x0001e4000c101128 */
[----:B0-----:R-:W-:Y:S02]  /*441a0*/  PRMT R0, R4, 0x7771, RZ ;  /* 0x0000777104007816 */ /* 0x001fe400000000ff */
[----:B------:R-:W4:Y:S04]  /*441b0*/  LDL.LU.64 R12, [R1+0x1038] ;  /* 0x00103800010c7983 */ /* 0x000f280000300a00 */
[----:B------:R0:W-:Y:S02]  /*441c0*/  @P1 STG.E.U8 desc[UR40][R20.64], R0 ;  /* 0x0000000014001986 */ /* 0x0001e4000c101128 */
[----:B0-----:R-:W-:-:S05]  /*441d0*/  PRMT R0, R5, 0x7770, RZ ;  /* 0x0000777005007816 */ /* 0x001fca00000000ff */
[----:B------:R0:W-:Y:S04]  /*441e0*/  @P5 STG.E.U8 desc[UR40][R2.64], R0 ;  /* 0x0000000002005986 */ /* 0x0001e8000c101128 */
[----:B------:R-:W-:Y:S01]  /*441f0*/  STL.64 [R1+0x12e0], R4 ;  /* 0x0012e00401007387 */ /* 0x000fe20000100a00 */
[----:B0-----:R-:W-:-:S05]  /*44200*/  PRMT R0, R5, 0x7771, RZ ;  /* 0x0000777105007816 */ /* 0x001fca00000000ff */
[----:B------:R0:W-:Y:S04]  /*44210*/  @P3 STG.E.U8 desc[UR40][R22.64], R0 ;  /* 0x0000000016003986 */ /* 0x0001e8000c101128 */
[----:B0-----:R-:W4:Y:S04]  /*44220*/  LDL.LU.64 R22, [R1+0x1008] ;  /* 0x0010080001167983 */ /* 0x001f280000300a00 */
[----:B------:R-:W4:Y:S01]  /*44230*/  LDL.LU.64 R10, [R1+0x1058] ;  /* 0x00105800010a7983 */ /* 0x000f220000300a00 */
[C---:B------:R-:W-:Y:S02]  /*44240*/  LOP3.LUT P2, RZ, R16.reuse, 0x40, RZ, 0xc0, !PT ;  /* 0x0000004010ff7812 */ /* 0x040fe4000784c0ff */
[----:B------:R-:W-:Y:S01]  /*44250*/  LOP3.LUT P3, RZ, R16, 0x1, RZ, 0xc0, !PT ;  /* 0x0000000110ff7812 */ /* 0x000fe2000786c0ff */
[----:B------:R-:W4:Y:S01]  /*44260*/  LDL.LU.64 R8, [R1+0x1060] ;  /* 0x0010600001087983 */ /* 0x000f220000300a00 */
[----:B------:R-:W-:-:S02]  /*44270*/  PRMT R3, R6, 0x7770, RZ ;  /* 0x0000777006037816 */ /* 0x000fc400000000ff */
[----:B--2---:R-:W-:Y:S02]  /*44280*/  LOP3.LUT P4, RZ, R18, 0x4000000, RZ, 0xc0, !PT ;  /* 0x0400000012ff7812 */ /* 0x004fe4000788c0ff */
[----:B------:R-:W-:Y:S02]  /*44290*/  P2R R0, PR, RZ, 0x8 ;  /* 0x00000008ff007803 */ /* 0x000fe40000000000 */
[C---:B------:R-:W-:Y:S02]  /*442a0*/  LOP3.LUT P3, RZ, R16.reuse, 0x2, RZ, 0xc0, !PT ;  /* 0x0000000210ff7812 */ /* 0x040fe4000786c0ff */
[C---:B------:R-:W-:Y:S02]  /*442b0*/  LOP3.LUT P6, RZ, R16.reuse, 0x20, RZ, 0xc0, !PT ;  /* 0x0000002010ff7812 */ /* 0x040fe400078cc0ff */
[----:B------:R-:W-:Y:S02]  /*442c0*/  P2R R2, PR, RZ, 0x8 ;  /* 0x00000008ff027803 */ /* 0x000fe40000000000 */
[----:B------:R-:W-:-:S02]  /*442d0*/  LOP3.LUT P0, RZ, R16, 0x10, RZ, 0xc0, !PT ;  /* 0x0000001010ff7812 */ /* 0x000fc4000780c0ff */
[C---:B------:R-:W-:Y:S02]  /*442e0*/  LOP3.LUT P1, RZ, R16.reuse, 0x8, RZ, 0xc0, !PT ;  /* 0x0000000810ff7812 */ /* 0x040fe4000782c0ff */
[----:B------:R-:W-:Y:S01]  /*442f0*/  LOP3.LUT P3, RZ, R16, 0x4, RZ, 0xc0, !PT ;  /* 0x0000000410ff7812 */ /* 0x000fe2000786c0ff */
[----:B---3--:R0:W-:Y:S02]  /*44300*/  @P2 STG.E.U8 desc[UR40][R28.64], R3 ;  /* 0x000000031c002986 */ /* 0x0081e4000c101128 */
[----:B0-----:R-:W-:Y:S02]  /*44310*/  P2R R3, PR, RZ, 0x10 ;  /* 0x00000010ff037803 */ /* 0x001fe40000000000 */
[----:B------:R-:W2:Y:S01]  /*44320*/  LDL.LU.64 R28, [R1+0x1068] ;  /* 0x00106800011c7983 */ /* 0x000ea20000300a00 */
[----:B------:R-:W-:-:S04]  /*44330*/  LOP3.LUT P4, RZ, R18, 0x8000000, RZ, 0xc0, !PT ;  /* 0x0800000012ff7812 */ /* 0x000fc8000788c0ff */
[----:B------:R-:W-:Y:S02]  /*44340*/  P2R R16, PR, RZ, 0x10 ;  /* 0x00000010ff107803 */ /* 0x000fe40000000000 */
[----:B------:R-:W-:-:S04]  /*44350*/  LOP3.LUT P4, RZ, R18, 0x10000000, RZ, 0xc0, !PT ;  /* 0x1000000012ff7812 */ /* 0x000fc8000788c0ff */
[----:B------:R-:W-:-:S05]  /*44360*/  P2R R17, PR, RZ, 0x10 ;  /* 0x00000010ff117803 */ /* 0x000fca0000000000 */
[----:B------:R0:W-:Y:S04]  /*44370*/  STL.64 [R1+0x1310], R16 ;  /* 0x0013101001007387 */ /* 0x0001e80000100a00 */
[----:B0-----:R-:W3:Y:S01]  /*44380*/  LDL.LU.64 R16, [R1+0x1078] ;  /* 0x0010780001107983 */ /* 0x001ee20000300a00 */
[----:B------:R-:W-:Y:S02]  /*44390*/  PRMT R20, R6, 0x7771, RZ ;  /* 0x0000777106147816 */ /* 0x000fe400000000ff */
[----:B------:R-:W-:-:S04]  /*443a0*/  LOP3.LUT P4, RZ, R18, 0x20000000, RZ, 0xc0, !PT ;  /* 0x2000000012ff7812 */ /* 0x000fc8000788c0ff */
[----:B------:R-:W-:Y:S02]  /*443b0*/  P2R R19, PR, RZ, 0x10 ;  /* 0x00000010ff137803 */ /* 0x000fe40000000000 */
[----:B------:R-:W-:-:S04]  /*443c0*/  LOP3.LUT P4, RZ, R18, 0x40000000, RZ, 0xc0, !PT ;  /* 0x4000000012ff7812 */ /* 0x000fc8000788c0ff */
[----:B------:R-:W-:Y:S02]  /*443d0*/  P2R R24, PR, RZ, 0x10 ;  /* 0x00000010ff187803 */ /* 0x000fe40000000000 */
[----:B------:R-:W-:Y:S01]  /*443e0*/  LOP3.LUT P4, RZ, R18, 0x80000000, RZ, 0xc0, !PT ;  /* 0x8000000012ff7812 */ /* 0x000fe2000788c0ff */
[----:B----4-:R0:W-:Y:S02]  /*443f0*/  @P6 STG.E.U8 desc[UR40][R14.64], R20 ;  /* 0x000000140e006986 */ /* 0x0101e4000c101128 */
[C---:B0-----:R-:W-:Y:S02]  /*44400*/  PRMT R20, R7.reuse, 0x7770, RZ ;  /* 0x0000777007147816 */ /* 0x041fe400000000ff */
[----:B------:R-:W4:Y:S04]  /*44410*/  LDL.LU.64 R14, [R1+0x1080] ;  /* 0x00108000010e7983 */ /* 0x000f280000300a00 */
[----:B------:R-:W4:Y:S04]  /*44420*/  LDL.LU.64 R26, [R1+0x1090] ;  /* 0x00109000011a7983 */ /* 0x000f280000300a00 */
[----:B------:R0:W-:Y:S02]  /*44430*/  @P0 STG.E.U8 desc[UR40][R12.64], R20 ;  /* 0x000000140c000986 */ /* 0x0001e4000c101128 */
[----:B0-----:R-:W-:-:S05]  /*44440*/  PRMT R20, R7, 0x7771, RZ ;  /* 0x0000777107147816 */ /* 0x001fca00000000ff */
[----:B------:R-:W-:Y:S04]  /*44450*/  @P1 STG.E.U8 desc[UR40][R22.64], R20 ;  /* 0x0000001416001986 */ /* 0x000fe8000c101128 */
[----:B------:R-:W0:Y:S04]  /*44460*/  LDS.128 R20, [R25+0x6000] ;  /* 0x0060000019147984 */ /* 0x000e280000000c00 */
[----:B------:R1:W-:Y:S04]  /*44470*/  STL.64 [R1+0x12f0], R6 ;  /* 0x0012f00601007387 */ /* 0x0003e80000100a00 */
[----:B------:R-:W4:Y:S04]  /*44480*/  LDL.LU.64 R12, [R1+0x1098] ;  /* 0x00109800010c7983 */ /* 0x000f280000300a00 */
[----:B-1----:R-:W4:Y:S04]  /*44490*/  LDL.LU.64 R6, [R1+0x10b8] ;  /* 0x0010b80001067983 */ /* 0x002f280000300a00 */
[----:B------:R-:W4:Y:S01]  /*444a0*/  LDL.LU.64 R4, [R1+0x10c8] ;  /* 0x0010c80001047983 */ /* 0x000f220000300a00 */
[----:B0-----:R-:W-:-:S05]  /*444b0*/  PRMT R25, R20, 0x7770, RZ ;  /* 0x0000777014197816 */ /* 0x001fca00000000ff */
[----:B------:R0:W-:Y:S01]  /*444c0*/  @P3 STG.E.U8 desc[UR40][R10.64], R25 ;  /* 0x000000190a003986 */ /* 0x0001e2000c101128 */
[----:B------:R-:W-:Y:S02]  /*444d0*/  ISETP.NE.AND P3, PT, R2, RZ, PT ;  /* 0x000000ff0200720c */ /* 0x000fe40003f65270 */
[----:B------:R-:W-:Y:S01]  /*444e0*/  PRMT R2, R20, 0x7771, RZ ;  /* 0x0000777114027816 */ /* 0x000fe200000000ff */
[----:B0-----:R-:W4:Y:S10]  /*444f0*/  LDL.LU.64 R10, [R1+0x10d0] ;  /* 0x0010d000010a7983 */ /* 0x001f340000300a00 */
[----:B------:R0:W-:Y:S01]  /*44500*/  @P3 STG.E.U8 desc[UR40][R8.64], R2 ;  /* 0x0000000208003986 */ /* 0x0001e2000c101128 */
[----:B------:R-:W-:-:S02]  /*44510*/  ISETP.NE.AND P3, PT, R0, RZ, PT ;  /* 0x000000ff0000720c */ /* 0x000fc40003f65270 */
[C---:B------:R-:W-:Y:S01]  /*44520*/  PRMT R0, R21.reuse, 0x7770, RZ ;  /* 0x0000777015007816 */ /* 0x040fe200000000ff */
[----:B0-----:R-:W4:Y:S10]  /*44530*/  LDL.LU.64 R8, [R1+0x10c0] ;  /* 0x0010c00001087983 */ /* 0x001f340000300a00 */
[----:B--2---:R0:W-:Y:S02]  /*44540*/  @P3 STG.E.U8 desc[UR40][R28.64], R0 ;  /* 0x000000001c003986 */ /* 0x0041e4000c101128 */
[----:B0-----:R-:W-:-:S02]  /*44550*/  PRMT R0, R21, 0x7771, RZ ;  /* 0x0000777115007816 */ /* 0x001fc400000000ff */
[----:B------:R-:W2:Y:S04]  /*44560*/  LDL.LU.64 R28, [R1+0x10a0] ;  /* 0x0010a000011c7983 */ /* 0x000ea80000300a00 */
[----:B------:R0:W-:Y:S04]  /*44570*/  STL.64 [R1+0x12d0], R20 ;  /* 0x0012d01401007387 */ /* 0x0001e80000100a00 */
[----:B---3--:R1:W-:Y:S04]  /*44580*/  @P4 STG.E.U8 desc[UR40][R16.64], R0 ;  /* 0x0000000010004986 */ /* 0x0083e8000c101128 */
[----:B0-----:R-:W3:Y:S04]  /*44590*/  LDL.LU.64 R20, [R1+0x10b0] ;  /* 0x0010b00001147983 */ /* 0x001ee80000300a00 */
[----:B-1----:R-:W2:Y:S01]  /*445a0*/  LDL.LU.64 R16, [R1+0x1310] ;  /* 0x0013100001107983 */ /* 0x002ea20000300a00 */
[----:B------:R-:W-:-:S02]  /*445b0*/  ISETP.NE.AND P4, PT, R24, RZ, PT ;  /* 0x000000ff1800720c */ /* 0x000fc40003f85270 */
[----:B------:R-:W-:Y:S01]  /*445c0*/  PRMT R0, R22, 0x7770, RZ ;  /* 0x0000777016007816 */ /* 0x000fe200000000ff */
[----:B------:R-:W3:Y:S10]  /*445d0*/  LDL.LU.64 R24, [R1+0x10a8] ;  /* 0x0010a80001187983 */ /* 0x000ef40000300a00 */
[----:B----4-:R0:W-:Y:S01]  /*445e0*/  @P4 STG.E.U8 desc[UR40][R14.64], R0 ;  /* 0x000000000e004986 */ /* 0x0101e2000c101128 */
[----:B------:R-:W-:-:S02]  /*445f0*/  ISETP.NE.AND P4, PT, R19, RZ, PT ;  /* 0x000000ff1300720c */ /* 0x000fc40003f85270 */
[----:B0-----:R-:W-:Y:S01]  /*44600*/  PRMT R0, R22, 0x7771, RZ ;  /* 0x0000777116007816 */ /* 0x001fe200000000ff */
[----:B------:R-:W4:Y:S10]  /*44610*/  LDL.LU.64 R14, [R1+0x1308] ;  /* 0x00130800010e7983 */ /* 0x000f340000300a00 */
[----:B------:R0:W-:Y:S02]  /*44620*/  @P4 STG.E.U8 desc[UR40][R26.64], R0 ;  /* 0x000000001a004986 */ /* 0x0001e4000c101128 */
[----:B0-----:R-:W-:-:S02]  /*44630*/  PRMT R0, R23, 0x7770, RZ ;  /* 0x0000777017007816 */ /* 0x001fc400000000ff */
[----:B------:R-:W4:Y:S01]  /*44640*/  LDL.LU.64 R26, [R1+0x1088] ;  /* 0x00108800011a7983 */ /* 0x000f220000300a00 */
[----:B--2---:R-:W-:-:S13]  /*44650*/  ISETP.NE.AND P4, PT, R17, RZ, PT ;  /* 0x000000ff1100720c */ /* 0x004fda0003f85270 */
[----:B------:R0:W-:Y:S04]  /*44660*/  @P4 STG.E.U8 desc[UR40][R12.64], R0 ;  /* 0x000000000c004986 */ /* 0x0001e8000c101128 */
[----:B0-----:R-:W2:Y:S01]  /*44670*/  LDL.LU.64 R12, [R1+0x1300] ;  /* 0x00130000010c7983 */ /* 0x001ea20000300a00 */
[----:B------:R-:W-:Y:S02]  /*44680*/  ISETP.NE.AND P4, PT, R16, RZ, PT ;  /* 0x000000ff1000720c */ /* 0x000fe40003f85270 */
[----:B------:R-:W-:Y:S02]  /*44690*/  PRMT R0, R23, 0x7771, RZ ;  /* 0x0000777117007816 */ /* 0x000fe400000000ff */
[C---:B------:R-:W-:Y:S02]  /*446a0*/  LOP3.LUT P2, RZ, R18.reuse, 0x2000000, RZ, 0xc0, !PT ;  /* 0x0200000012ff7812 */ /* 0x040fe4000784c0ff */
[----:B------:R-:W-:-:S07]  /*446b0*/  LOP3.LUT P5, RZ, R18, 0x1000000, RZ, 0xc0, !PT ;  /* 0x0100000012ff7812 */ /* 0x000fce00078ac0ff */
[----:B---3--:R2:W-:Y:S01]  /*446c0*/  @P4 STG.E.U8 desc[UR40][R24.64], R0 ;  /* 0x0000000018004986 */ /* 0x0085e2000c101128 */
[----:B------:R-:W-:Y:S02]  /*446d0*/  ISETP.NE.AND P4, PT, R3, RZ, PT ;  /* 0x000000ff0300720c */ /* 0x000fe40003f85270 */
[C---:B------:R-:W-:Y:S02]  /*446e0*/  LOP3.LUT P0, RZ, R18.reuse, 0x800000, RZ, 0xc0, !PT ;  /* 0x0080000012ff7812 */ /* 0x040fe4000780c0ff */
[----:B------:R-:W-:Y:S02]  /*446f0*/  LOP3.LUT P6, RZ, R18, 0x400000, RZ, 0xc0, !PT ;  /* 0x0040000012ff7812 */ /* 0x000fe400078cc0ff */
[C---:B--2---:R-:W-:Y:S02]  /*44700*/  PRMT R0, R12.reuse, 0x7772, RZ ;  /* 0x000077720c007816 */ /* 0x044fe400000000ff */
[----:B------:R-:W-:-:S05]  /*44710*/  PRMT R12, R12, 0x7773, RZ ;  /* 0x000077730c0c7816 */ /* 0x000fca00000000ff */
[----:B------:R0:W-:Y:S04]  /*44720*/  @P4 STG.E.U8 desc[UR40][R20.64], R0 ;  /* 0x0000000014004986 */ /* 0x0001e8000c101128 */
[----:B------:R-:W-:Y:S01]  /*44730*/  @P2 STG.E.U8 desc[UR40][R6.64], R12 ;  /* 0x0000000c06002986 */ /* 0x000fe2000c101128 */
[C---:B0-----:R-:W-:Y:S02]  /*44740*/  PRMT R0, R13.reuse, 0x7772, RZ ;  /* 0x000077720d007816 */ /* 0x041fe400000000ff */
[----:B------:R-:W-:-:S03]  /*44750*/  PRMT R13, R13, 0x7773, RZ ;  /* 0x000077730d0d7816 */ /* 0x000fc600000000ff */
[----:B------:R4:W-:Y:S04]  /*44760*/  @P5 STG.E.U8 desc[UR40][R4.64], R0 ;  /* 0x0000000004005986 */ /* 0x0009e8000c101128 */
[----:B------:R-:W-:Y:S01]  /*44770*/  @P0 STG.E.U8 desc[UR40][R10.64], R13 ;  /* 0x0000000d0a000986 */ /* 0x000fe2000c101128 */
[----:B----4-:R-:W-:-:S05]  /*44780*/  PRMT R0, R14, 0x7772, RZ ;  /* 0x000077720e007816 */ /* 0x010fca00000000ff */
[----:B------:R0:W-:Y:S04]  /*44790*/  @P6 STG.E.U8 desc[UR40][R8.64], R0 ;  /* 0x0000000008006986 */ /* 0x0001e8000c101128 */
[----:B0-----:R-:W2:Y:S01]  /*447a0*/  LDL.LU.64 R8, [R1+0x10d8] ;  /* 0x0010d80001087983 */ /* 0x001ea20000300a00 */
[C---:B------:R-:W-:Y:S02]  /*447b0*/  LOP3.LUT P1, RZ, R18.reuse, 0x200000, RZ, 0xc0, !PT ;  /* 0x0020000012ff7812 */ /* 0x040fe4000782c0ff */
[C---:B------:R-:W-:Y:S01]  /*447c0*/  LOP3.LUT P3, RZ, R18.reuse, 0x100000, RZ, 0xc0, !PT ;  /* 0x0010000012ff7812 */ /* 0x040fe2000786c0ff */
[----:B------:R-:W3:Y:S01]  /*447d0*/  LDL.LU.64 R24, [R1+0x10e0] ;  /* 0x0010e00001187983 */ /* 0x000ee20000300a00 */
[----:B------:R-:W-:Y:S02]  /*447e0*/  LOP3.LUT P2, RZ, R18, 0x80000, RZ, 0xc0, !PT ;  /* 0x0008000012ff7812 */ /* 0x000fe4000784c0ff */
[----:B------:R-:W-:-:S02]  /*447f0*/  PRMT R14, R14, 0x7773, RZ ;  /* 0x000077730e0e7816 */ /* 0x000fc400000000ff */
[C---:B------:R-:W-:Y:S02]  /*44800*/  PRMT R3, R15.reuse, 0x7772, RZ ;  /* 0x000077720f037816 */ /* 0x040fe400000000ff */
[----:B------:R-:W-:-:S03]  /*44810*/  PRMT R15, R15, 0x7773, RZ ;  /* 0x000077730f0f7816 */ /* 0x000fc600000000ff */
[----:B------:R0:W-:Y:S04]  /*44820*/  @P1 STG.E.U8 desc[UR40][R28.64], R14 ;  /* 0x0000000e1c001986 */ /* 0x0001e8000c101128 */
[----:B------:R1:W-:Y:S04]  /*44830*/  @P3 STG.E.U8 desc[UR40][R26.64], R3 ;  /* 0x000000031a003986 */ /* 0x0003e8000c101128 */
[----:B0-----:R-:W4:Y:S04]  /*44840*/  LDL.LU.64 R28, [R1+0x10e8] ;  /* 0x0010e800011c7983 */ /* 0x001f280000300a00 */
[----:B------:R-:W3:Y:S04]  /*44850*/  LDL.LU.64 R6, [R1+0x10f8] ;  /* 0x0010f80001067983 */ /* 0x000ee80000300a00 */
[----:B------:R-:W3:Y:S04]  /*44860*/  LDL.LU.64 R10, [R1+0x1108] ;  /* 0x00110800010a7983 */ /* 0x000ee80000300a00 */
[----:B-1----:R-:W3:Y:S04]  /*44870*/  LDL.LU.64 R26, [R1+0x1118] ;  /* 0x00111800011a7983 */ /* 0x002ee80000300a00 */
[----:B------:R-:W3:Y:S04]  /*44880*/  LDL.LU.64 R20, [R1+0x1120] ;  /* 0x0011200001147983 */ /* 0x000ee80000300a00 */
[----:B------:R-:W3:Y:S04]  /*44890*/  LDL.LU.64 R4, [R1+0x1130] ;  /* 0x0011300001047983 */ /* 0x000ee80000300a00 */
[----:B--2---:R0:W-:Y:S04]  /*448a0*/  @P2 STG.E.U8 desc[UR40][R8.64], R15 ;  /* 0x0000000f08002986 */ /* 0x0041e8000c101128 */
[----:B0-----:R-:W2:Y:S01]  /*448b0*/  LDL.LU.64 R8, [R1+0x12f8] ;  /* 0x0012f80001087983 */ /* 0x001ea20000300a00 */
[----:B------:R-:W-:-:S02]  /*448c0*/  LOP3.LUT P4, RZ, R18, 0x4000, RZ, 0xc0, !PT ;  /* 0x0000400012ff7812 */ /* 0x000fc4000788c0ff */
[C---:B------:R-:W-:Y:S02]  /*448d0*/  LOP3.LUT P0, RZ, R18.reuse, 0x40000, RZ, 0xc0, !PT ;  /* 0x0004000012ff7812 */ /* 0x040fe4000780c0ff */
[C---:B------:R-:W-:Y:S02]  /*448e0*/  LOP3.LUT P5, RZ, R18.reuse, 0x20000, RZ, 0xc0, !PT ;  /* 0x0002000012ff7812 */ /* 0x040fe400078ac0ff */
[----:B------:R-:W-:Y:S02]  /*448f0*/  P2R R0, PR, RZ, 0x10 ;  /* 0x00000010ff007803 */ /* 0x000fe40000000000 */
[----:B------:R-:W-:-:S04]  /*44900*/  LOP3.LUT P4, RZ, R18, 0x8000, RZ, 0xc0, !PT ;  /* 0x0000800012ff7812 */ /* 0x000fc8000788c0ff */
[----:B------:R-:W-:Y:S02]  /*44910*/  P2R R2, PR, RZ, 0x10 ;  /* 0x00000010ff027803 */ /* 0x000fe40000000000 */
[----:B------:R-:W-:Y:S02]  /*44920*/  LOP3.LUT P4, RZ, R18, 0x10000, RZ, 0xc0, !PT ;  /* 0x0001000012ff7812 */ /* 0x000fe4000788c0ff */
[C---:B--2---:R-:W-:Y:S02]  /*44930*/  PRMT R15, R8.reuse, 0x7772, RZ ;  /* 0x00007772080f7816 */ /* 0x044fe400000000ff */
[----:B------:R-:W-:-:S03]  /*44940*/  PRMT R8, R8, 0x7773, RZ ;  /* 0x0000777308087816 */ /* 0x000fc600000000ff */
[----:B---3--:R0:W-:Y:S04]  /*44950*/  @P0 STG.E.U8 desc[UR40][R24.64], R15 ;  /* 0x0000000f18000986 */ /* 0x0081e8000c101128 */
[----:B----4-:R1:W-:Y:S04]  /*44960*/  @P5 STG.E.U8 desc[UR40][R28.64], R8 ;  /* 0x000000081c005986 */ /* 0x0103e8000c101128 */
[----:B0-----:R-:W2:Y:S01]  /*44970*/  LDL.LU.64 R24, [R1+0x1158] ;  /* 0x0011580001187983 */ /* 0x001ea20000300a00 */
[----:B-1----:R-:W-:-:S03]  /*44980*/  PRMT R8, R9, 0x7772, RZ ;  /* 0x0000777209087816 */ /* 0x002fc600000000ff */
[----:B------:R-:W3:Y:S04]  /*44990*/  LDL.LU.64 R28, [R1+0x1168] ;  /* 0x00116800011c7983 */ /* 0x000ee80000300a00 */
[----:B------:R0:W-:Y:S01]  /*449a0*/  @P4 STG.E.U8 desc[UR40][R6.64], R8 ;  /* 0x0000000806004986 */ /* 0x0001e2000c101128 */
[----:B------:R-:W-:Y:S02]  /*449b0*/  ISETP.NE.AND P4, PT, R2, RZ, PT ;  /* 0x000000ff0200720c */ /* 0x000fe40003f85270 */
[----:B------:R-:W-:Y:S01]  /*449c0*/  PRMT R9, R9, 0x7773, RZ ;  /* 0x0000777309097816 */ /* 0x000fe200000000ff */
[----:B0-----:R-:W4:Y:S10]  /*449d0*/  LDL.LU.64 R6, [R1+0x12f0] ;  /* 0x0012f00001067983 */ /* 0x001f340000300a00 */
[----:B------:R0:W-:Y:S04]  /*449e0*/  @P4 STG.E.U8 desc[UR40][R10.64], R9 ;  /* 0x000000090a004986 */ /* 0x0001e8000c101128 */
[----:B0-----:R-:W2:Y:S01]  /*449f0*/  LDL.LU.64 R10, [R1+0x12e8] ;  /* 0x0012e800010a7983 */ /* 0x001ea20000300a00 */
[----:B------:R-:W-:-:S02]  /*44a00*/  LOP3.LUT P3, RZ, R18, 0x80, RZ, 0xc0, !PT ;  /* 0x0000008012ff7812 */ /* 0x000fc4000786c0ff */
[----:B------:R-:W-:Y:S01]  /*44a10*/  ISETP.NE.AND P4, PT, R0, RZ, PT ;  /* 0x000000ff0000720c */ /* 0x000fe20003f85270 */
[----:B------:R-:W3:Y:S01]  /*44a20*/  LDL.LU.64 R8, [R1+0x1150] ;  /* 0x0011500001087983 */ /* 0x000ee20000300a00 */
[----:B------:R-:W-:Y:S02]  /*44a30*/  P2R R3, PR, RZ, 0x8 ;  /* 0x00000008ff037803 */ /* 0x000fe40000000000 */
[----:B------:R-:W-:-:S04]  /*44a40*/  LOP3.LUT P3, RZ, R18, 0x100, RZ, 0xc0, !PT ;  /* 0x0000010012ff7812 */ /* 0x000fc8000786c0ff */
        /* <DEDUP_REMOVED lines=9> */
[C---:B------:R-:W-:Y:S02]  /*44ae0*/  LOP3.LUT P3, RZ, R18.reuse, 0x2000, RZ, 0xc0, !PT ;  /* 0x0000200012ff7812 */ /* 0x040fe4000786c0ff */
[C---:B------:R-:W-:Y:S02]  /*44af0*/  LOP3.LUT P2, RZ, R18.reuse, 0x40, RZ, 0xc0, !PT ;  /* 0x0000004012ff7812 */ /* 0x040fe4000784c0ff */
[C---:B------:R-:W-:Y:S02]  /*44b00*/  LOP3.LUT P1, RZ, R18.reuse, 0x20, RZ, 0xc0, !PT ;  /* 0x0000002012ff7812 */ /* 0x040fe4000782c0ff */
[C---:B------:R-:W-:Y:S02]  /*44b10*/  LOP3.LUT P0, RZ, R18.reuse, 0x10, RZ, 0xc0, !PT ;  /* 0x0000001012ff7812 */ /* 0x040fe4000780c0ff */
[----:B------:R-:W-:-:S02]  /*44b20*/  LOP3.LUT P6, RZ, R18, 0x8, RZ, 0xc0, !PT ;  /* 0x0000000812ff7812 */ /* 0x000fc400078cc0ff */
[----:B------:R-:W-:Y:S02]  /*44b30*/  LOP3.LUT P5, RZ, R18, 0x4, RZ, 0xc0, !PT ;  /* 0x0000000412ff7812 */ /* 0x000fe400078ac0ff */
[C---:B--2---:R-:W-:Y:S02]  /*44b40*/  PRMT R0, R10.reuse, 0x7772, RZ ;  /* 0x000077720a007816 */ /* 0x044fe400000000ff */
[----:B------:R-:W-:-:S03]  /*44b50*/  PRMT R10, R10, 0x7773, RZ ;  /* 0x000077730a0a7816 */ /* 0x000fc600000000ff */
[----:B------:R0:W-:Y:S04]  /*44b60*/  @P4 STG.E.U8 desc[UR40][R26.64], R0 ;  /* 0x000000001a004986 */ /* 0x0001e8000c101128 */
[----:B------:R1:W-:Y:S01]  /*44b70*/  @P3 STG.E.U8 desc[UR40][R20.64], R10 ;  /* 0x0000000a14003986 */ /* 0x0003e2000c101128 */
[----:B------:R-:W-:Y:S02]  /*44b80*/  ISETP.NE.AND P3, PT, R17, RZ, PT ;  /* 0x000000ff1100720c */ /* 0x000fe40003f65270 */
[----:B------:R-:W-:Y:S01]  /*44b90*/  LOP3.LUT P4, RZ, R18, 0x2, RZ, 0xc0, !PT ;  /* 0x0000000212ff7812 */ /* 0x000fe2000788c0ff */
[----:B0-----:R-:W2:Y:S01]  /*44ba0*/  LDL.LU.64 R26, [R1+0x1170] ;  /* 0x00117000011a7983 */ /* 0x001ea20000300a00 */
[----:B------:R-:W-:-:S03]  /*44bb0*/  PRMT R0, R11, 0x7772, RZ ;  /* 0x000077720b007816 */ /* 0x000fc600000000ff */
[----:B------:R-:W2:Y:S04]  /*44bc0*/  LDL.LU.64 R18, [R1+0x1140] ;  /* 0x0011400001127983 */ /* 0x000ea80000300a00 */
[----:B-1----:R-:W3:Y:S04]  /*44bd0*/  LDL.LU.64 R20, [R1+0x1180] ;  /* 0x0011800001147983 */ /* 0x002ee80000300a00 */
[----:B------:R0:W-:Y:S04]  /*44be0*/  @P3 STG.E.U8 desc[UR40][R4.64], R0 ;  /* 0x0000000004003986 */ /* 0x0001e8000c101128 */
[----:B0-----:R-:W3:Y:S01]  /*44bf0*/  LDL.LU.64 R4, [R1+0x12e0] ;  /* 0x0012e00001047983 */ /* 0x001ee20000300a00 */
[----:B------:R-:W-:-:S02]  /*44c00*/  ISETP.NE.AND P3, PT, R16, RZ, PT ;  /* 0x000000ff1000720c */ /* 0x000fc40003f65270 */
[----:B------:R-:W-:-:S11]  /*44c10*/  PRMT R11, R11, 0x7773, RZ ;  /* 0x000077730b0b7816 */ /* 0x000fd600000000ff */
[----:B--2---:R-:W-:Y:S01]  /*44c20*/  @P3 STG.E.U8 desc[UR40][R18.64], R11 ;  /* 0x0000000b12003986 */ /* 0x004fe2000c101128 */
[----:B------:R-:W-:-:S03]  /*44c30*/  ISETP.NE.AND P3, PT, R14, RZ, PT ;  /* 0x000000ff0e00720c */ /* 0x000fc60003f65270 */
[----:B------:R-:W2:Y:S01]  /*44c40*/  LDL.LU.64 R14, [R1+0x1138] ;  /* 0x00113800010e7983 */ /* 0x000ea20000300a00 */
[----:B---3--:R-:W-:-:S09]  /*44c50*/  PRMT R0, R4, 0x7772, RZ ;  /* 0x0000777204007816 */ /* 0x008fd200000000ff */
[----:B------:R0:W-:Y:S01]  /*44c60*/  @P3 STG.E.U8 desc[UR40][R8.64], R0 ;  /* 0x0000000008003986 */ /* 0x0001e2000c101128 */
[----:B------:R-:W-:Y:S02]  /*44c70*/  ISETP.NE.AND P3, PT, R13, RZ, PT ;  /* 0x000000ff0d00720c */ /* 0x000fe40003f65270 */
[----:B------:R-:W-:-:S11]  /*44c80*/  PRMT R4, R4, 0x7773, RZ ;  /* 0x0000777304047816 */ /* 0x000fd600000000ff */
[----:B------:R-:W-:Y:S01]  /*44c90*/  @P3 STG.E.U8 desc[UR40][R24.64], R4 ;  /* 0x0000000418003986 */ /* 0x000fe2000c101128 */
[----:B------:R-:W-:Y:S02]  /*44ca0*/  ISETP.NE.AND P3, PT, R12, RZ, PT ;  /* 0x000000ff0c00720c */ /* 0x000fe40003f65270 */
[C---:B0-----:R-:W-:Y:S01]  /*44cb0*/  PRMT R0, R5.reuse, 0x7772, RZ ;  /* 0x0000777205007816 */ /* 0x041fe200000000ff */
[----:B------:R-:W3:Y:S01]  /*44cc0*/  LDL.LU.64 R12, [R1+0x1148] ;  /* 0x00114800010c7983 */ /* 0x000ee20000300a00 */
[----:B------:R-:W-:-:S03]  /*44cd0*/  PRMT R5, R5, 0x7773, RZ ;  /* 0x0000777305057816 */ /* 0x000fc600000000ff */
[----:B------:R-:W2:Y:S04]  /*44ce0*/  LDL.LU.64 R10, [R1+0x1128] ;  /* 0x00112800010a7983 */ /* 0x000ea80000300a00 */
[----:B------:R-:W2:Y:S04]  /*44cf0*/  LDL.LU.64 R16, [R1+0x1110] ;  /* 0x0011100001107983 */ /* 0x000ea80000300a00 */
[----:B------:R4:W-:Y:S01]  /*44d00*/  @P3 STG.E.U8 desc[UR40][R28.64], R0 ;  /* 0x000000001c003986 */ /* 0x0009e2000c101128 */
[----:B------:R-:W-:-:S03]  /*44d10*/  ISETP.NE.AND P3, PT, R3, RZ, PT ;  /* 0x000000ff0300720c */ /* 0x000fc60003f65270 */
[----:B------:R-:W2:Y:S04]  /*44d20*/  LDL.LU.64 R18, [R1+0x1100] ;  /* 0x0011000001127983 */ /* 0x000ea80000300a00 */
[----:B------:R-:W2:Y:S01]  /*44d30*/  LDL.LU.64 R8, [R1+0x10f0] ;  /* 0x0010f00001087983 */ /* 0x000ea20000300a00 */
[----:B----4-:R-:W-:-:S03]  /*44d40*/  PRMT R0, R6, 0x7772, RZ ;  /* 0x0000777206007816 */ /* 0x010fc600000000ff */
[----:B------:R-:W4:Y:S04]  /*44d50*/  LDL.LU.64 R24, [R1+0x1070] ;  /* 0x0010700001187983 */ /* 0x000f280000300a00 */
[----:B------:R-:W2:Y:S04]  /*44d60*/  LDL.LU.64 R28, [R1+0x1050] ;  /* 0x00105000011c7983 */ /* 0x000ea80000300a00 */
[----:B------:R-:W2:Y:S04]  /*44d70*/  LDL.LU.64 R2, [R1+0x1178] ;  /* 0x0011780001027983 */ /* 0x000ea80000300a00 */
[----:B------:R0:W-:Y:S04]  /*44d80*/  @P3 STG.E.U8 desc[UR40][R26.64], R5 ;  /* 0x000000051a003986 */ /* 0x0001e8000c101128 */
[----:B------:R1:W-:Y:S04]  /*44d90*/  @P2 STG.E.U8 desc[UR40][R20.64], R0 ;  /* 0x0000000014002986 */ /* 0x0003e8000c101128 */
[----:B0-----:R-:W3:Y:S04]  /*44da0*/  LDL.LU R27, [R1+0x12d8] ;  /* 0x0012d800011b7983 */ /* 0x001ee80000300800 */
[----:B------:R-:W4:Y:S04]  /*44db0*/  LDL.LU.64 R4, [R1+0x1160] ;  /* 0x0011600001047983 */ /* 0x000f280000300a00 */
[----:B-1----:R-:W4:Y:S01]  /*44dc0*/  LDL.LU.64 R20, [R1+0x12d0] ;  /* 0x0012d00001147983 */ /* 0x002f220000300a00 */
[----:B------:R-:W-:-:S02]  /*44dd0*/  PRMT R6, R6, 0x7773, RZ ;  /* 0x0000777306067816 */ /* 0x000fc400000000ff */
[C---:B------:R-:W-:Y:S02]  /*44de0*/  PRMT R0, R22.reuse, 0x7772, RZ ;  /* 0x0000777216007816 */ /* 0x040fe400000000ff */
[----:B------:R-:W-:Y:S01]  /*44df0*/  PRMT R22, R22, 0x7773, RZ ;  /* 0x0000777316167816 */ /* 0x000fe200000000ff */
[----:B--2---:R0:W-:Y:S02]  /*44e00*/  @P1 STG.E.U8 desc[UR40][R2.64], R6 ;  /* 0x0000000602001986 */ /* 0x0041e4000c101128 */
[C---:B0-----:R-:W-:Y:S02]  /*44e10*/  PRMT R2, R7.reuse, 0x7772, RZ ;  /* 0x0000777207027816 */ /* 0x041fe400000000ff */
[----:B------:R-:W-:Y:S02]  /*44e20*/  PRMT R7, R7, 0x7773, RZ ;  /* 0x0000777307077816 */ /* 0x000fe400000000ff */
[C---:B---3--:R-:W-:Y:S02]  /*44e30*/  LOP3.LUT P3, RZ, R27.reuse, 0x40000000, RZ, 0xc0, !PT ;  /* 0x400000001bff7812 */ /* 0x048fe4000786c0ff */
[----:B------:R-:W-:-:S02]  /*44e40*/  LOP3.LUT P2, RZ, R27, 0x20000000, RZ, 0xc0, !PT ;  /* 0x200000001bff7812 */ /* 0x000fc4000784c0ff */
[----:B------:R-:W-:Y:S01]  /*44e50*/  LOP3.LUT P1, RZ, R27, 0x10000000, RZ, 0xc0, !PT ;  /* 0x100000001bff7812 */ /* 0x000fe2000782c0ff */
[----:B----4-:R0:W-:Y:S01]  /*44e60*/  @P0 STG.E.U8 desc[UR40][R4.64], R2 ;  /* 0x0000000204000986 */ /* 0x0101e2000c101128 */
[----:B------:R-:W-:-:S03]  /*44e70*/  PRMT R3, R20, 0x7772, RZ ;  /* 0x0000777214037816 */ /* 0x000fc600000000ff */
[----:B------:R1:W-:Y:S01]  /*44e80*/  @P6 STG.E.U8 desc[UR40][R12.64], R7 ;  /* 0x000000070c006986 */ /* 0x0003e2000c101128 */
[C---:B------:R-:W-:Y:S02]  /*44e90*/  LOP3.LUT P0, RZ, R27.reuse, 0x8000000, RZ, 0xc0, !PT ;  /* 0x080000001bff7812 */ /* 0x040fe4000780c0ff */
[C---:B------:R-:W-:Y:S01]  /*44ea0*/  LOP3.LUT P6, RZ, R27.reuse, 0x4000000, RZ, 0xc0, !PT ;  /* 0x040000001bff7812 */ /* 0x040fe200078cc0ff */
[----:B------:R1:W-:Y:S01]  /*44eb0*/  @P5 STG.E.U8 desc[UR40][R14.64], R3 ;  /* 0x000000030e005986 */ /* 0x0003e2000c101128 */
[----:B------:R-:W-:Y:S02]  /*44ec0*/  LOP3.LUT P5, RZ, R27, 0x2000000, RZ, 0xc0, !PT ;  /* 0x020000001bff7812 */ /* 0x000fe400078ac0ff */
[----:B------:R-:W-:Y:S02]  /*44ed0*/  PRMT R20, R20, 0x7773, RZ ;  /* 0x0000777314147816 */ /* 0x000fe400000000ff */
[C---:B0-----:R-:W-:Y:S02]  /*44ee0*/  PRMT R4, R21.reuse, 0x7772, RZ ;  /* 0x0000777215047816 */ /* 0x041fe400000000ff */
[----:B------:R-:W-:Y:S01]  /*44ef0*/  PRMT R21, R21, 0x7773, RZ ;  /* 0x0000777315157816 */ /* 0x000fe200000000ff */
[----:B------:R1:W-:Y:S01]  /*44f00*/  @P4 STG.E.U8 desc[UR40][R10.64], R20 ;  /* 0x000000140a004986 */ /* 0x0003e2000c101128 */
[----:B------:R-:W-:-:S03]  /*44f10*/  PRMT R5, R23, 0x7772, RZ ;  /* 0x0000777217057816 */ /* 0x000fc600000000ff */
[----:B------:R1:W-:Y:S04]  /*44f20*/  @P3 STG.E.U8 desc[UR40][R16.64], R4 ;  /* 0x0000000410003986 */ /* 0x0003e8000c101128 */
[----:B------:R1:W-:Y:S04]  /*44f30*/  @P2 STG.E.U8 desc[UR40][R18.64], R21 ;  /* 0x0000001512002986 */ /* 0x0003e8000c101128 */
[----:B------:R1:W-:Y:S04]  /*44f40*/  @P1 STG.E.U8 desc[UR40][R8.64], R0 ;  /* 0x0000000008001986 */ /* 0x0003e8000c101128 */
[----:B------:R1:W-:Y:S01]  /*44f50*/  @P0 STG.E.U8 desc[UR40][R24.64], R22 ;  /* 0x0000001618000986 */ /* 0x0003e2000c101128 */
[----:B------:R-:W-:-:S03]  /*44f60*/  PRMT R23, R23, 0x7773, RZ ;  /* 0x0000777317177816 */ /* 0x000fc600000000ff */
[----:B------:R1:W-:Y:S01]  /*44f70*/  @P6 STG.E.U8 desc[UR40][R28.64], R5 ;  /* 0x000000051c006986 */ /* 0x0003e2000c101128 */
[----:B------:R-:W-:Y:S05]  /*44f80*/  @!P5 EXIT ;  /* 0x000000000000d94d */ /* 0x000fea0003800000 */
[----:B-1----:R-:W2:Y:S04]  /*44f90*/  LDL.LU.64 R28, [R1+0x1048] ;  /* 0x00104800011c7983 */ /* 0x002ea80000300a00 */
[----:B--2---:R-:W-:Y:S01]  /*44fa0*/  STG.E.U8 desc[UR40][R28.64], R23 ;  /* 0x000000171c007986 */ /* 0x004fe2000c101128 */
[----:B------:R-:W-:Y:S05]  /*44fb0*/  EXIT ;  /* 0x000000000000794d */ /* 0x000fea0003800000 */
.L_x_3:
[----:B------:R-:W-:-:S00]  /*44fc0*/  BRA `(.L_x_3) ;  /* 0xfffffffc00fc7947 */ /* 0x000fc0000383ffff */
[----:B------:R-:W-:-:S00]  /*44fd0*/  NOP ;  /* 0x0000000000007918 */ /* 0x000fc00000000000 */
        /* <DEDUP_REMOVED lines=10> */
.L_x_4:


//--------------------- .nv.shared.matmul_kernel  --------------------------
	.section	.nv.shared.matmul_kernel,"aw",@nobits
	.sectionflags	@""
	.align	16
	.zero		1024


//--------------------- .nv.shared.reserved.0     --------------------------
	.section	.nv.shared.reserved.0,"aw",@nobits
	.weak		__nv_reservedSMEM_offset_0_alias
	.size		__nv_reservedSMEM_offset_0_alias, 0, 64
	.other		__nv_reservedSMEM_offset_0_alias,@"STO_CUDA_RESERVED_SHARED STV_DEFAULT"
__nv_reservedSMEM_offset_0_alias:
	.zero		0
	.zero		64


//--------------------- .nv.constant0.matmul_kernel --------------------------
	.section	.nv.constant0.matmul_kernel,"a",@progbits
	.sectionflags	@""
	.align	4
.nv.constant0.matmul_kernel:
	.zero		976


//--------------------- SYMBOLS --------------------------

	.type		.nv.reservedSmem.offset0,@object
	.size		.nv.reservedSmem.offset0,0x4
	.type		.nv.reservedSmem.cap,@object
	.size		.nv.reservedSmem.cap,0x4
